	.target	sm_90a

	.elftype	@"ET_EXEC"


//--------------------- .note.nv.tkinfo           --------------------------
	.section	.note.nv.tkinfo,"",@"SHT_NOTE"
	.sectionflags	@"SHF_NOTE_NV_TKINFO"
	.tkinfo
        /*0018*/ 	.word	0x00000002
        /*0030*/ 	.string	""
        /*0030*/ 	.string	"ptxas"
        /*0030*/ 	.string	"Cuda compilation tools, release 13.0, V13.0.88"
        /*0030*/ 	.string	"Build cuda_13.0.r13.0/compiler.36424714_0"
        /*0030*/ 	.string	"-arch sm_90a -m 64 "



//--------------------- .note.nv.cuinfo           --------------------------
	.section	.note.nv.cuinfo,"",@"SHT_NOTE"
	.sectionflags	@"SHF_NOTE_NV_CUINFO"
        /*0018*/ 	.short	0x0002
        /*001a*/ 	.short	0x005a
        /*001c*/ 	.short	0x0082
	.zero		2


//--------------------- .nv.info                  --------------------------
	.section	.nv.info,"",@"SHT_CUDA_INFO"
	.align	4


	//----- nvinfo : EIATTR_REGCOUNT
	.align		4
        /*0000*/ 	.byte	0x04, 0x2f
        /*0002*/ 	.short	(.L_15 - .L_14)
	.align		4
.L_14:
        /*0004*/ 	.word	index@(_ZN7cutlass13device_kernelINS_4gemm6kernel13GemmUniversalIN4cute5tupleIJiiiiEEENS1_10collective13CollectiveMmaINS1_34MainloopSm90TmaGmmaWarpSpecializedILi2ENS5_IJNS4_1CILi1EEESB_SB_EEENS1_35KernelTmaWarpSpecializedCooperativeEEENS5_IJNSA_ILi512EEENSA_ILi256EEENSA_ILi64EEEEEENS_10bfloat16_tENS5_IJlSB_lEEESJ_SK_NS4_8TiledMMAINS4_8MMA_AtomIJNS4_4SM904GMMA28MMA_64x256x16_F32BF16BF16_SSILNSO_5MajorE0ELSQ_0ELNSO_7ScaleInE1ELSR_1EEEEEENS4_6LayoutINS5_IJNSA_ILi2EEESB_SB_EEENS5_IJSB_NSA_ILi0EEESX_EEEEENS5_IJNS4_10UnderscoreES10_S10_EEEEENS4_13SM90_TMA_LOADENS4_14ComposedLayoutINS4_7SwizzleILi3ELi4ELi3EEENS4_18smem_ptr_flag_bitsILi16EEENSU_INS5_IJNSA_ILi8EEESH_EEENS5_IJSH_SB_EEEEEEEvNS4_8identityES13_S1D_vS1E_EENS_8epilogue10collective6detail29Sm90TmaWarpSpecializedAdapterINS1H_15DefaultEpilogueISJ_SK_SK_NS1G_6thread17LinearCombinationISJ_Li1EffLNS1L_9ScaleType4KindE0ELNS_15FloatRoundStyleE2ESJ_EENS1_15EpilogueDefaultEEEEEvvEEEEvNT_6ParamsE)
        /*0008*/ 	.word	0x000000a8


	//----- nvinfo : EIATTR_FRAME_SIZE
	.align		4
.L_15:
        /*000c*/ 	.byte	0x04, 0x11
        /*000e*/ 	.short	(.L_17 - .L_16)
	.align		4
.L_16:
        /*0010*/ 	.word	index@(_ZN7cutlass13device_kernelINS_4gemm6kernel13GemmUniversalIN4cute5tupleIJiiiiEEENS1_10collective13CollectiveMmaINS1_34MainloopSm90TmaGmmaWarpSpecializedILi2ENS5_IJNS4_1CILi1EEESB_SB_EEENS1_35KernelTmaWarpSpecializedCooperativeEEENS5_IJNSA_ILi512EEENSA_ILi256EEENSA_ILi64EEEEEENS_10bfloat16_tENS5_IJlSB_lEEESJ_SK_NS4_8TiledMMAINS4_8MMA_AtomIJNS4_4SM904GMMA28MMA_64x256x16_F32BF16BF16_SSILNSO_5MajorE0ELSQ_0ELNSO_7ScaleInE1ELSR_1EEEEEENS4_6LayoutINS5_IJNSA_ILi2EEESB_SB_EEENS5_IJSB_NSA_ILi0EEESX_EEEEENS5_IJNS4_10UnderscoreES10_S10_EEEEENS4_13SM90_TMA_LOADENS4_14ComposedLayoutINS4_7SwizzleILi3ELi4ELi3EEENS4_18smem_ptr_flag_bitsILi16EEENSU_INS5_IJNSA_ILi8EEESH_EEENS5_IJSH_SB_EEEEEEEvNS4_8identityES13_S1D_vS1E_EENS_8epilogue10collective6detail29Sm90TmaWarpSpecializedAdapterINS1H_15DefaultEpilogueISJ_SK_SK_NS1G_6thread17LinearCombinationISJ_Li1EffLNS1L_9ScaleType4KindE0ELNS_15FloatRoundStyleE2ESJ_EENS1_15EpilogueDefaultEEEEEvvEEEEvNT_6ParamsE)
        /*0014*/ 	.word	0x00001928


	//----- nvinfo : EIATTR_MIN_STACK_SIZE
	.align		4
.L_17:
        /*0018*/ 	.byte	0x04, 0x12
        /*001a*/ 	.short	(.L_19 - .L_18)
	.align		4
.L_18:
        /*001c*/ 	.word	index@(_ZN7cutlass13device_kernelINS_4gemm6kernel13GemmUniversalIN4cute5tupleIJiiiiEEENS1_10collective13CollectiveMmaINS1_34MainloopSm90TmaGmmaWarpSpecializedILi2ENS5_IJNS4_1CILi1EEESB_SB_EEENS1_35KernelTmaWarpSpecializedCooperativeEEENS5_IJNSA_ILi512EEENSA_ILi256EEENSA_ILi64EEEEEENS_10bfloat16_tENS5_IJlSB_lEEESJ_SK_NS4_8TiledMMAINS4_8MMA_AtomIJNS4_4SM904GMMA28MMA_64x256x16_F32BF16BF16_SSILNSO_5MajorE0ELSQ_0ELNSO_7ScaleInE1ELSR_1EEEEEENS4_6LayoutINS5_IJNSA_ILi2EEESB_SB_EEENS5_IJSB_NSA_ILi0EEESX_EEEEENS5_IJNS4_10UnderscoreES10_S10_EEEEENS4_13SM90_TMA_LOADENS4_14ComposedLayoutINS4_7SwizzleILi3ELi4ELi3EEENS4_18smem_ptr_flag_bitsILi16EEENSU_INS5_IJNSA_ILi8EEESH_EEENS5_IJSH_SB_EEEEEEEvNS4_8identityES13_S1D_vS1E_EENS_8epilogue10collective6detail29Sm90TmaWarpSpecializedAdapterINS1H_15DefaultEpilogueISJ_SK_SK_NS1G_6thread17LinearCombinationISJ_Li1EffLNS1L_9ScaleType4KindE0ELNS_15FloatRoundStyleE2ESJ_EENS1_15EpilogueDefaultEEEEEvvEEEEvNT_6ParamsE)
        /*0020*/ 	.word	0x00001928
.L_19:


//--------------------- .nv.compat                --------------------------
	.section	.nv.compat,"",@"SHT_CUDA_COMPAT_INFO"
	.align	4
        /*0000*/ 	.byte	0x02, 0x09, 0x01, 0x00, 0x02, 0x02, 0x04, 0x00, 0x02, 0x05, 0x05, 0x00, 0x03, 0x07, 0x01, 0x01
        /*0010*/ 	.byte	0x02, 0x03, 0x01, 0x00, 0x02, 0x06, 0x01, 0x00, 0x04, 0x0b, 0x08, 0x00, 0x00, 0x00, 0x00, 0x00
        /*0020*/ 	.byte	0x00, 0x00, 0x00, 0x00


//--------------------- .nv.info._ZN7cutlass13device_kernelINS_4gemm6kernel13GemmUniversalIN4cute5tupleIJiiiiEEENS1_10collective13CollectiveMmaINS1_34MainloopSm90TmaGmmaWarpSpecializedILi2ENS5_IJNS4_1CILi1EEESB_SB_EEENS1_35KernelTmaWarpSpecializedCooperativeEEENS5_IJNSA_ILi512EEENSA_ILi256EEENSA_ILi64EEEEEENS_10bfloat16_tENS5_IJlSB_lEEESJ_SK_NS4_8TiledMMAINS4_8MMA_AtomIJNS4_4SM904GMMA28MMA_64x256x16_F32BF16BF16_SSILNSO_5MajorE0ELSQ_0ELNSO_7ScaleInE1ELSR_1EEEEEENS4_6LayoutINS5_IJNSA_ILi2EEESB_SB_EEENS5_IJSB_NSA_ILi0EEESX_EEEEENS5_IJNS4_10UnderscoreES10_S10_EEEEENS4_13SM90_TMA_LOADENS4_14ComposedLayoutINS4_7SwizzleILi3ELi4ELi3EEENS4_18smem_ptr_flag_bitsILi16EEENSU_INS5_IJNSA_ILi8EEESH_EEENS5_IJSH_SB_EEEEEEEvNS4_8identityES13_S1D_vS1E_EENS_8epilogue10collective6detail29Sm90TmaWarpSpecializedAdapterINS1H_15DefaultEpilogueISJ_SK_SK_NS1G_6thread17LinearCombinationISJ_Li1EffLNS1L_9ScaleType4KindE0ELNS_15FloatRoundStyleE2ESJ_EENS1_15EpilogueDefaultEEEEEvvEEEEvNT_6ParamsE --------------------------
	.section	.nv.info._ZN7cutlass13device_kernelINS_4gemm6kernel13GemmUniversalIN4cute5tupleIJiiiiEEENS1_10collective13CollectiveMmaINS1_34MainloopSm90TmaGmmaWarpSpecializedILi2ENS5_IJNS4_1CILi1EEESB_SB_EEENS1_35KernelTmaWarpSpecializedCooperativeEEENS5_IJNSA_ILi512EEENSA_ILi256EEENSA_ILi64EEEEEENS_10bfloat16_tENS5_IJlSB_lEEESJ_SK_NS4_8TiledMMAINS4_8MMA_AtomIJNS4_4SM904GMMA28MMA_64x256x16_F32BF16BF16_SSILNSO_5MajorE0ELSQ_0ELNSO_7ScaleInE1ELSR_1EEEEEENS4_6LayoutINS5_IJNSA_ILi2EEESB_SB_EEENS5_IJSB_NSA_ILi0EEESX_EEEEENS5_IJNS4_10UnderscoreES10_S10_EEEEENS4_13SM90_TMA_LOADENS4_14ComposedLayoutINS4_7SwizzleILi3ELi4ELi3EEENS4_18smem_ptr_flag_bitsILi16EEENSU_INS5_IJNSA_ILi8EEESH_EEENS5_IJSH_SB_EEEEEEEvNS4_8identityES13_S1D_vS1E_EENS_8epilogue10collective6detail29Sm90TmaWarpSpecializedAdapterINS1H_15DefaultEpilogueISJ_SK_SK_NS1G_6thread17LinearCombinationISJ_Li1EffLNS1L_9ScaleType4KindE0ELNS_15FloatRoundStyleE2ESJ_EENS1_15EpilogueDefaultEEEEEvvEEEEvNT_6ParamsE,"",@"SHT_CUDA_INFO"
	.sectionflags	@""
	.align	4


	//----- nvinfo : EIATTR_CUDA_API_VERSION
	.align		4
        /*0000*/ 	.byte	0x04, 0x37
        /*0002*/ 	.short	(.L_21 - .L_20)
.L_20:
        /*0004*/ 	.word	0x00000082


	//----- nvinfo : EIATTR_KPARAM_INFO
	.align		4
.L_21:
        /*0008*/ 	.byte	0x04, 0x17
        /*000a*/ 	.short	(.L_23 - .L_22)
.L_22:
        /*000c*/ 	.word	0x00000000
        /*0010*/ 	.short	0x0000
        /*0012*/ 	.short	0x0070
        /*0014*/ 	.byte	0x00, 0xf0, 0x01, 0x10


	//----- nvinfo : EIATTR_SPARSE_MMA_MASK
	.align		4
.L_23:
        /*0018*/ 	.byte	0x03, 0x50
        /*001a*/ 	.short	0x0000


	//----- nvinfo : EIATTR_MAXREG_COUNT
	.align		4
        /*001c*/ 	.byte	0x03, 0x1b
        /*001e*/ 	.short	0x00a8


	//----- nvinfo : EIATTR_NUM_BARRIERS
	.align		4
        /*0020*/ 	.byte	0x02, 0x4c
        /*0022*/ 	.byte	0x01
	.zero		1


	//----- nvinfo : EIATTR_EXTERNS
	.align		4
        /*0024*/ 	.byte	0x04, 0x0f
        /*0026*/ 	.short	(.L_25 - .L_24)


	//   ....[0]....
	.align		4
.L_24:
        /*0028*/ 	.word	index@(__assertfail)


	//----- nvinfo : EIATTR_ANNOTATIONS
	.align		4
.L_25:
        /*002c*/ 	.byte	0x04, 0x55
        /*002e*/ 	.short	(.L_27 - .L_26)


	//   ....[0]....
.L_26:
        /*0030*/ 	.word	0x00000001
        /*0034*/ 	.byte	0x50, 0x06, 0x00, 0x00, 0x01, 0x00, 0x00, 0x00, 0x70, 0x06, 0x00, 0x00, 0x01, 0x00, 0x00, 0x00
        /* <DEDUP_REMOVED lines=2815> */
        /*b034*/ 	.byte	0xe0, 0xcb, 0x03, 0x00, 0x01, 0x00, 0x00, 0x00, 0x00, 0xcc, 0x03, 0x00


	//----- nvinfo : EIATTR_MERCURY_ISA_VERSION
	.align		4
.L_27:
        /*b040*/ 	.byte	0x03, 0x5f
        /*b042*/ 	.short	0x0101


	//----- nvinfo : EIATTR_INT_WARP_WIDE_INSTR_OFFSETS
	.align		4
        /*b044*/ 	.byte	0x04, 0x31
        /*b046*/ 	.short	(.L_29 - .L_28)


	//   ....[0]....
.L_28:
        /*b048*/ 	.word	0x000004c0


	//   ....[1]....
        /*b04c*/ 	.word	0x000004d0


	//   ....[2]....
        /*b050*/ 	.word	0x00000560


	//----- nvinfo : EIATTR_COOP_GROUP_MASK_REGIDS
	.align		4
.L_29:
        /*b054*/ 	.byte	0x04, 0x29
        /*b056*/ 	.short	(.L_31 - .L_30)


	//   ....[0]....
.L_30:
        /*b058*/ 	.word	0xffffffff


	//   ....[1]....
        /*b05c*/ 	.word	0xffffffff


	//   ....[2]....
        /*b060*/ 	.word	0xffffffff


	//   ....[3]....
        /*b064*/ 	.word	0xffffffff


	//   ....[4]....
        /*b068*/ 	.word	0xffffffff


	//----- nvinfo : EIATTR_COOP_GROUP_INSTR_OFFSETS
	.align		4
.L_31:
        /*b06c*/ 	.byte	0x04, 0x28
        /*b06e*/ 	.short	(.L_33 - .L_32)


	//   ....[0]....
.L_32:
        /*b070*/ 	.word	0x00000070


	//   ....[1]....
        /*b074*/ 	.word	0x00000080


	//   ....[2]....
        /*b078*/ 	.word	0x000001a0


	//   ....[3]....
        /*b07c*/ 	.word	0x00000370


	//   ....[4]....
        /*b080*/ 	.word	0x00001130


	//----- nvinfo : EIATTR_REG_RECONFIG
	.align		4
.L_33:
        /*b084*/ 	.byte	0x01, 0x54
	.zero		2


	//----- nvinfo : EIATTR_SYSCALL_OFFSETS
	.align		4
        /*b088*/ 	.byte	0x04, 0x46
        /*b08a*/ 	.short	(.L_35 - .L_34)


	//   ....[0]....
.L_34:
        /*b08c*/ 	.word	0x000012e0


	//----- nvinfo : EIATTR_MBARRIER_INSTR_OFFSETS
	.align		4
.L_35:
        /*b090*/ 	.byte	0x04, 0x39
        /*b092*/ 	.short	(.L_37 - .L_36)


	//   ....[0]....
.L_36:
        /*b094*/ 	.word	0x00000320
        /*b098*/ 	.word	0x000000ff
        /*b09c*/ 	.word	0x00000000
        /*b0a0*/ 	.short	0x0100
        /*b0a2*/ 	.byte	0x08
	.zero		1


	//   ....[1]....
        /*b0a4*/ 	.word	0x00000330
        /*b0a8*/ 	.word	0x000000ff
        /*b0ac*/ 	.word	0x00000010
        /*b0b0*/ 	.short	0x0100
        /*b0b2*/ 	.byte	0x08
	.zero		1


	//   ....[2]....
        /*b0b4*/ 	.word	0x00000340
        /*b0b8*/ 	.word	0x000000ff
        /*b0bc*/ 	.word	0x00000008
        /*b0c0*/ 	.short	0x0100
        /*b0c2*/ 	.byte	0x08
	.zero		1


	//   ....[3]....
        /*b0c4*/ 	.word	0x00000350
        /*b0c8*/ 	.word	0x000000ff
        /*b0cc*/ 	.word	0x00000018
        /*b0d0*/ 	.short	0x0100
        /*b0d2*/ 	.byte	0x08
	.zero		1


	//   ....[4]....
        /*b0d4*/ 	.word	0x000005e0
        /*b0d8*/ 	.word	0x000000ff
        /*b0dc*/ 	.word	0x00000030
        /*b0e0*/ 	.short	0x0100
        /*b0e2*/ 	.byte	0x10
	.zero		1


	//   ....[5]....
        /*b0e4*/ 	.word	0x00000680
        /*b0e8*/ 	.word	0x000000ff
        /*b0ec*/ 	.word	0x00000038
        /*b0f0*/ 	.short	0x0100
        /*b0f2*/ 	.byte	0x10
	.zero		1


	//   ....[6]....
        /*b0f4*/ 	.word	0x00001380
        /*b0f8*/ 	.word	0x00000003
        /*b0fc*/ 	.word	0x00000000
        /*b100*/ 	.short	0x010a
        /*b102*/ 	.byte	0x3f
	.zero		1


	//   ....[7]....
        /*b104*/ 	.word	0x000013c0
        /*b108*/ 	.word	0x00000003
        /*b10c*/ 	.word	0x00000000
        /*b110*/ 	.short	0x010a
        /*b112*/ 	.byte	0x3f
	.zero		1


	//   ....[8]....
        /*b114*/ 	.word	0x0000c0e0
        /*b118*/ 	.word	0x000000ff
        /*b11c*/ 	.word	0x00000000
        /*b120*/ 	.short	0x010a
        /*b122*/ 	.byte	0x09
	.zero		1


	//   ....[9]....
        /*b124*/ 	.word	0x0000c120
        /*b128*/ 	.word	0x000000ff
        /*b12c*/ 	.word	0x00000000
        /*b130*/ 	.short	0x010a
        /*b132*/ 	.byte	0x09
	.zero		1


	//   ....[10]....
        /*b134*/ 	.word	0x000190b0
        /*b138*/ 	.word	0x000000ff
        /*b13c*/ 	.word	0x00000000
        /*b140*/ 	.short	0x0101
        /*b142*/ 	.byte	0x08
	.zero		1


	//   ....[11]....
        /*b144*/ 	.word	0x000192a0
        /*b148*/ 	.word	0x000000ff
        /*b14c*/ 	.word	0x00000000
        /*b150*/ 	.short	0x0101
        /*b152*/ 	.byte	0x04
	.zero		1


	//   ....[12]....
        /*b154*/ 	.word	0x0003c790
        /*b158*/ 	.word	0x0000000f
        /*b15c*/ 	.word	0x00000010
        /*b160*/ 	.short	0x010a
        /*b162*/ 	.byte	0x3f
	.zero		1


	//   ....[13]....
        /*b164*/ 	.word	0x0003cb70
        /*b168*/ 	.word	0x00000002
        /*b16c*/ 	.word	0x00000038
        /*b170*/ 	.short	0x0101
        /*b172*/ 	.byte	0x3f
	.zero		1


	//   ....[14]....
        /*b174*/ 	.word	0x0003d310
        /*b178*/ 	.word	0x00000005
        /*b17c*/ 	.word	0x00000000
        /*b180*/ 	.short	0x010a
        /*b182*/ 	.byte	0x3f
	.zero		1


	//   ....[15]....
        /*b184*/ 	.word	0x0003d3a0
        /*b188*/ 	.word	0x00000003
        /*b18c*/ 	.word	0x00000000
        /*b190*/ 	.short	0x010a
        /*b192*/ 	.byte	0x3f
	.zero		1


	//   ....[16]....
        /*b194*/ 	.word	0x0003d400
        /*b198*/ 	.word	0x00000003
        /*b19c*/ 	.word	0x00000000
        /*b1a0*/ 	.short	0x010a
        /*b1a2*/ 	.byte	0x3f
	.zero		1


	//   ....[17]....
        /*b1a4*/ 	.word	0x0003d460
        /*b1a8*/ 	.word	0x00000005
        /*b1ac*/ 	.word	0x00000000
        /*b1b0*/ 	.short	0x010a
        /*b1b2*/ 	.byte	0x3f
	.zero		1


	//   ....[18]....
        /*b1b4*/ 	.word	0x0003d530
        /*b1b8*/ 	.word	0x0000000f
        /*b1bc*/ 	.word	0x00000010
        /*b1c0*/ 	.short	0x010a
        /*b1c2*/ 	.byte	0x3f
	.zero		1


	//   ....[19]....
        /*b1c4*/ 	.word	0x0003d600
        /*b1c8*/ 	.word	0x00000005
        /*b1cc*/ 	.word	0x00000000
        /*b1d0*/ 	.short	0x010a
        /*b1d2*/ 	.byte	0x3f
	.zero		1


	//----- nvinfo : EIATTR_NUM_MBARRIERS
	.align		4
.L_37:
        /*b1d4*/ 	.byte	0x03, 0x38
        /*b1d6*/ 	.short	0x0006


	//----- nvinfo : EIATTR_EXIT_INSTR_OFFSETS
	.align		4
        /*b1d8*/ 	.byte	0x04, 0x1c
        /*b1da*/ 	.short	(.L_39 - .L_38)


	//   ....[0]....
.L_38:
        /*b1dc*/ 	.word	0x000006e0


	//   ....[1]....
        /*b1e0*/ 	.word	0x00001050


	//   ....[2]....
        /*b1e4*/ 	.word	0x0003bd10


	//   ....[3]....
        /*b1e8*/ 	.word	0x0003c420


	//   ....[4]....
        /*b1ec*/ 	.word	0x0003d3f0


	//----- nvinfo : EIATTR_MAX_THREADS
	.align		4
.L_39:
        /*b1f0*/ 	.byte	0x04, 0x05
        /*b1f2*/ 	.short	(.L_41 - .L_40)
.L_40:
        /*b1f4*/ 	.word	0x00000180
        /*b1f8*/ 	.word	0x00000001
        /*b1fc*/ 	.word	0x00000001


	//----- nvinfo : EIATTR_CRS_STACK_SIZE
	.align		4
.L_41:
        /*b200*/ 	.byte	0x04, 0x1e
        /*b202*/ 	.short	(.L_43 - .L_42)
.L_42:
        /*b204*/ 	.word	0x00000000


	//----- nvinfo : EIATTR_CBANK_PARAM_SIZE
	.align		4
.L_43:
        /*b208*/ 	.byte	0x03, 0x19
        /*b20a*/ 	.short	0x0470


	//----- nvinfo : EIATTR_PARAM_CBANK
	.align		4
        /*b20c*/ 	.byte	0x04, 0x0a
        /*b20e*/ 	.short	(.L_45 - .L_44)
	.align		4
.L_44:
        /*b210*/ 	.word	index@(.nv.constant0._ZN7cutlass13device_kernelINS_4gemm6kernel13GemmUniversalIN4cute5tupleIJiiiiEEENS1_10collective13CollectiveMmaINS1_34MainloopSm90TmaGmmaWarpSpecializedILi2ENS5_IJNS4_1CILi1EEESB_SB_EEENS1_35KernelTmaWarpSpecializedCooperativeEEENS5_IJNSA_ILi512EEENSA_ILi256EEENSA_ILi64EEEEEENS_10bfloat16_tENS5_IJlSB_lEEESJ_SK_NS4_8TiledMMAINS4_8MMA_AtomIJNS4_4SM904GMMA28MMA_64x256x16_F32BF16BF16_SSILNSO_5MajorE0ELSQ_0ELNSO_7ScaleInE1ELSR_1EEEEEENS4_6LayoutINS5_IJNSA_ILi2EEESB_SB_EEENS5_IJSB_NSA_ILi0EEESX_EEEEENS5_IJNS4_10UnderscoreES10_S10_EEEEENS4_13SM90_TMA_LOADENS4_14ComposedLayoutINS4_7SwizzleILi3ELi4ELi3EEENS4_18smem_ptr_flag_bitsILi16EEENSU_INS5_IJNSA_ILi8EEESH_EEENS5_IJSH_SB_EEEEEEEvNS4_8identityES13_S1D_vS1E_EENS_8epilogue10collective6detail29Sm90TmaWarpSpecializedAdapterINS1H_15DefaultEpilogueISJ_SK_SK_NS1G_6thread17LinearCombinationISJ_Li1EffLNS1L_9ScaleType4KindE0ELNS_15FloatRoundStyleE2ESJ_EENS1_15EpilogueDefaultEEEEEvvEEEEvNT_6ParamsE)
        /*b214*/ 	.short	0x0210
        /*b216*/ 	.short	0x0470


	//----- nvinfo : EIATTR_SW_WAR
	.align		4
.L_45:
        /*b218*/ 	.byte	0x04, 0x36
        /*b21a*/ 	.short	(.L_47 - .L_46)
.L_46:
        /*b21c*/ 	.word	0x00000008
.L_47:


//--------------------- .nv.callgraph             --------------------------
	.section	.nv.callgraph,"",@"SHT_CUDA_CALLGRAPH"
	.align	4
	.sectionentsize	8
	.align		4
        /*0000*/ 	.word	0x00000000
	.align		4
        /*0004*/ 	.word	0xffffffff
	.align		4
        /*0008*/ 	.word	index@(_ZN7cutlass13device_kernelINS_4gemm6kernel13GemmUniversalIN4cute5tupleIJiiiiEEENS1_10collective13CollectiveMmaINS1_34MainloopSm90TmaGmmaWarpSpecializedILi2ENS5_IJNS4_1CILi1EEESB_SB_EEENS1_35KernelTmaWarpSpecializedCooperativeEEENS5_IJNSA_ILi512EEENSA_ILi256EEENSA_ILi64EEEEEENS_10bfloat16_tENS5_IJlSB_lEEESJ_SK_NS4_8TiledMMAINS4_8MMA_AtomIJNS4_4SM904GMMA28MMA_64x256x16_F32BF16BF16_SSILNSO_5MajorE0ELSQ_0ELNSO_7ScaleInE1ELSR_1EEEEEENS4_6LayoutINS5_IJNSA_ILi2EEESB_SB_EEENS5_IJSB_NSA_ILi0EEESX_EEEEENS5_IJNS4_10UnderscoreES10_S10_EEEEENS4_13SM90_TMA_LOADENS4_14ComposedLayoutINS4_7SwizzleILi3ELi4ELi3EEENS4_18smem_ptr_flag_bitsILi16EEENSU_INS5_IJNSA_ILi8EEESH_EEENS5_IJSH_SB_EEEEEEEvNS4_8identityES13_S1D_vS1E_EENS_8epilogue10collective6detail29Sm90TmaWarpSpecializedAdapterINS1H_15DefaultEpilogueISJ_SK_SK_NS1G_6thread17LinearCombinationISJ_Li1EffLNS1L_9ScaleType4KindE0ELNS_15FloatRoundStyleE2ESJ_EENS1_15EpilogueDefaultEEEEEvvEEEEvNT_6ParamsE)
	.align		4
        /*000c*/ 	.word	index@(__assertfail)
	.align		4
        /*0010*/ 	.word	0x00000000
	.align		4
        /*0014*/ 	.word	0xfffffffe
	.align		4
        /*0018*/ 	.word	0x00000000
	.align		4
        /*001c*/ 	.word	0xfffffffd
	.align		4
        /*0020*/ 	.word	0x00000000
	.align		4
        /*0024*/ 	.word	0xfffffffc


//--------------------- .nv.constant4             --------------------------
	.section	.nv.constant4,"a",@progbits
	.align	8
	.align		8
.nv.constant4:
        /*0000*/ 	.dword	__assertfail
	.align		8
        /*0008*/ 	.dword	__unnamed_1
	.align		8
        /*0010*/ 	.dword	_ZN40_INTERNAL_4a3b296f_4_k_cu_bcc89f6b_176204cuda3std3__45__cpo5beginE
	.align		8
        /*0018*/ 	.dword	_ZN40_INTERNAL_4a3b296f_4_k_cu_bcc89f6b_176204cuda3std3__45__cpo3endE
	.align		8
        /*0020*/ 	.dword	_ZN40_INTERNAL_4a3b296f_4_k_cu_bcc89f6b_176204cuda3std3__45__cpo6cbeginE
	.align		8
        /*0028*/ 	.dword	_ZN40_INTERNAL_4a3b296f_4_k_cu_bcc89f6b_176204cuda3std3__45__cpo4cendE
	.align		8
        /*0030*/ 	.dword	_ZN40_INTERNAL_4a3b296f_4_k_cu_bcc89f6b_176204cuda3std3__442_GLOBAL__N__4a3b296f_4_k_cu_bcc89f6b_176206ignoreE
	.align		8
        /*0038*/ 	.dword	_ZN40_INTERNAL_4a3b296f_4_k_cu_bcc89f6b_176204cuda3std3__419piecewise_constructE
	.align		8
        /*0040*/ 	.dword	_ZN40_INTERNAL_4a3b296f_4_k_cu_bcc89f6b_176204cuda3std3__48in_placeE
	.align		8
        /*0048*/ 	.dword	_ZN40_INTERNAL_4a3b296f_4_k_cu_bcc89f6b_176204cuda3std6ranges3__45__cpo4swapE
	.align		8
        /*0050*/ 	.dword	_ZN40_INTERNAL_4a3b296f_4_k_cu_bcc89f6b_176204cuda3std6ranges3__45__cpo9iter_moveE
	.align		8
        /*0058*/ 	.dword	_ZN40_INTERNAL_4a3b296f_4_k_cu_bcc89f6b_176204cute7productE
	.align		8
        /*0060*/ 	.dword	_ZN40_INTERNAL_4a3b296f_4_k_cu_bcc89f6b_176204cute1_E
	.align		8
        /*0068*/ 	.dword	$str$22
	.align		8
        /*0070*/ 	.dword	$str$23


//--------------------- .text._ZN7cutlass13device_kernelINS_4gemm6kernel13GemmUniversalIN4cute5tupleIJiiiiEEENS1_10collective13CollectiveMmaINS1_34MainloopSm90TmaGmmaWarpSpecializedILi2ENS5_IJNS4_1CILi1EEESB_SB_EEENS1_35KernelTmaWarpSpecializedCooperativeEEENS5_IJNSA_ILi512EEENSA_ILi256EEENSA_ILi64EEEEEENS_10bfloat16_tENS5_IJlSB_lEEESJ_SK_NS4_8TiledMMAINS4_8MMA_AtomIJNS4_4SM904GMMA28MMA_64x256x16_F32BF16BF16_SSILNSO_5MajorE0ELSQ_0ELNSO_7ScaleInE1ELSR_1EEEEEENS4_6LayoutINS5_IJNSA_ILi2EEESB_SB_EEENS5_IJSB_NSA_ILi0EEESX_EEEEENS5_IJNS4_10UnderscoreES10_S10_EEEEENS4_13SM90_TMA_LOADENS4_14ComposedLayoutINS4_7SwizzleILi3ELi4ELi3EEENS4_18smem_ptr_flag_bitsILi16EEENSU_INS5_IJNSA_ILi8EEESH_EEENS5_IJSH_SB_EEEEEEEvNS4_8identityES13_S1D_vS1E_EENS_8epilogue10collective6detail29Sm90TmaWarpSpecializedAdapterINS1H_15DefaultEpilogueISJ_SK_SK_NS1G_6thread17LinearCombinationISJ_Li1EffLNS1L_9ScaleType4KindE0ELNS_15FloatRoundStyleE2ESJ_EENS1_15EpilogueDefaultEEEEEvvEEEEvNT_6ParamsE --------------------------
	.section	.text._ZN7cutlass13device_kernelINS_4gemm6kernel13GemmUniversalIN4cute5tupleIJiiiiEEENS1_10collective13CollectiveMmaINS1_34MainloopSm90TmaGmmaWarpSpecializedILi2ENS5_IJNS4_1CILi1EEESB_SB_EEENS1_35KernelTmaWarpSpecializedCooperativeEEENS5_IJNSA_ILi512EEENSA_ILi256EEENSA_ILi64EEEEEENS_10bfloat16_tENS5_IJlSB_lEEESJ_SK_NS4_8TiledMMAINS4_8MMA_AtomIJNS4_4SM904GMMA28MMA_64x256x16_F32BF16BF16_SSILNSO_5MajorE0ELSQ_0ELNSO_7ScaleInE1ELSR_1EEEEEENS4_6LayoutINS5_IJNSA_ILi2EEESB_SB_EEENS5_IJSB_NSA_ILi0EEESX_EEEEENS5_IJNS4_10UnderscoreES10_S10_EEEEENS4_13SM90_TMA_LOADENS4_14ComposedLayoutINS4_7SwizzleILi3ELi4ELi3EEENS4_18smem_ptr_flag_bitsILi16EEENSU_INS5_IJNSA_ILi8EEESH_EEENS5_IJSH_SB_EEEEEEEvNS4_8identityES13_S1D_vS1E_EENS_8epilogue10collective6detail29Sm90TmaWarpSpecializedAdapterINS1H_15DefaultEpilogueISJ_SK_SK_NS1G_6thread17LinearCombinationISJ_Li1EffLNS1L_9ScaleType4KindE0ELNS_15FloatRoundStyleE2ESJ_EENS1_15EpilogueDefaultEEEEEvvEEEEvNT_6ParamsE,"ax",@progbits
	.align	128
.text._ZN7cutlass13device_kernelINS_4gemm6kernel13GemmUniversalIN4cute5tupleIJiiiiEEENS1_10collective13CollectiveMmaINS1_34MainloopSm90TmaGmmaWarpSpecializedILi2ENS5_IJNS4_1CILi1EEESB_SB_EEENS1_35KernelTmaWarpSpecializedCooperativeEEENS5_IJNSA_ILi512EEENSA_ILi256EEENSA_ILi64EEEEEENS_10bfloat16_tENS5_IJlSB_lEEESJ_SK_NS4_8TiledMMAINS4_8MMA_AtomIJNS4_4SM904GMMA28MMA_64x256x16_F32BF16BF16_SSILNSO_5MajorE0ELSQ_0ELNSO_7ScaleInE1ELSR_1EEEEEENS4_6LayoutINS5_IJNSA_ILi2EEESB_SB_EEENS5_IJSB_NSA_ILi0EEESX_EEEEENS5_IJNS4_10UnderscoreES10_S10_EEEEENS4_13SM90_TMA_LOADENS4_14ComposedLayoutINS4_7SwizzleILi3ELi4ELi3EEENS4_18smem_ptr_flag_bitsILi16EEENSU_INS5_IJNSA_ILi8EEESH_EEENS5_IJSH_SB_EEEEEEEvNS4_8identityES13_S1D_vS1E_EENS_8epilogue10collective6detail29Sm90TmaWarpSpecializedAdapterINS1H_15DefaultEpilogueISJ_SK_SK_NS1G_6thread17LinearCombinationISJ_Li1EffLNS1L_9ScaleType4KindE0ELNS_15FloatRoundStyleE2ESJ_EENS1_15EpilogueDefaultEEEEEvvEEEEvNT_6ParamsE:
        .type           _ZN7cutlass13device_kernelINS_4gemm6kernel13GemmUniversalIN4cute5tupleIJiiiiEEENS1_10collective13CollectiveMmaINS1_34MainloopSm90TmaGmmaWarpSpecializedILi2ENS5_IJNS4_1CILi1EEESB_SB_EEENS1_35KernelTmaWarpSpecializedCooperativeEEENS5_IJNSA_ILi512EEENSA_ILi256EEENSA_ILi64EEEEEENS_10bfloat16_tENS5_IJlSB_lEEESJ_SK_NS4_8TiledMMAINS4_8MMA_AtomIJNS4_4SM904GMMA28MMA_64x256x16_F32BF16BF16_SSILNSO_5MajorE0ELSQ_0ELNSO_7ScaleInE1ELSR_1EEEEEENS4_6LayoutINS5_IJNSA_ILi2EEESB_SB_EEENS5_IJSB_NSA_ILi0EEESX_EEEEENS5_IJNS4_10UnderscoreES10_S10_EEEEENS4_13SM90_TMA_LOADENS4_14ComposedLayoutINS4_7SwizzleILi3ELi4ELi3EEENS4_18smem_ptr_flag_bitsILi16EEENSU_INS5_IJNSA_ILi8EEESH_EEENS5_IJSH_SB_EEEEEEEvNS4_8identityES13_S1D_vS1E_EENS_8epilogue10collective6detail29Sm90TmaWarpSpecializedAdapterINS1H_15DefaultEpilogueISJ_SK_SK_NS1G_6thread17LinearCombinationISJ_Li1EffLNS1L_9ScaleType4KindE0ELNS_15FloatRoundStyleE2ESJ_EENS1_15EpilogueDefaultEEEEEvvEEEEvNT_6ParamsE,@function
        .size           _ZN7cutlass13device_kernelINS_4gemm6kernel13GemmUniversalIN4cute5tupleIJiiiiEEENS1_10collective13CollectiveMmaINS1_34MainloopSm90TmaGmmaWarpSpecializedILi2ENS5_IJNS4_1CILi1EEESB_SB_EEENS1_35KernelTmaWarpSpecializedCooperativeEEENS5_IJNSA_ILi512EEENSA_ILi256EEENSA_ILi64EEEEEENS_10bfloat16_tENS5_IJlSB_lEEESJ_SK_NS4_8TiledMMAINS4_8MMA_AtomIJNS4_4SM904GMMA28MMA_64x256x16_F32BF16BF16_SSILNSO_5MajorE0ELSQ_0ELNSO_7ScaleInE1ELSR_1EEEEEENS4_6LayoutINS5_IJNSA_ILi2EEESB_SB_EEENS5_IJSB_NSA_ILi0EEESX_EEEEENS5_IJNS4_10UnderscoreES10_S10_EEEEENS4_13SM90_TMA_LOADENS4_14ComposedLayoutINS4_7SwizzleILi3ELi4ELi3EEENS4_18smem_ptr_flag_bitsILi16EEENSU_INS5_IJNSA_ILi8EEESH_EEENS5_IJSH_SB_EEEEEEEvNS4_8identityES13_S1D_vS1E_EENS_8epilogue10collective6detail29Sm90TmaWarpSpecializedAdapterINS1H_15DefaultEpilogueISJ_SK_SK_NS1G_6thread17LinearCombinationISJ_Li1EffLNS1L_9ScaleType4KindE0ELNS_15FloatRoundStyleE2ESJ_EENS1_15EpilogueDefaultEEEEEvvEEEEvNT_6ParamsE,(.L_x_1080 - _ZN7cutlass13device_kernelINS_4gemm6kernel13GemmUniversalIN4cute5tupleIJiiiiEEENS1_10collective13CollectiveMmaINS1_34MainloopSm90TmaGmmaWarpSpecializedILi2ENS5_IJNS4_1CILi1EEESB_SB_EEENS1_35KernelTmaWarpSpecializedCooperativeEEENS5_IJNSA_ILi512EEENSA_ILi256EEENSA_ILi64EEEEEENS_10bfloat16_tENS5_IJlSB_lEEESJ_SK_NS4_8TiledMMAINS4_8MMA_AtomIJNS4_4SM904GMMA28MMA_64x256x16_F32BF16BF16_SSILNSO_5MajorE0ELSQ_0ELNSO_7ScaleInE1ELSR_1EEEEEENS4_6LayoutINS5_IJNSA_ILi2EEESB_SB_EEENS5_IJSB_NSA_ILi0EEESX_EEEEENS5_IJNS4_10UnderscoreES10_S10_EEEEENS4_13SM90_TMA_LOADENS4_14ComposedLayoutINS4_7SwizzleILi3ELi4ELi3EEENS4_18smem_ptr_flag_bitsILi16EEENSU_INS5_IJNSA_ILi8EEESH_EEENS5_IJSH_SB_EEEEEEEvNS4_8identityES13_S1D_vS1E_EENS_8epilogue10collective6detail29Sm90TmaWarpSpecializedAdapterINS1H_15DefaultEpilogueISJ_SK_SK_NS1G_6thread17LinearCombinationISJ_Li1EffLNS1L_9ScaleType4KindE0ELNS_15FloatRoundStyleE2ESJ_EENS1_15EpilogueDefaultEEEEEvvEEEEvNT_6ParamsE)
        .other          _ZN7cutlass13device_kernelINS_4gemm6kernel13GemmUniversalIN4cute5tupleIJiiiiEEENS1_10collective13CollectiveMmaINS1_34MainloopSm90TmaGmmaWarpSpecializedILi2ENS5_IJNS4_1CILi1EEESB_SB_EEENS1_35KernelTmaWarpSpecializedCooperativeEEENS5_IJNSA_ILi512EEENSA_ILi256EEENSA_ILi64EEEEEENS_10bfloat16_tENS5_IJlSB_lEEESJ_SK_NS4_8TiledMMAINS4_8MMA_AtomIJNS4_4SM904GMMA28MMA_64x256x16_F32BF16BF16_SSILNSO_5MajorE0ELSQ_0ELNSO_7ScaleInE1ELSR_1EEEEEENS4_6LayoutINS5_IJNSA_ILi2EEESB_SB_EEENS5_IJSB_NSA_ILi0EEESX_EEEEENS5_IJNS4_10UnderscoreES10_S10_EEEEENS4_13SM90_TMA_LOADENS4_14ComposedLayoutINS4_7SwizzleILi3ELi4ELi3EEENS4_18smem_ptr_flag_bitsILi16EEENSU_INS5_IJNSA_ILi8EEESH_EEENS5_IJSH_SB_EEEEEEEvNS4_8identityES13_S1D_vS1E_EENS_8epilogue10collective6detail29Sm90TmaWarpSpecializedAdapterINS1H_15DefaultEpilogueISJ_SK_SK_NS1G_6thread17LinearCombinationISJ_Li1EffLNS1L_9ScaleType4KindE0ELNS_15FloatRoundStyleE2ESJ_EENS1_15EpilogueDefaultEEEEEvvEEEEvNT_6ParamsE,@"STO_CUDA_ENTRY STV_DEFAULT"
_ZN7cutlass13device_kernelINS_4gemm6kernel13GemmUniversalIN4cute5tupleIJiiiiEEENS1_10collective13CollectiveMmaINS1_34MainloopSm90TmaGmmaWarpSpecializedILi2ENS5_IJNS4_1CILi1EEESB_SB_EEENS1_35KernelTmaWarpSpecializedCooperativeEEENS5_IJNSA_ILi512EEENSA_ILi256EEENSA_ILi64EEEEEENS_10bfloat16_tENS5_IJlSB_lEEESJ_SK_NS4_8TiledMMAINS4_8MMA_AtomIJNS4_4SM904GMMA28MMA_64x256x16_F32BF16BF16_SSILNSO_5MajorE0ELSQ_0ELNSO_7ScaleInE1ELSR_1EEEEEENS4_6LayoutINS5_IJNSA_ILi2EEESB_SB_EEENS5_IJSB_NSA_ILi0EEESX_EEEEENS5_IJNS4_10UnderscoreES10_S10_EEEEENS4_13SM90_TMA_LOADENS4_14ComposedLayoutINS4_7SwizzleILi3ELi4ELi3EEENS4_18smem_ptr_flag_bitsILi16EEENSU_INS5_IJNSA_ILi8EEESH_EEENS5_IJSH_SB_EEEEEEEvNS4_8identityES13_S1D_vS1E_EENS_8epilogue10collective6detail29Sm90TmaWarpSpecializedAdapterINS1H_15DefaultEpilogueISJ_SK_SK_NS1G_6thread17LinearCombinationISJ_Li1EffLNS1L_9ScaleType4KindE0ELNS_15FloatRoundStyleE2ESJ_EENS1_15EpilogueDefaultEEEEEvvEEEEvNT_6ParamsE:
[----:B------:R-:W0:Y:S02]  /*0000*/  LDC R1, c[0x0][0x28] ;  /* 0x00000a00ff017b82 */ /* 0x000e240000000800 */
[----:B0-----:R-:W-:Y:S01]  /*0010*/  VIADD R1, R1, 0xffffe6d8 ;  /* 0xffffe6d801017836 */ /* 0x001fe20000000000 */
[----:B------:R-:W0:Y:S01]  /*0020*/  S2R R2, SR_TID.X ;  /* 0x0000000000027919 */ /* 0x000e220000002100 */
[----:B------:R-:W-:Y:S01]  /*0030*/  ELECT P0, URZ, PT ;  /* 0x00000000003f782f */ /* 0x000fe20003800000 */
[----:B------:R-:W-:Y:S01]  /*0040*/  BSSY B0, `(.L_x_0) ;  /* 0x0000015000007945 */ /* 0x000fe20003800000 */
[--C-:B0-----:R-:W-:Y:S02]  /*0050*/  SHF.R.U32.HI R0, RZ, 0x5, R2.reuse ;  /* 0x00000005ff007819 */ /* 0x101fe40000011602 */
[----:B------:R-:W-:-:S03]  /*0060*/  SHF.R.U32.HI R2, RZ, 0x7, R2 ;  /* 0x00000007ff027819 */ /* 0x000fc60000011602 */
[----:B------:R-:W0:Y:S04]  /*0070*/  SHFL.IDX PT, R3, R0, RZ, 0x1f ;  /* 0x00001fff00037589 */ /* 0x000e2800000e0000 */
[----:B------:R-:W1:Y:S01]  /*0080*/  SHFL.IDX PT, R2, R2, RZ, 0x1f ;  /* 0x00001fff02027589 */ /* 0x000e6200000e0000 */
[----:B0-----:R-:W-:Y:S02]  /*0090*/  R2UR UR10, R3 ;  /* 0x00000000030a72ca */ /* 0x001fe400000e0000 */
[----:B-1----:R-:W-:-:S11]  /*00a0*/  R2UR UR5, R2 ;  /* 0x00000000020572ca */ /* 0x002fd600000e0000 */
[----:B------:R-:W-:Y:S02]  /*00b0*/  USHF.R.S32.HI UR4, URZ, 0x1f, UR10 ;  /* 0x0000001f3f047899 */ /* 0x000fe4000801140a */
[----:B------:R-:W-:Y:S02]  /*00c0*/  ISETP.NE.OR P0, PT, RZ, UR10, !P0 ;  /* 0x0000000aff007c0c */ /* 0x000fe4000c705670 */
[----:B------:R-:W-:-:S04]  /*00d0*/  ULEA.HI UR4, UR4, UR10, URZ, 0x2 ;  /* 0x0000000a04047291 */ /* 0x000fc8000f8f103f */
[----:B------:R-:W-:-:S04]  /*00e0*/  ULOP3.LUT UR4, UR4, 0xfffffffc, URZ, 0xc0, !UPT ;  /* 0xfffffffc04047892 */ /* 0x000fc8000f8ec03f */
[----:B------:R-:W-:-:S03]  /*00f0*/  UIADD3 UR10, UR10, -UR4, URZ ;  /* 0x800000040a0a7290 */ /* 0x000fc6000fffe03f */
[----:B------:R-:W-:Y:S09]  /*0100*/  @P0 BRA `(.L_x_1) ;  /* 0x0000000000200947 */ /* 0x000ff20003800000 */
[----:B------:R-:W-:Y:S02]  /*0110*/  ULDC.64 UR6, c[0x0][0x198] ;  /* 0x0000660000067ab9 */ /* 0x000fe40000000a00 */
[----:B------:R-:W-:Y:S02]  /*0120*/  UIADD3 UR8, UP0, UR6, 0xf0, URZ ;  /* 0x000000f006087890 */ /* 0x000fe4000ff1e03f */
[----:B------:R-:W-:Y:S02]  /*0130*/  UIADD3 UR6, UP1, UR6, 0x1f0, URZ ;  /* 0x000001f006067890 */ /* 0x000fe4000ff3e03f */
[----:B------:R-:W-:Y:S02]  /*0140*/  UIADD3.X UR9, URZ, UR7, URZ, UP0, !UPT ;  /* 0x000000073f097290 */ /* 0x000fe400087fe43f */
[----:B------:R-:W-:-:S07]  /*0150*/  UIADD3.X UR7, URZ, UR7, URZ, UP1, !UPT ;  /* 0x000000073f077290 */ /* 0x000fce0008ffe43f */
[----:B------:R0:W-:Y:S02]  /*0160*/  UTMACCTL.PF [UR8] ;  /* 0x00000000080079b9 */ /* 0x0001e40008040000 */
[----:B------:R0:W-:Y:S02]  /*0170*/  UTMACCTL.PF [UR6] ;  /* 0x00000000060079b9 */ /* 0x0001e40008040000 */
[----:B0-----:R-:W-:Y:S01]  /*0180*/  NOP ;  /* 0x0000000000007918 */ /* 0x001fe20000000000 */
.L_x_1:
[----:B------:R-:W-:Y:S05]  /*0190*/  BSYNC B0 ;  /* 0x0000000000007941 */ /* 0x000fea0003800000 */
.L_x_0:
[----:B------:R-:W0:Y:S01]  /*01a0*/  SHFL.IDX PT, R2, R0, RZ, 0x1f ;  /* 0x00001fff00027589 */ /* 0x000e2200000e0000 */
[----:B------:R-:W-:Y:S01]  /*01b0*/  UISETP.NE.AND UP0, UPT, UR10, 0x3, UPT ;  /* 0x000000030a00788c */ /* 0x000fe2000bf05270 */
[----:B------:R-:W-:Y:S01]  /*01c0*/  ISETP.NE.AND P1, PT, RZ, UR5, PT ;  /* 0x00000005ff007c0c */ /* 0x000fe2000bf25270 */
[----:B------:R-:W-:Y:S02]  /*01d0*/  UIADD3 UR18, UR5, -0x1, URZ ;  /* 0xffffffff05127890 */ /* 0x000fe4000fffe03f */
[----:B------:R-:W-:Y:S02]  /*01e0*/  UISETP.EQ.OR UP0, UPT, UR10, URZ, !UP0 ;  /* 0x0000003f0a00728c */ /* 0x000fe4000c702670 */
[----:B------:R-:W-:Y:S02]  /*01f0*/  UISETP.GE.U32.AND UP1, UPT, UR18, 0x2, UPT ;  /* 0x000000021200788c */ /* 0x000fe4000bf26070 */
[----:B------:R-:W-:-:S04]  /*0200*/  UISETP.EQ.AND UP0, UPT, UR5, URZ, UP0 ;  /* 0x0000003f0500728c */ /* 0x000fc80008702270 */
[----:B------:R-:W-:-:S04]  /*0210*/  USEL UR38, URZ, 0x1, !UP0 ;  /* 0x000000013f267887 */ /* 0x000fc8000c000000 */
[----:B------:R-:W-:Y:S01]  /*0220*/  USEL UR38, UR38, 0x2, UP1 ;  /* 0x0000000226267887 */ /* 0x000fe20008800000 */
[----:B0-----:R-:W-:-:S13]  /*0230*/  ISETP.NE.AND P0, PT, R2, RZ, PT ;  /* 0x000000ff0200720c */ /* 0x001fda0003f05270 */
[----:B------:R-:W-:Y:S05]  /*0240*/  @P0 BRA `(.L_x_2) ;  /* 0x0000000000480947 */ /* 0x000fea0003800000 */
[----:B------:R-:W0:Y:S01]  /*0250*/  S2UR UR8, SR_CgaCtaId ;  /* 0x00000000000879c3 */ /* 0x000e220000008800 */
[----:B------:R-:W-:Y:S01]  /*0260*/  UMOV UR4, 0x400 ;  /* 0x0000040000047882 */ /* 0x000fe20000000000 */
[----:B------:R-:W-:Y:S01]  /*0270*/  UMOV UR5, 0x1 ;  /* 0x0000000100057882 */ /* 0x000fe20000000000 */
[----:B------:R-:W-:Y:S01]  /*0280*/  UMOV UR6, 0x100 ;  /* 0x0000010000067882 */ /* 0x000fe20000000000 */
[----:B------:R-:W-:Y:S01]  /*0290*/  ELECT P0, URZ, PT ;  /* 0x00000000003f782f */ /* 0x000fe20003800000 */
[----:B------:R-:W-:-:S04]  /*02a0*/  UIADD3 UR6, -UR6, 0x100000, URZ ;  /* 0x0010000006067890 */ /* 0x000fc8000fffe13f */
[----:B------:R-:W-:Y:S02]  /*02b0*/  USHF.L.U32 UR7, UR6, 0xb, URZ ;  /* 0x0000000b06077899 */ /* 0x000fe4000800063f */
[----:B------:R-:W-:Y:S02]  /*02c0*/  USHF.L.U32 UR6, UR6, 0x1, URZ ;  /* 0x0000000106067899 */ /* 0x000fe4000800063f */
[----:B0-----:R-:W-:Y:S02]  /*02d0*/  ULEA UR8, UR8, UR4, 0x18 ;  /* 0x0000000408087291 */ /* 0x001fe4000f8ec03f */
[----:B------:R-:W-:-:S04]  /*02e0*/  UIADD3 UR4, -UR5, 0x100000, URZ ;  /* 0x0010000005047890 */ /* 0x000fc8000fffe13f */
[----:B------:R-:W-:Y:S02]  /*02f0*/  USHF.L.U32 UR5, UR4, 0xb, URZ ;  /* 0x0000000b04057899 */ /* 0x000fe4000800063f */
[----:B------:R-:W-:Y:S01]  /*0300*/  USHF.L.U32 UR4, UR4, 0x1, URZ ;  /* 0x0000000104047899 */ /* 0x000fe2000800063f */
[----:B------:R-:W0:Y:S11]  /*0310*/  FENCE.VIEW.ASYNC.S ;  /* 0x00000000000073c6 */ /* 0x000e360000000000 */
[----:B0-----:R0:W1:Y:S01]  /*0320*/  SYNCS.EXCH.64 URZ, [UR8], UR4 ;  /* 0x00000004083f75b2 */ /* 0x0010620008000100 */
[----:B------:R0:W2:Y:S01]  /*0330*/  SYNCS.EXCH.64 URZ, [UR8+0x10], UR6 ;  /* 0x00001006083f75b2 */ /* 0x0000a20008000100 */
[----:B------:R0:W3:Y:S01]  /*0340*/  SYNCS.EXCH.64 URZ, [UR8+0x8], UR4 ;  /* 0x00000804083f75b2 */ /* 0x0000e20008000100 */
[----:B------:R0:W4:Y:S01]  /*0350*/  SYNCS.EXCH.64 URZ, [UR8+0x18], UR6 ;  /* 0x00001806083f75b2 */ /* 0x0001220008000100 */
[----:B------:R-:W-:Y:S01]  /*0360*/  NOP ;  /* 0x0000000000007918 */ /* 0x000fe20000000000 */
.L_x_2:
[----:B------:R-:W5:Y:S01]  /*0370*/  SHFL.IDX PT, R0, R0, RZ, 0x1f ;  /* 0x00001fff00007589 */ /* 0x000f6200000e0000 */
[----:B------:R-:W-:Y:S01]  /*0380*/  ELECT P0, URZ, PT ;  /* 0x00000000003f782f */ /* 0x000fe20003800000 */
[----:B------:R-:W1:Y:S01]  /*0390*/  S2UR UR17, SR_CTAID.Y ;  /* 0x00000000001179c3 */ /* 0x000e620000002600 */
[----:B0-----:R-:W-:Y:S01]  /*03a0*/  ULDC UR5, c[0x0][0x65c] ;  /* 0x0001970000057ab9 */ /* 0x001fe20000000800 */
[----:B------:R-:W-:Y:S01]  /*03b0*/  UMOV UR12, 0x20 ;  /* 0x00000020000c7882 */ /* 0x000fe20000000000 */
[----:B------:R-:W-:Y:S01]  /*03c0*/  UISETP.NE.AND UP2, UPT, UR5, 0x1, UPT ;  /* 0x000000010500788c */ /* 0x000fe2000bf45270 */
[----:B------:R-:W-:Y:S01]  /*03d0*/  NOP ;  /* 0x0000000000007918 */ /* 0x000fe20000000000 */
[----:B------:R-:W-:Y:S02]  /*03e0*/  NOP ;  /* 0x0000000000007918 */ /* 0x000fe40000000000 */
[----:B------:R-:W-:Y:S01]  /*03f0*/  UP2UR UR39, UPR, URZ, 0x4 ;  /* 0x000000043f277883 */ /* 0x000fe20008000000 */
[----:B------:R-:W0:Y:S01]  /*0400*/  S2UR UR4, SR_CTAID.X ;  /* 0x00000000000479c3 */ /* 0x000e220000002500 */
[----:B------:R-:W-:-:S02]  /*0410*/  PLOP3.LUT P2, PT, PT, PT, UP2, 0x80, 0x0 ;  /* 0x000000000000781c */ /* 0x000fc40003f4f028 */
[----:B------:R-:W-:Y:S02]  /*0420*/  PLOP3.LUT P4, PT, PT, PT, UP2, 0x80, 0x0 ;  /* 0x000000000000781c */ /* 0x000fe40003f8f028 */
[----:B------:R-:W-:Y:S01]  /*0430*/  PLOP3.LUT P3, PT, PT, PT, UP2, 0x80, 0x0 ;  /* 0x000000000000781c */ /* 0x000fe20003f6f028 */
[----:B------:R-:W-:Y:S01]  /*0440*/  @UP2 ULDC UR14, c[0x0][0x10] ;  /* 0x00000400000e2ab9 */ /* 0x000fe20000000800 */
[----:B------:R-:W-:Y:S01]  /*0450*/  @UP2 UMOV UR9, URZ ;  /* 0x0000003f00092c82 */ /* 0x000fe20008000000 */
[----:B------:R-:W-:Y:S01]  /*0460*/  @!UP2 ULDC UR11, c[0x0][0xc] ;  /* 0x00000300000baab9 */ /* 0x000fe20000000800 */
[----:B-----5:R-:W-:Y:S01]  /*0470*/  ISETP.NE.OR P0, PT, R0, RZ, !P0 ;  /* 0x000000ff0000720c */ /* 0x020fe20004705670 */
[----:B-1----:R-:W-:Y:S02]  /*0480*/  @UP2 UMOV UR7, UR17 ;  /* 0x0000001100072c82 */ /* 0x002fe40008000000 */
[----:B------:R-:W-:Y:S01]  /*0490*/  @UP2 UMOV UR8, UR7 ;  /* 0x0000000700082c82 */ /* 0x000fe20008000000 */
[----:B------:R-:W-:Y:S01]  /*04a0*/  @!UP2 UMOV UR7, UR17 ;  /* 0x000000110007ac82 */ /* 0x000fe20008000000 */
[----:B0-----:R-:W-:-:S08]  /*04b0*/  @UP2 UIMAD.WIDE.U32 UR14, UR4, UR14, UR8 ;  /* 0x0000000e040e22a5 */ /* 0x001fd0000f8e0008 */
[----:B------:R-:W-:Y:S01]  /*04c0*/  VOTEU.ALL UP0, P0 ;  /* 0x00000000003f7886 */ /* 0x000fe20000000000 */
[----:B------:R-:W-:Y:S01]  /*04d0*/  VOTEU.ALL UP1, P0 ;  /* 0x00000000003f7886 */ /* 0x000fe20000020000 */
[----:B------:R-:W-:-:S03]  /*04e0*/  IMAD.U32 R2, RZ, RZ, UR14 ;  /* 0x0000000eff027e24 */ /* 0x000fc6000f8e00ff */
[----:B------:R-:W0:Y:S01]  /*04f0*/  @!UP0 S2UR UR6, SR_CgaCtaId ;  /* 0x00000000000689c3 */ /* 0x000e220000008800 */
[----:B------:R-:W-:Y:S01]  /*0500*/  @!UP0 UMOV UR5, 0x400 ;  /* 0x0000040000058882 */ /* 0x000fe20000000000 */
[----:B------:R-:W-:-:S04]  /*0510*/  @!UP0 UIADD3 UR12, -UR12, 0x100000, URZ ;  /* 0x001000000c0c8890 */ /* 0x000fc8000fffe13f */
[----:B------:R-:W-:Y:S02]  /*0520*/  @!UP0 USHF.L.U32 UR13, UR12, 0xb, URZ ;  /* 0x0000000b0c0d8899 */ /* 0x000fe4000800063f */
[----:B------:R-:W-:Y:S01]  /*0530*/  @!UP0 USHF.L.U32 UR12, UR12, 0x1, URZ ;  /* 0x000000010c0c8899 */ /* 0x000fe2000800063f */
[----:B------:R-:W-:Y:S01]  /*0540*/  IMAD.U32 R3, RZ, RZ, UR15 ;  /* 0x0000000fff037e24 */ /* 0x000fe2000f8e00ff */
[----:B0-----:R-:W-:Y:S01]  /*0550*/  @!UP0 ULEA UR16, UR6, UR5, 0x18 ;  /* 0x0000000506108291 */ /* 0x001fe2000f8ec03f */
[----:B------:R-:W-:Y:S01]  /*0560*/  VOTEU.ALL UP0, P0 ;  /* 0x00000000003f7886 */ /* 0x000fe20000000000 */
[----:B------:R-:W-:Y:S01]  /*0570*/  PLOP3.LUT P0, PT, PT, PT, UP2, 0x80, 0x0 ;  /* 0x000000000000781c */ /* 0x000fe20003f0f028 */
[----:B------:R-:W-:Y:S01]  /*0580*/  UMOV UR5, URZ ;  /* 0x0000003f00057c82 */ /* 0x000fe20008000000 */
[----:B------:R-:W-:Y:S01]  /*0590*/  @UP2 UMOV UR6, URZ ;  /* 0x0000003f00062c82 */ /* 0x000fe20008000000 */
[----:B------:R-:W-:Y:S02]  /*05a0*/  @!UP2 UIMAD.WIDE.U32 UR8, UR11, UR7, UR4 ;  /* 0x000000070b08a2a5 */ /* 0x000fe4000f8e0004 */
[----:B------:R-:W-:-:S04]  /*05b0*/  @UP2 UIADD3 UR6, UR15, UR6, URZ ;  /* 0x000000060f062290 */ /* 0x000fc8000fffe03f */
[----:B------:R-:W-:Y:S01]  /*05c0*/  IMAD.U32 R5, RZ, RZ, UR9 ;  /* 0x00000009ff057e24 */ /* 0x000fe2000f8e00ff */
[----:B------:R-:W0:Y:S02]  /*05d0*/  FENCE.VIEW.ASYNC.S ;  /* 0x00000000000073c6 */ /* 0x000e240000000000 */
[----:B0-----:R0:W2:Y:S01]  /*05e0*/  @!UP0 SYNCS.EXCH.64 URZ, [UR16+0x30], UR12 ;  /* 0x0000300c103f85b2 */ /* 0x0010a20008000100 */
[----:B------:R-:W-:Y:S01]  /*05f0*/  @P2 IMAD.U32 R6, RZ, RZ, UR6 ;  /* 0x00000006ff062e24 */ /* 0x000fe2000f8e00ff */
[----:B------:R-:W-:Y:S01]  /*0600*/  MOV R4, UR8 ;  /* 0x0000000800047c02 */ /* 0x000fe20008000f00 */
[----:B------:R-:W-:Y:S01]  /*0610*/  @!P4 IMAD.MOV.U32 R6, RZ, RZ, R5 ;  /* 0x000000ffff06c224 */ /* 0x000fe200078e0005 */
[----:B------:R-:W-:Y:S01]  /*0620*/  @P0 MOV R7, R2 ;  /* 0x0000000200070202 */ /* 0x000fe20000000f00 */
[----:B------:R-:W-:Y:S02]  /*0630*/  IMAD.U32 R2, RZ, RZ, UR8 ;  /* 0x00000008ff027e24 */ /* 0x000fe4000f8e00ff */
[----:B------:R-:W-:Y:S01]  /*0640*/  IMAD.U32 R3, RZ, RZ, UR9 ;  /* 0x00000009ff037e24 */ /* 0x000fe2000f8e00ff */
[----:B------:R0:W-:Y:S01]  /*0650*/  STL [R1+0x600], R6 ;  /* 0x0006000601007387 */ /* 0x0001e20000100800 */
[----:B------:R-:W-:-:S05]  /*0660*/  @!P3 IMAD.MOV.U32 R7, RZ, RZ, R2 ;  /* 0x000000ffff07b224 */ /* 0x000fca00078e0002 */
[----:B------:R0:W-:Y:S01]  /*0670*/  STL [R1+0x604], R7 ;  /* 0x0006040701007387 */ /* 0x0001e20000100800 */
[----:B------:R0:W2:Y:S01]  /*0680*/  @!UP1 SYNCS.EXCH.64 URZ, [UR16+0x38], UR12 ;  /* 0x0000380c103f95b2 */ /* 0x0000a20008000100 */
[----:B------:R-:W-:Y:S01]  /*0690*/  NOP ;  /* 0x0000000000007918 */ /* 0x000fe20000000000 */
[----:B--234-:R-:W-:Y:S06]  /*06a0*/  BAR.SYNC.DEFER_BLOCKING 0x0 ;  /* 0x0000000000007b1d */ /* 0x01cfec0000010000 */
[----:B------:R-:W-:Y:S05]  /*06b0*/  @!P1 BRA `(.L_x_3) ;  /* 0x000003b400989947 */ /* 0x000fea0003800000 */
[----:B------:R-:W-:-:S06]  /*06c0*/  UISETP.GT.U32.AND UP0, UPT, UR18, 0x1, UPT ;  /* 0x000000011200788c */ /* 0x000fcc000bf04070 */
[----:B------:R-:W-:-:S13]  /*06d0*/  PLOP3.LUT P0, PT, PT, PT, UP0, 0x80, 0x0 ;  /* 0x000000000000781c */ /* 0x000fda0003f0f008 */
[----:B0-----:R-:W-:Y:S05]  /*06e0*/  @P0 EXIT ;  /* 0x000000000000094d */ /* 0x001fea0003800000 */
[----:B------:R-:W-:Y:S01]  /*06f0*/  ULDC.64 UR8, c[0x0][0x650] ;  /* 0x0001940000087ab9 */ /* 0x000fe20000000a00 */
[----:B------:R-:W-:Y:S01]  /*0700*/  UMOV UR40, 0xffffffff ;  /* 0xffffffff00287882 */ /* 0x000fe20000000000 */
[----:B------:R-:W-:Y:S01]  /*0710*/  ISETP.GE.U32.AND P0, PT, R7, UR8, PT ;  /* 0x0000000807007c0c */ /* 0x000fe2000bf06070 */
[----:B------:R-:W-:Y:S01]  /*0720*/  UMOV UR41, 0xffffffff ;  /* 0xffffffff00297882 */ /* 0x000fe20000000000 */
[----:B------:R-:W-:Y:S01]  /*0730*/  UMOV UR42, 0xffffffff ;  /* 0xffffffff002a7882 */ /* 0x000fe20000000000 */
[----:B------:R-:W-:Y:S02]  /*0740*/  PRMT R0, RZ, 0x7610, R0 ;  /* 0x00007610ff007816 */ /* 0x000fe40000000000 */
[----:B------:R-:W-:-:S13]  /*0750*/  ISETP.GE.U32.AND.EX P0, PT, R6, UR9, PT, P0 ;  /* 0x0000000906007c0c */ /* 0x000fda000bf06100 */
[----:B------:R-:W-:Y:S05]  /*0760*/  @P0 BRA `(.L_x_4) ;  /* 0x0000000400800947 */ /* 0x000fea0003800000 */
[----:B------:R-:W-:Y:S01]  /*0770*/  I2FP.F32.U32 R0, UR4 ;  /* 0x0000000400007c45 */ /* 0x000fe20008201000 */
[----:B------:R-:W-:Y:S01]  /*0780*/  ULDC.64 UR16, c[0x0][0x628] ;  /* 0x00018a0000107ab9 */ /* 0x000fe20000000a00 */
[----:B------:R-:W-:Y:S01]  /*0790*/  ULDC UR6, c[0x0][0x150] ;  /* 0x0000540000067ab9 */ /* 0x000fe20000000800 */
[----:B------:R-:W-:Y:S01]  /*07a0*/  ISETP.NE.U32.AND P0, PT, RZ, UR16, PT ;  /* 0x00000010ff007c0c */ /* 0x000fe2000bf05070 */
[----:B------:R-:W-:Y:S01]  /*07b0*/  ULDC UR15, c[0x0][0x630] ;  /* 0x00018c00000f7ab9 */ /* 0x000fe20000000800 */
[----:B------:R-:W-:Y:S01]  /*07c0*/  FMUL R0, R0, UR6 ;  /* 0x0000000600007c20 */ /* 0x000fe20008400000 */
[----:B------:R-:W-:Y:S01]  /*07d0*/  R2UR UR18, R7 ;  /* 0x00000000071272ca */ /* 0x000fe200000e0000 */
[----:B------:R-:W-:Y:S01]  /*07e0*/  ULDC UR20, c[0x0][0x154] ;  /* 0x0000550000147ab9 */ /* 0x000fe20000000800 */
[----:B------:R-:W-:Y:S01]  /*07f0*/  ISETP.NE.AND.EX P0, PT, RZ, UR17, PT, P0 ;  /* 0x00000011ff007c0c */ /* 0x000fe2000bf05300 */
[----:B------:R0:W1:Y:S01]  /*0800*/  F2I.U32.TRUNC.NTZ R2, R0 ;  /* 0x0000000000027305 */ /* 0x000062000020f000 */
[----:B------:R-:W-:-:S02]  /*0810*/  R2UR UR19, R6 ;  /* 0x00000000061372ca */ /* 0x000fc400000e0000 */
[----:B------:R-:W-:Y:S02]  /*0820*/  R2UR UR8, R7 ;  /* 0x00000000070872ca */ /* 0x000fe400000e0000 */
[----:B------:R-:W-:-:S07]  /*0830*/  R2UR UR9, R6 ;  /* 0x00000000060972ca */ /* 0x000fce00000e0000 */
[----:B0-----:R-:W-:Y:S08]  /*0840*/  @!P0 BRA `(.L_x_5) ;  /* 0x0000000000308947 */ /* 0x001ff00003800000 */
[----:B------:R-:W-:Y:S01]  /*0850*/  R2UR UR8, R7 ;  /* 0x00000000070872ca */ /* 0x000fe200000e0000 */
[----:B------:R-:W-:Y:S01]  /*0860*/  ULDC UR6, c[0x0][0x634] ;  /* 0x00018d0000067ab9 */ /* 0x000fe20000000800 */
[----:B------:R-:W-:-:S11]  /*0870*/  R2UR UR14, R6 ;  /* 0x00000000060e72ca */ /* 0x000fd600000e0000 */
[----:B------:R-:W-:-:S04]  /*0880*/  UIADD3 UR6, UP0, UR8, UR6, URZ ;  /* 0x0000000608067290 */ /* 0x000fc8000ff1e03f */
[----:B------:R-:W-:-:S04]  /*0890*/  UIADD3.X UR14, URZ, UR14, URZ, UP0, !UPT ;  /* 0x0000000e3f0e7290 */ /* 0x000fc800087fe43f */
[----:B------:R-:W-:-:S04]  /*08a0*/  UIMAD.WIDE.U32 UR8, UR14, UR16, URZ ;  /* 0x000000100e0872a5 */ /* 0x000fc8000f8e003f */
[----:B------:R-:W-:Y:S02]  /*08b0*/  UIMAD.WIDE.U32 UR10, UP0, UR6, UR17, UR8 ;  /* 0x00000011060a72a5 */ /* 0x000fe4000f800008 */
[----:B------:R-:W-:Y:S02]  /*08c0*/  UIMAD.WIDE.U32 UR8, UR6, UR16, URZ ;  /* 0x00000010060872a5 */ /* 0x000fe4000f8e003f */
[----:B------:R-:W-:Y:S02]  /*08d0*/  UIADD3.X UR13, URZ, URZ, URZ, UP0, !UPT ;  /* 0x0000003f3f0d7290 */ /* 0x000fe400087fe43f */
[----:B------:R-:W-:Y:S01]  /*08e0*/  UIADD3 URZ, UP0, UR9, UR10, URZ ;  /* 0x0000000a093f7290 */ /* 0x000fe2000ff1e03f */
[----:B------:R-:W-:-:S03]  /*08f0*/  UMOV UR12, UR11 ;  /* 0x0000000b000c7c82 */ /* 0x000fc60008000000 */
[----:B------:R-:W-:-:S12]  /*0900*/  UIMAD.WIDE.U32.X UR8, UR14, UR17, UR12, UP0 ;  /* 0x000000110e0872a5 */ /* 0x000fd800080e040c */
.L_x_5:
[----:B------:R-:W-:Y:S01]  /*0910*/  USHF.R.U64 UR42, UR8, UR15, UR9 ;  /* 0x0000000f082a7299 */ /* 0x000fe20008001209 */
[----:B------:R-:W-:Y:S01]  /*0920*/  I2FP.F32.U32 R0, UR7 ;  /* 0x0000000700007c45 */ /* 0x000fe20008201000 */
[----:B------:R-:W-:Y:S01]  /*0930*/  USHF.R.U32.HI UR5, URZ, UR15, UR9 ;  /* 0x0000000f3f057299 */ /* 0x000fe20008011609 */
[----:B-1----:R-:W-:Y:S01]  /*0940*/  R2UR UR12, R2 ;  /* 0x00000000020c72ca */ /* 0x002fe200000e0000 */
[----:B------:R-:W-:Y:S02]  /*0950*/  UIADD3 UR6, UP0, URZ, -UR42, URZ ;  /* 0x8000002a3f067290 */ /* 0x000fe4000ff1e03f */
[----:B------:R-:W-:Y:S01]  /*0960*/  FMUL R0, R0, UR20 ;  /* 0x0000001400007c20 */ /* 0x000fe20008400000 */
[----:B------:R-:W-:Y:S01]  /*0970*/  ULDC.64 UR8, c[0x0][0x620] ;  /* 0x0001880000087ab9 */ /* 0x000fe20000000a00 */
[----:B------:R-:W-:Y:S01]  /*0980*/  UIADD3.X UR5, URZ, ~UR5, URZ, UP0, !UPT ;  /* 0x800000053f057290 */ /* 0x000fe200087fe43f */
[----:B------:R-:W-:Y:S01]  /*0990*/  UMOV UR10, UR18 ;  /* 0x00000012000a7c82 */ /* 0x000fe20008000000 */
[----:B------:R-:W-:-:S02]  /*09a0*/  UMOV UR11, UR19 ;  /* 0x00000013000b7c82 */ /* 0x000fc40008000000 */
[----:B------:R-:W-:Y:S01]  /*09b0*/  UIMAD UR5, UR5, UR8, URZ ;  /* 0x00000008050572a4 */ /* 0x000fe2000f8e023f */
[----:B------:R-:W0:Y:S01]  /*09c0*/  F2I.U32.TRUNC.NTZ R0, R0 ;  /* 0x0000000000007305 */ /* 0x000e22000020f000 */
[----:B------:R-:W-:Y:S02]  /*09d0*/  UIMAD.WIDE.U32 UR10, UR6, UR8, UR10 ;  /* 0x00000008060a72a5 */ /* 0x000fe4000f8e000a */
[----:B------:R-:W-:Y:S01]  /*09e0*/  UIMAD UR6, UR6, UR9, UR5 ;  /* 0x00000009060672a4 */ /* 0x000fe2000f8e0205 */
[----:B------:R-:W-:Y:S01]  /*09f0*/  ULDC UR21, c[0x0][0x658] ;  /* 0x0001960000157ab9 */ /* 0x000fe20000000800 */
[----:B------:R-:W-:Y:S02]  /*0a00*/  UMOV UR19, 0xffffffff ;  /* 0xffffffff00137882 */ /* 0x000fe40000000000 */
[----:B------:R-:W-:Y:S01]  /*0a10*/  UIADD3 UR6, UR11, UR6, URZ ;  /* 0x000000060b067290 */ /* 0x000fe2000fffe03f */
[----:B------:R-:W-:Y:S01]  /*0a20*/  ULDC UR15, c[0x0][0x618] ;  /* 0x00018600000f7ab9 */ /* 0x000fe20000000800 */
[----:B------:R-:W-:Y:S01]  /*0a30*/  ULDC.64 UR8, c[0x0][0x640] ;  /* 0x0001900000087ab9 */ /* 0x000fe20000000a00 */
[----:B------:R-:W-:Y:S01]  /*0a40*/  USHF.L.U32 UR11, UR19, UR21, URZ ;  /* 0x00000015130b7299 */ /* 0x000fe2000800063f */
[----:B------:R-:W-:Y:S01]  /*0a50*/  ISETP.NE.U32.AND P0, PT, RZ, UR8, PT ;  /* 0x00000008ff007c0c */ /* 0x000fe2000bf05070 */
[----:B------:R-:W-:-:S02]  /*0a60*/  USHF.R.U64 UR19, UR10, UR15, UR6 ;  /* 0x0000000f0a137299 */ /* 0x000fc40008001206 */
[----:B------:R-:W-:Y:S01]  /*0a70*/  USHF.R.U32.HI UR10, URZ, UR15, UR6 ;  /* 0x0000000f3f0a7299 */ /* 0x000fe20008011606 */
[----:B0-----:R-:W-:Y:S01]  /*0a80*/  R2UR UR14, R0 ;  /* 0x00000000000e72ca */ /* 0x001fe200000e0000 */
[----:B------:R-:W-:Y:S01]  /*0a90*/  ULDC UR17, c[0x0][0x608] ;  /* 0x0001820000117ab9 */ /* 0x000fe20000000800 */
[----:B------:R-:W-:Y:S01]  /*0aa0*/  ISETP.NE.AND.EX P0, PT, RZ, UR9, PT, P0 ;  /* 0x00000009ff007c0c */ /* 0x000fe2000bf05300 */
[----:B------:R-:W-:Y:S02]  /*0ab0*/  USHF.R.U64 UR23, UR19, UR17, UR10 ;  /* 0x0000001113177299 */ /* 0x000fe4000800120a */
[----:B------:R-:W-:Y:S01]  /*0ac0*/  USHF.R.U32.HI UR10, URZ, UR17, UR10 ;  /* 0x000000113f0a7299 */ /* 0x000fe2000801160a */
[----:B------:R-:W-:Y:S01]  /*0ad0*/  UMOV UR16, 0x1 ;  /* 0x0000000100107882 */ /* 0x000fe20000000000 */
[----:B------:R-:W-:Y:S02]  /*0ae0*/  UIADD3 UR12, -UR12, URZ, URZ ;  /* 0x0000003f0c0c7290 */ /* 0x000fe4000fffe13f */
[----:B------:R-:W-:-:S02]  /*0af0*/  USHF.R.U64 UR24, UR23, UR21, UR10 ;  /* 0x0000001517187299 */ /* 0x000fc4000800120a */
[----:B------:R-:W-:Y:S01]  /*0b00*/  USHF.L.U32 UR6, UR16, UR21, URZ ;  /* 0x0000001510067299 */ /* 0x000fe2000800063f */
[----:B------:R-:W-:Y:S01]  /*0b10*/  ULDC UR13, c[0x0][0x144] ;  /* 0x00005100000d7ab9 */ /* 0x000fe20000000800 */
[----:B------:R-:W-:Y:S01]  /*0b20*/  ULDC UR5, c[0x0][0x600] ;  /* 0x0001800000057ab9 */ /* 0x000fe20000000800 */
[----:B------:R-:W-:Y:S02]  /*0b30*/  ULOP3.LUT UR16, URZ, UR11, URZ, 0x33, !UPT ;  /* 0x0000000b3f107292 */ /* 0x000fe4000f8e333f */
[----:B------:R-:W-:Y:S02]  /*0b40*/  USHF.R.U32.HI UR11, URZ, UR21, UR10 ;  /* 0x000000153f0b7299 */ /* 0x000fe4000801160a */
[----:B------:R-:W-:Y:S02]  /*0b50*/  UIADD3 UR18, UR5, -0x1, URZ ;  /* 0xffffffff05127890 */ /* 0x000fe4000fffe03f */
[----:B------:R-:W-:Y:S02]  /*0b60*/  UIADD3 UR20, -UR14, URZ, URZ ;  /* 0x0000003f0e147290 */ /* 0x000fe4000fffe13f */
[----:B------:R-:W-:Y:S01]  /*0b70*/  UIMAD UR4, UR13, UR12, UR4 ;  /* 0x0000000c0d0472a4 */ /* 0x000fe2000f8e0204 */
[----:B------:R-:W-:Y:S01]  /*0b80*/  ULDC UR25, c[0x0][0x148] ;  /* 0x0000520000197ab9 */ /* 0x000fe20000000800 */
[----:B------:R-:W-:Y:S01]  /*0b90*/  ULDC UR21, c[0x0][0x648] ;  /* 0x0001920000157ab9 */ /* 0x000fe20000000800 */
[----:B------:R-:W-:Y:S01]  /*0ba0*/  ULDC UR22, c[0x0][0x638] ;  /* 0x00018e0000167ab9 */ /* 0x000fe20000000800 */
[----:B------:R-:W-:Y:S01]  /*0bb0*/  UMOV UR10, UR24 ;  /* 0x00000018000a7c82 */ /* 0x000fe20008000000 */
[----:B------:R-:W-:Y:S07]  /*0bc0*/  @!P0 BRA `(.L_x_6) ;  /* 0x0000000000308947 */ /* 0x000fee0003800000 */
[----:B------:R-:W-:Y:S02]  /*0bd0*/  ULDC UR14, c[0x0][0x64c] ;  /* 0x00019300000e7ab9 */ /* 0x000fe40000000800 */
        /* <DEDUP_REMOVED lines=8> */
[----:B------:R-:W-:-:S07]  /*0c60*/  UIMAD.WIDE.U32.X UR8, UR17, UR9, UR14, UP0 ;  /* 0x00000009110872a5 */ /* 0x000fce00080e040e */
[----:B------:R-:W-:Y:S01]  /*0c70*/  UMOV UR10, UR8 ;  /* 0x00000008000a7c82 */ /* 0x000fe20008000000 */
[----:B------:R-:W-:-:S05]  /*0c80*/  UMOV UR11, UR9 ;  /* 0x00000009000b7c82 */ /* 0x000fca0008000000 */
.L_x_6:
[----:B------:R-:W-:Y:S01]  /*0c90*/  UISETP.NE.AND UP0, UPT, UR39, URZ, UPT ;  /* 0x0000003f2700728c */ /* 0x000fe2000bf05270 */
[----:B------:R-:W-:Y:S01]  /*0ca0*/  MOV R0, 0x1 ;  /* 0x0000000100007802 */ /* 0x000fe20000000f00 */
[----:B------:R-:W-:Y:S02]  /*0cb0*/  USHF.R.U64 UR8, UR10, UR21, UR11 ;  /* 0x000000150a087299 */ /* 0x000fe4000800120b */
[----:B------:R-:W-:Y:S02]  /*0cc0*/  ULOP3.LUT UR16, UR23, UR16, URZ, 0xc0, !UPT ;  /* 0x0000001017107292 */ /* 0x000fe4000f8ec03f */
[----:B------:R-:W-:Y:S02]  /*0cd0*/  ULOP3.LUT UR18, UR19, UR18, URZ, 0xc0, !UPT ;  /* 0x0000001213127292 */ /* 0x000fe4000f8ec03f */
[----:B------:R-:W-:-:S03]  /*0ce0*/  UIMAD UR16, UR6, UR8, UR16 ;  /* 0x00000008061072a4 */ /* 0x000fc6000f8e0210 */
[----:B------:R-:W-:Y:S02]  /*0cf0*/  @UP0 UIMAD UR4, UR25, UR20, UR7 ;  /* 0x00000014190402a4 */ /* 0x000fe4000f8e0207 */
[----:B------:R-:W-:-:S04]  /*0d00*/  UIADD3 UR7, -UR8, URZ, URZ ;  /* 0x0000003f08077290 */ /* 0x000fc8000fffe13f */
[----:B------:R-:W-:-:S03]  /*0d10*/  UIMAD UR6, UR7, UR22, UR24 ;  /* 0x00000016070672a4 */ /* 0x000fc6000f8e0218 */
[----:B------:R-:W-:Y:S01]  /*0d20*/  ULDC UR7, c[0x0][0x610] ;  /* 0x0001840000077ab9 */ /* 0x000fe20000000800 */
[----:B------:R-:W-:Y:S02]  /*0d30*/  UIMAD UR6, UR6, UR5, UR18 ;  /* 0x00000005060672a4 */ /* 0x000fe4000f8e0212 */
[----:B------:R-:W-:-:S04]  /*0d40*/  UIMAD UR4, UR16, UR7, UR4 ;  /* 0x00000007100472a4 */ /* 0x000fc8000f8e0204 */
[----:B------:R-:W-:Y:S02]  /*0d50*/  USEL UR41, UR6, UR4, !UP0 ;  /* 0x0000000406297287 */ /* 0x000fe4000c000000 */
[----:B------:R-:W-:-:S12]  /*0d60*/  USEL UR40, UR4, UR6, !UP0 ;  /* 0x0000000604287287 */ /* 0x000fd8000c000000 */
.L_x_4:
[----:B------:R-:W-:-:S08]  /*0d70*/  NOP ;  /* 0x0000000000007918 */ /* 0x000fd00000000000 */
[----:B------:R-:W0:Y:S02]  /*0d80*/  USETMAXREG.TRY_ALLOC.CTAPOOL UP0, 0xf0 ;  /* 0x000000f0000079c8 */ /* 0x000e240008000600 */
[----:B0-----:R-:W-:-:S13]  /*0d90*/  PLOP3.LUT P0, PT, PT, PT, UP0, 0x80, 0x0 ;  /* 0x000000000000781c */ /* 0x001fda0003f0f008 */
[----:B------:R-:W-:Y:S05]  /*0da0*/  @!P0 BRA `(.L_x_4) ;  /* 0xfffffffc00f08947 */ /* 0x000fea000383ffff */
[----:B------:R-:W-:Y:S01]  /*0db0*/  ULDC.64 UR4, c[0x0][0x598] ;  /* 0x0001660000047ab9 */ /* 0x000fe20000000a00 */
[----:B------:R-:W-:Y:S01]  /*0dc0*/  ULDC.64 UR44, c[0x0][0x208] ;  /* 0x00008200002c7ab9 */ /* 0x000fe20000000a00 */
[----:B------:R-:W-:-:S04]  /*0dd0*/  ISETP.NE.U32.AND P0, PT, RZ, UR4, PT ;  /* 0x00000004ff007c0c */ /* 0x000fc8000bf05070 */
[----:B------:R-:W-:-:S13]  /*0de0*/  ISETP.NE.AND.EX P0, PT, RZ, UR5, PT, P0 ;  /* 0x00000005ff007c0c */ /* 0x000fda000bf05300 */
[----:B------:R-:W-:Y:S05]  /*0df0*/  @!P0 BRA `(.L_x_7) ;  /* 0x00000000001c8947 */ /* 0x000fea0003800000 */
[----:B------:R-:W0:Y:S02]  /*0e00*/  LDC.64 R2, c[0x0][0x598] ;  /* 0x00016600ff027b82 */ /* 0x000e240000000a00 */
[----:B0-----:R-:W2:Y:S02]  /*0e10*/  LDG.E.64 R2, desc[UR44][R2.64] ;  /* 0x0000002c02027981 */ /* 0x001ea4000c1e1b00 */
[----:B--2---:R-:W-:-:S04]  /*0e20*/  ISETP.NE.U32.AND P0, PT, R2, RZ, PT ;  /* 0x000000ff0200720c */ /* 0x004fc80003f05070 */
[----:B------:R-:W-:-:S13]  /*0e30*/  ISETP.NE.AND.EX P0, PT, R3, RZ, PT, P0 ;  /* 0x000000ff0300720c */ /* 0x000fda0003f05300 */
[----:B------:R-:W-:Y:S05]  /*0e40*/  @!P0 BRA `(.L_x_7) ;  /* 0x0000000000088947 */ /* 0x000fea0003800000 */
[----:B------:R0:W5:Y:S01]  /*0e50*/  LD.E R2, desc[UR44][R2.64] ;  /* 0x0000002c02027980 */ /* 0x000162000c101900 */
[----:B------:R-:W-:Y:S05]  /*0e60*/  BRA `(.L_x_8) ;  /* 0x0000000000247947 */ /* 0x000fea0003800000 */
.L_x_7:
[----:B------:R-:W-:Y:S02]  /*0e70*/  ULDC.64 UR4, c[0x0][0x588] ;  /* 0x0001620000047ab9 */ /* 0x000fe40000000a00 */
[----:B------:R-:W-:-:S04]  /*0e80*/  ISETP.NE.U32.AND P0, PT, RZ, UR4, PT ;  /* 0x00000004ff007c0c */ /* 0x000fc8000bf05070 */
[----:B------:R-:W-:-:S13]  /*0e90*/  ISETP.NE.AND.EX P0, PT, RZ, UR5, PT, P0 ;  /* 0x00000005ff007c0c */ /* 0x000fda000bf05300 */
[----:B------:R-:W-:Y:S05]  /*0ea0*/  @!P0 BRA `(.L_x_9) ;  /* 0x00000000000c8947 */ /* 0x000fea0003800000 */
[----:B------:R-:W0:Y:S02]  /*0eb0*/  LDC.64 R2, c[0x0][0x588] ;  /* 0x00016200ff027b82 */ /* 0x000e240000000a00 */
[----:B0-----:R1:W5:Y:S01]  /*0ec0*/  LDG.E R2, desc[UR44][R2.64] ;  /* 0x0000002c02027981 */ /* 0x001362000c1e1900 */
[----:B------:R-:W-:Y:S05]  /*0ed0*/  BRA `(.L_x_8) ;  /* 0x0000000000087947 */ /* 0x000fea0003800000 */
.L_x_9:
[----:B------:R-:W-:Y:S02]  /*0ee0*/  ULDC UR4, c[0x0][0x580] ;  /* 0x0001600000047ab9 */ /* 0x000fe40000000800 */
[----:B------:R-:W-:-:S07]  /*0ef0*/  IMAD.U32 R2, RZ, RZ, UR4 ;  /* 0x00000004ff027e24 */ /* 0x000fce000f8e00ff */
.L_x_8:
[----:B------:R-:W-:Y:S02]  /*0f00*/  ULDC.64 UR4, c[0x0][0x5a0] ;  /* 0x0001680000047ab9 */ /* 0x000fe40000000a00 */
[----:B------:R-:W-:-:S04]  /*0f10*/  ISETP.NE.U32.AND P0, PT, RZ, UR4, PT ;  /* 0x00000004ff007c0c */ /* 0x000fc8000bf05070 */
[----:B------:R-:W-:-:S13]  /*0f20*/  ISETP.NE.AND.EX P0, PT, RZ, UR5, PT, P0 ;  /* 0x00000005ff007c0c */ /* 0x000fda000bf05300 */
[----:B------:R-:W-:Y:S05]  /*0f30*/  @!P0 BRA `(.L_x_10) ;  /* 0x00000000001c8947 */ /* 0x000fea0003800000 */
[----:B------:R-:W2:Y:S02]  /*0f40*/  LDC.64 R4, c[0x0][0x5a0] ;  /* 0x00016800ff047b82 */ /* 0x000ea40000000a00 */
[----:B--2---:R-:W2:Y:S02]  /*0f50*/  LDG.E.64 R4, desc[UR44][R4.64] ;  /* 0x0000002c04047981 */ /* 0x004ea4000c1e1b00 */
[----:B--2---:R-:W-:-:S04]  /*0f60*/  ISETP.NE.U32.AND P0, PT, R4, RZ, PT ;  /* 0x000000ff0400720c */ /* 0x004fc80003f05070 */
[----:B------:R-:W-:-:S13]  /*0f70*/  ISETP.NE.AND.EX P0, PT, R5, RZ, PT, P0 ;  /* 0x000000ff0500720c */ /* 0x000fda0003f05300 */
[----:B------:R-:W-:Y:S05]  /*0f80*/  @!P0 BRA `(.L_x_10) ;  /* 0x0000000000088947 */ /* 0x000fea0003800000 */
[----:B------:R2:W5:Y:S01]  /*0f90*/  LD.E R16, desc[UR44][R4.64] ;  /* 0x0000002c04107980 */ /* 0x000562000c101900 */
[----:B------:R-:W-:Y:S05]  /*0fa0*/  BRA `(.L_x_11) ;  /* 0x0000000000247947 */ /* 0x000fea0003800000 */
.L_x_10:
[----:B------:R-:W-:Y:S02]  /*0fb0*/  ULDC.64 UR4, c[0x0][0x590] ;  /* 0x0001640000047ab9 */ /* 0x000fe40000000a00 */
[----:B------:R-:W-:-:S04]  /*0fc0*/  ISETP.NE.U32.AND P0, PT, RZ, UR4, PT ;  /* 0x00000004ff007c0c */ /* 0x000fc8000bf05070 */
[----:B------:R-:W-:-:S13]  /*0fd0*/  ISETP.NE.AND.EX P0, PT, RZ, UR5, PT, P0 ;  /* 0x00000005ff007c0c */ /* 0x000fda000bf05300 */
[----:B------:R-:W-:Y:S05]  /*0fe0*/  @!P0 BRA `(.L_x_12) ;  /* 0x00000000000c8947 */ /* 0x000fea0003800000 */
[----:B------:R-:W2:Y:S02]  /*0ff0*/  LDC.64 R16, c[0x0][0x590] ;  /* 0x00016400ff107b82 */ /* 0x000ea40000000a00 */
[----:B--2---:R3:W5:Y:S01]  /*1000*/  LDG.E R16, desc[UR44][R16.64] ;  /* 0x0000002c10107981 */ /* 0x004762000c1e1900 */
[----:B------:R-:W-:Y:S05]  /*1010*/  BRA `(.L_x_11) ;  /* 0x0000000000087947 */ /* 0x000fea0003800000 */
.L_x_12:
[----:B------:R-:W-:Y:S02]  /*1020*/  ULDC UR4, c[0x0][0x584] ;  /* 0x0001610000047ab9 */ /* 0x000fe40000000800 */
[----:B------:R-:W-:-:S07]  /*1030*/  IMAD.U32 R16, RZ, RZ, UR4 ;  /* 0x00000004ff107e24 */ /* 0x000fce000f8e00ff */
.L_x_11:
[----:B------:R-:W-:-:S13]  /*1040*/  LOP3.LUT P0, RZ, R0, 0xff, RZ, 0xc0, !PT ;  /* 0x000000ff00ff7812 */ /* 0x000fda000780c0ff */
[----:B------:R-:W-:Y:S05]  /*1050*/  @!P0 EXIT ;  /* 0x000000000000894d */ /* 0x000fea0003800000 */
[----:B------:R-:W-:Y:S01]  /*1060*/  ULDC UR4, c[0x0][0x28c] ;  /* 0x0000a30000047ab9 */ /* 0x000fe20000000800 */
[----:B------:R-:W-:Y:S01]  /*1070*/  UMOV UR36, URZ ;  /* 0x0000003f00247c82 */ /* 0x000fe20008000000 */
[----:B------:R-:W-:Y:S01]  /*1080*/  UIADD3 UR4, UR4, 0x3f, URZ ;  /* 0x0000003f04047890 */ /* 0x000fe2000fffe03f */
[----:B------:R-:W-:-:S03]  /*1090*/  UMOV UR37, URZ ;  /* 0x0000003f00257c82 */ /* 0x000fc60008000000 */
[----:B------:R-:W-:-:S04]  /*10a0*/  USHF.R.S32.HI UR5, URZ, 0x1f, UR4 ;  /* 0x0000001f3f057899 */ /* 0x000fc80008011404 */
[----:B------:R-:W-:-:S04]  /*10b0*/  ULEA.HI UR5, UR5, UR4, URZ, 0x6 ;  /* 0x0000000405057291 */ /* 0x000fc8000f8f303f */
[----:B------:R-:W-:-:S12]  /*10c0*/  USHF.R.S32.HI UR43, URZ, 0x6, UR5 ;  /* 0x000000063f2b7899 */ /* 0x000fd80008011405 */
.L_x_1048:
[----:B------:R-:W4:Y:S01]  /*10d0*/  S2R R0, SR_TID.X ;  /* 0x0000000000007919 */ /* 0x000f220000002100 */
[----:B------:R-:W0:Y:S01]  /*10e0*/  S2UR UR6, SR_CgaCtaId ;  /* 0x00000000000679c3 */ /* 0x000e220000008800 */
[----:B------:R-:W-:Y:S02]  /*10f0*/  UMOV UR46, 0x400 ;  /* 0x00000400002e7882 */ /* 0x000fe40000000000 */
[----:B0-----:R-:W-:Y:S01]  /*1100*/  ULEA UR46, UR6, UR46, 0x18 ;  /* 0x0000002e062e7291 */ /* 0x001fe2000f8ec03f */
[----:B----4-:R-:W-:-:S04]  /*1110*/  LOP3.LUT R0, R0, 0x80, RZ, 0xc0, !PT ;  /* 0x0000008000007812 */ /* 0x010fc800078ec0ff */
[----:B------:R-:W-:-:S06]  /*1120*/  SHF.R.U32.HI R0, RZ, 0x7, R0 ;  /* 0x00000007ff007819 */ /* 0x000fcc0000011600 */
[----:B------:R-:W0:Y:S02]  /*1130*/  SHFL.IDX PT, R0, R0, RZ, 0x1f ;  /* 0x00001fff00007589 */ /* 0x000e2400000e0000 */
[----:B0-----:R-:W-:-:S13]  /*1140*/  R2UR UR4, R0 ;  /* 0x00000000000472ca */ /* 0x001fda00000e0000 */
[----:B------:R-:W-:-:S04]  /*1150*/  ULEA.HI UR5, UR4, UR4, URZ, 0x1 ;  /* 0x0000000404057291 */ /* 0x000fc8000f8f083f */
[----:B------:R-:W-:-:S04]  /*1160*/  ULOP3.LUT UR5, UR5, 0x7fffe, URZ, 0xc0, !UPT ;  /* 0x0007fffe05057892 */ /* 0x000fc8000f8ec03f */
[----:B------:R-:W-:-:S03]  /*1170*/  UIADD3 UR5, UR4, -UR5, URZ ;  /* 0x8000000504057290 */ /* 0x000fc6000fffe03f */
[----:B------:R-:W-:Y:S01]  /*1180*/  ULDC UR4, c[0x0][0x28c] ;  /* 0x0000a30000047ab9 */ /* 0x000fe20000000800 */
[----:B------:R-:W-:Y:S01]  /*1190*/  ULEA UR5, UR5, UR46, 0xd ;  /* 0x0000002e05057291 */ /* 0x000fe2000f8e683f */
[----:B------:R-:W-:-:S03]  /*11a0*/  ISETP.LT.AND P0, PT, RZ, UR4, PT ;  /* 0x00000004ff007c0c */ /* 0x000fc6000bf01270 */
[----:B------:R-:W-:-:S04]  /*11b0*/  UIADD3 UR5, UR5, 0x100, URZ ;  /* 0x0000010005057890 */ /* 0x000fc8000fffe03f */
[----:B------:R-:W-:-:S04]  /*11c0*/  USHF.R.U32.HI UR5, URZ, 0x4, UR5 ;  /* 0x000000043f057899 */ /* 0x000fc80008011605 */
[----:B------:R-:W-:Y:S02]  /*11d0*/  ULOP3.LUT UR47, UR5, 0x3fff, URZ, 0xc0, !UPT ;  /* 0x00003fff052f7892 */ /* 0x000fe4000f8ec03f */
[----:B---3--:R-:W-:Y:S10]  /*11e0*/  @P0 BRA `(.L_x_13) ;  /* 0x0000000000400947 */ /* 0x008ff40003800000 */
[----:B------:R-:W-:Y:S01]  /*11f0*/  MOV R0, 0x0 ;  /* 0x0000000000007802 */ /* 0x000fe20000000f00 */
[----:B------:R-:W-:Y:S01]  /*1200*/  ULDC.64 UR4, c[0x4][0x68] ;  /* 0x01001a0000047ab9 */ /* 0x000fe20000000a00 */
[----:B------:R-:W-:Y:S01]  /*1210*/  ULDC.64 UR6, c[0x4][0x8] ;  /* 0x0100020000067ab9 */ /* 0x000fe20000000a00 */
[----:B--2---:R-:W-:Y:S01]  /*1220*/  IMAD.U32 R4, RZ, RZ, UR4 ;  /* 0x00000004ff047e24 */ /* 0x004fe2000f8e00ff */
[----:B------:R0:W2:Y:S01]  /*1230*/  LDC.64 R14, c[0x4][R0] ;  /* 0x01000000000e7b82 */ /* 0x0000a20000000a00 */
[----:B------:R-:W-:Y:S01]  /*1240*/  MOV R5, UR5 ;  /* 0x0000000500057c02 */ /* 0x000fe20008000f00 */
[----:B------:R-:W-:Y:S01]  /*1250*/  ULDC.64 UR4, c[0x4][0x70] ;  /* 0x01001c0000047ab9 */ /* 0x000fe20000000a00 */
[----:B------:R-:W-:Y:S01]  /*1260*/  IMAD.U32 R10, RZ, RZ, UR6 ;  /* 0x00000006ff0a7e24 */ /* 0x000fe2000f8e00ff */
[----:B------:R-:W-:Y:S01]  /*1270*/  MOV R11, UR7 ;  /* 0x00000007000b7c02 */ /* 0x000fe20008000f00 */
[----:B------:R-:W-:Y:S02]  /*1280*/  IMAD.U32 R6, RZ, RZ, UR4 ;  /* 0x00000004ff067e24 */ /* 0x000fe4000f8e00ff */
[----:B------:R-:W-:-:S02]  /*1290*/  IMAD.U32 R7, RZ, RZ, UR5 ;  /* 0x00000005ff077e24 */ /* 0x000fc4000f8e00ff */
[----:B------:R-:W-:Y:S02]  /*12a0*/  IMAD.MOV.U32 R8, RZ, RZ, 0x1e1 ;  /* 0x000001e1ff087424 */ /* 0x000fe400078e00ff */
[----:B------:R-:W-:Y:S02]  /*12b0*/  IMAD.MOV.U32 R12, RZ, RZ, 0x1 ;  /* 0x00000001ff0c7424 */ /* 0x000fe400078e00ff */
[----:B0-----:R-:W-:-:S07]  /*12c0*/  IMAD.MOV.U32 R13, RZ, RZ, RZ ;  /* 0x000000ffff0d7224 */ /* 0x001fce00078e00ff */
[----:B------:R-:W-:-:S07]  /*12d0*/  LEPC R20, `(.L_x_13) ;  /* 0x000000001014794e */ /* 0x000fce0000000000 */
[----:B-123-5:R-:W-:Y:S05]  /*12e0*/  CALL.ABS.NOINC R14 ;  /* 0x000000000e007343 */ /* 0x02efea0003c00000 */
.L_x_13:
[----:B------:R-:W-:-:S06]  /*12f0*/  ULOP3.LUT UR4, UR38, 0x1, URZ, 0xfc, !UPT ;  /* 0x0000000126047892 */ /* 0x000fcc000f8efc3f */
[----:B------:R-:W-:-:S04]  /*1300*/  MOV R0, UR4 ;  /* 0x0000000400007c02 */ /* 0x000fc80008000f00 */
[----:B------:R-:W-:-:S13]  /*1310*/  ISETP.NE.AND P0, PT, R0, 0x3, PT ;  /* 0x000000030000780c */ /* 0x000fda0003f05270 */
[----:B------:R-:W-:Y:S05]  /*1320*/  @!P0 BRA `(.L_x_14) ;  /* 0x0000000000048947 */ /* 0x000fea0003800000 */
[----:B------:R-:W-:Y:S01]  /*1330*/  BPT.TRAP 0x1 ;  /* 0x000000040000795c */ /* 0x000fe20000300000 */
.L_x_14:
[----:B-1----:R-:W-:Y:S02]  /*1340*/  IMAD.U32 R3, RZ, RZ, UR37 ;  /* 0x00000025ff037e24 */ /* 0x002fe4000f8e00ff */
[----:B------:R-:W-:-:S03]  /*1350*/  IMAD.U32 R0, RZ, RZ, UR36 ;  /* 0x00000024ff007e24 */ /* 0x000fc6000f8e00ff */
[----:B------:R-:W-:Y:S02]  /*1360*/  LEA R3, R3, UR46, 0x3 ;  /* 0x0000002e03037c11 */ /* 0x000fe4000f8e18ff */
[----:B------:R-:W-:-:S04]  /*1370*/  SHF.L.U32 R0, R0, 0x1f, RZ ;  /* 0x0000001f00007819 */ /* 0x000fc800000006ff */
[----:B------:R0:W1:Y:S01]  /*1380*/  SYNCS.PHASECHK.TRANS64.TRYWAIT P1, [R3+URZ], R0 ;  /* 0x00000000030075a7 */ /* 0x000062000802017f */
[----:B------:R-:W-:Y:S05]  /*1390*/  @!P0 BRA `(.L_x_15) ;  /* 0x0000000000048947 */ /* 0x000fea0003800000 */
[----:B------:R-:W-:Y:S01]  /*13a0*/  BPT.TRAP 0x1 ;  /* 0x000000040000795c */ /* 0x000fe20000300000 */
.L_x_15:
[----:B-1----:R-:W-:Y:S05]  /*13b0*/  @P1 BRA `(.L_x_16) ;  /* 0x0000000000081947 */ /* 0x002fea0003800000 */
[----:B------:R-:W1:Y:S02]  /*13c0*/  SYNCS.PHASECHK.TRANS64.TRYWAIT P1, [R3+URZ], R0 ;  /* 0x00000000030075a7 */ /* 0x000e64000802017f */
[----:B-1----:R-:W-:Y:S05]  /*13d0*/  @!P1 BRA `(.L_x_17) ;  /* 0x000003c000089947 */ /* 0x002fea0003800000 */
.L_x_16:
[----:B------:R-:W-:-:S04]  /*13e0*/  UISETP.LT.AND UP0, UPT, UR43, 0x1, UPT ;  /* 0x000000012b00788c */ /* 0x000fc8000bf01270 */
[----:B------:R-:W-:-:S04]  /*13f0*/  USEL UR4, UR43, 0x1, UP0 ;  /* 0x000000012b047887 */ /* 0x000fc80008000000 */
[----:B------:R-:W-:-:S06]  /*1400*/  UIADD3 UR4, UR43, -UR4, URZ ;  /* 0x800000042b047290 */ /* 0x000fcc000fffe03f */
[----:B01----:R-:W-:Y:S01]  /*1410*/  IMAD.U32 R0, RZ, RZ, UR4 ;  /* 0x00000004ff007e24 */ /* 0x003fe2000f8e00ff */
[----:B------:R-:W-:Y:S01]  /*1420*/  MOV R3, UR4 ;  /* 0x0000000400037c02 */ /* 0x000fe20008000f00 */
[----:B------:R-:W-:Y:S05]  /*1430*/  WARPSYNC.ALL ;  /* 0x0000000000007948 */ /* 0x000fea0003800000 */
[----:B------:R-:W-:Y:S01]  /*1440*/  ISETP.GE.AND P1, PT, R0, 0x1, PT ;  /* 0x000000010000780c */ /* 0x000fe20003f26270 */
[----:B------:R-:W-:Y:S01]  /*1450*/  UIADD3 UR46, UR46, 0x20100, URZ ;  /* 0x000201002e2e7890 */ /* 0x000fe2000fffe03f */
[----:B------:R-:W-:Y:S01]  /*1460*/  WARPGROUP.ARRIVE ;  /* 0x00000000000079c5 */ /* 0x000fe20000000000 */
[----:B------:R-:W-:Y:S01]  /*1470*/  ULOP3.LUT UR4, UR47, 0x10000, URZ, 0xfc, !UPT ;  /* 0x000100002f047892 */ /* 0x000fe2000f8efc3f */
[----:B-----5:R-:W-:Y:S01]  /*1480*/  STL [R1+0xac0], R16 ;  /* 0x000ac01001007387 */ /* 0x020fe20000100800 */
[----:B------:R-:W-:-:S02]  /*1490*/  USHF.R.U32.HI UR46, URZ, 0x4, UR46 ;  /* 0x000000043f2e7899 */ /* 0x000fc4000801162e */
[----:B------:R-:W-:Y:S01]  /*14a0*/  ULEA UR8, UR37, UR4, 0xc ;  /* 0x0000000425087291 */ /* 0x000fe2000f8e603f */
[----:B------:R-:W-:Y:S01]  /*14b0*/  STL [R1+0xabc], R3 ;  /* 0x000abc0301007387 */ /* 0x000fe20000100800 */
[----:B------:R-:W-:Y:S01]  /*14c0*/  ULOP3.LUT UR5, UR46, 0x3fff, URZ, 0xc0, !UPT ;  /* 0x00003fff2e057892 */ /* 0x000fe2000f8ec03f */
[----:B------:R-:W-:Y:S01]  /*14d0*/  UMOV UR9, 0x40000040 ;  /* 0x4000004000097882 */ /* 0x000fe20000000000 */
[----:B------:R-:W-:Y:S02]  /*14e0*/  UMOV UR11, 0x40000040 ;  /* 0x40000040000b7882 */ /* 0x000fe40000000000 */
[----:B------:R-:W-:Y:S01]  /*14f0*/  ULOP3.LUT UR5, UR5, 0x10000, URZ, 0xfc, !UPT ;  /* 0x0001000005057892 */ /* 0x000fe2000f8efc3f */
[----:B------:R-:W-:Y:S01]  /*1500*/  STL [R1+0xab8], R2 ;  /* 0x000ab80201007387 */ /* 0x000fe20000100800 */
[----:B------:R-:W-:Y:S02]  /*1510*/  UIADD3 UR12, UR8, 0x400, URZ ;  /* 0x00000400080c7890 */ /* 0x000fe4000fffe03f */
[----:B------:R-:W-:Y:S01]  /*1520*/  ULEA UR6, UR37, UR5, 0xb ;  /* 0x0000000525067291 */ /* 0x000fe2000f8e583f */
[----:B------:R-:W-:Y:S01]  /*1530*/  UMOV UR15, UR11 ;  /* 0x0000000b000f7c82 */ /* 0x000fe20008000000 */
[----:B------:R-:W-:-:S05]  /*1540*/  UMOV UR13, 0x40000040 ;  /* 0x40000040000d7882 */ /* 0x000fca0000000000 */
[----:B------:R-:W-:Y:S02]  /*1550*/  UMOV UR10, UR6 ;  /* 0x00000006000a7c82 */ /* 0x000fe40008000000 */
[----:B------:R-:W-:Y:S01]  /*1560*/  HGMMA.64x256x16.F32.BF16 R24, gdesc[UR8], RZ, !UPT, gsb0 ;  /* 0x03e00000081879f0 */ /* 0x000fe2000c0018ff */
[----:B------:R-:W-:Y:S02]  /*1570*/  UMOV UR14, UR10 ;  /* 0x0000000a000e7c82 */ /* 0x000fe40008000000 */
[----:B------:R-:W-:Y:S02]  /*1580*/  WARPGROUP.DEPBAR.LE gsb0, 0x0 ;  /* 0x00008000000079c5 */ /* 0x000fe40000010000 */
[----:B------:R-:W-:Y:S04]  /*1590*/  STL.64 [R1+0x400], R24 ;  /* 0x0004001801007387 */ /* 0x000fe80000100a00 */
        /* <DEDUP_REMOVED lines=62> */
[----:B------:R0:W-:Y:S02]  /*1980*/  STL.64 [R1+0x5f8], R150 ;  /* 0x0005f89601007387 */ /* 0x0001e40000100a00 */
[----:B0-----:R-:W-:-:S06]  /*1990*/  WARPGROUP.ARRIVE ;  /* 0x00000000000079c5 */ /* 0x001fcc0000000000 */
[----:B------:R-:W-:Y:S01]  /*19a0*/  HGMMA.64x256x16.F32.BF16 R24, gdesc[UR12], RZ, !UPT, gsb0 ;  /* 0x03e000000c1879f0 */ /* 0x000fe2000c0018ff */
[----:B------:R-:W-:Y:S01]  /*19b0*/  UIADD3 UR12, UR8, 0x800, URZ ;  /* 0x00000800080c7890 */ /* 0x000fe2000fffe03f */
[----:B------:R-:W-:Y:S01]  /*19c0*/  UMOV UR14, UR10 ;  /* 0x0000000a000e7c82 */ /* 0x000fe20008000000 */
[----:B------:R-:W-:Y:S01]  /*19d0*/  UMOV UR15, UR11 ;  /* 0x0000000b000f7c82 */ /* 0x000fe20008000000 */
[----:B------:R-:W-:Y:S01]  /*19e0*/  UMOV UR13, 0x40000040 ;  /* 0x40000040000d7882 */ /* 0x000fe20000000000 */
        /* <DEDUP_REMOVED lines=72> */
[----:B------:R-:W-:Y:S01]  /*1e70*/  STL.64 [R1], R24 ;  /* 0x0000001801007387 */ /* 0x000fe20000100a00 */
[----:B------:R-:W-:Y:S01]  /*1e80*/  IMAD.MOV.U32 R235, RZ, RZ, R45 ;  /* 0x000000ffffeb7224 */ /* 0x000fe200078e002d */
[----:B------:R-:W-:Y:S01]  /*1e90*/  MOV R232, R48 ;  /* 0x0000003000e87202 */ /* 0x000fe20000000f00 */
[----:B------:R-:W-:Y:S01]  /*1ea0*/  IMAD.MOV.U32 R234, RZ, RZ, R46 ;  /* 0x000000ffffea7224 */ /* 0x000fe200078e002e */
[----:B------:R-:W-:Y:S01]  /*1eb0*/  STL.64 [R1+0x8], R26 ;  /* 0x0000081a01007387 */ /* 0x000fe20000100a00 */
        /* <DEDUP_REMOVED lines=65> */
[----:B--2---:R-:W-:Y:S01]  /*22d0*/  MOV R4, R148 ;  /* 0x0000009400047202 */ /* 0x004fe20000000f00 */
[----:B------:R-:W-:Y:S01]  /*22e0*/  IMAD.MOV.U32 R189, RZ, RZ, R91 ;  /* 0x000000ffffbd7224 */ /* 0x000fe200078e005b */
[----:B------:R0:W-:Y:S01]  /*22f0*/  STL [R1+0x50], R44 ;  /* 0x0000502c01007387 */ /* 0x0001e20000100800 */
[----:B------:R-:W-:-:S02]  /*2300*/  IMAD.MOV.U32 R187, RZ, RZ, R93 ;  /* 0x000000ffffbb7224 */ /* 0x000fc400078e005d */
[----:B------:R-:W-:Y:S02]  /*2310*/  IMAD.MOV.U32 R186, RZ, RZ, R94 ;  /* 0x000000ffffba7224 */ /* 0x000fe400078e005e */
[----:B------:R-:W-:Y:S02]  /*2320*/  IMAD.MOV.U32 R185, RZ, RZ, R95 ;  /* 0x000000ffffb97224 */ /* 0x000fe400078e005f */
[----:B------:R-:W-:Y:S02]  /*2330*/  IMAD.MOV.U32 R183, RZ, RZ, R97 ;  /* 0x000000ffffb77224 */ /* 0x000fe400078e0061 */
[----:B------:R-:W-:Y:S02]  /*2340*/  IMAD.MOV.U32 R182, RZ, RZ, R98 ;  /* 0x000000ffffb67224 */ /* 0x000fe400078e0062 */
[----:B------:R-:W-:Y:S02]  /*2350*/  IMAD.MOV.U32 R181, RZ, RZ, R99 ;  /* 0x000000ffffb57224 */ /* 0x000fe400078e0063 */
        /* <DEDUP_REMOVED lines=26> */
[----:B---3--:R-:W-:Y:S02]  /*2500*/  IMAD.MOV.U32 R17, RZ, RZ, R135 ;  /* 0x000000ffff117224 */ /* 0x008fe400078e0087 */
        /* <DEDUP_REMOVED lines=12> */
[----:B0-----:R-:W-:-:S06]  /*25d0*/  WARPGROUP.ARRIVE ;  /* 0x00000000000079c5 */ /* 0x001fcc0000000000 */
[----:B------:R-:W-:Y:S03]  /*25e0*/  HGMMA.64x256x16.F32.BF16 R24, gdesc[UR12], RZ, !UPT, gsb0 ;  /* 0x03e000000c1879f0 */ /* 0x000fe6000c0018ff */
        /* <DEDUP_REMOVED lines=64> */
[----:B------:R0:W-:Y:S04]  /*29f0*/  STL.64 [R1+0xf20], R24 ;  /* 0x000f201801007387 */ /* 0x0001e80000100a00 */
[----:B0-----:R-:W2:Y:S04]  /*2a00*/  LDL.LU R24, [R1+0x400] ;  /* 0x0004000001187983 */ /* 0x001ea80000300800 */
[----:B------:R-:W2:Y:S04]  /*2a10*/  LDL.LU R25, [R1+0x404] ;  /* 0x0004040001197983 */ /* 0x000ea80000300800 */
        /* <DEDUP_REMOVED lines=125> */
[----:B------:R-:W2:Y:S01]  /*31f0*/  LDL.LU R151, [R1+0x5fc] ;  /* 0x0005fc0001977983 */ /* 0x000ea20000300800 */
[----:B------:R-:W-:-:S02]  /*3200*/  UIADD3 UR12, UR8, 0x2, URZ ;  /* 0x00000002080c7890 */ /* 0x000fc4000fffe03f */
[----:B------:R-:W-:Y:S01]  /*3210*/  UIADD3 UR14, UR6, 0x2, URZ ;  /* 0x00000002060e7890 */ /* 0x000fe2000fffe03f */
[----:B------:R-:W-:Y:S01]  /*3220*/  UMOV UR13, 0x40000040 ;  /* 0x40000040000d7882 */ /* 0x000fe20000000000 */
[----:B------:R-:W-:Y:S01]  /*3230*/  UMOV UR15, 0x40000040 ;  /* 0x40000040000f7882 */ /* 0x000fe20000000000 */
[----:B--2---:R-:W-:-:S06]  /*3240*/  WARPGROUP.ARRIVE ;  /* 0x00000000000079c5 */ /* 0x004fcc0000000000 */
[----:B------:R-:W-:Y:S03]  /*3250*/  HGMMA.64x256x16.F32.BF16 R24, gdesc[UR12], R24, gsb0 ;  /* 0x03e000000c1879f0 */ /* 0x000fe60008001818 */
[----:B------:R-:W-:Y:S02]  /*3260*/  WARPGROUP.DEPBAR.LE gsb0, 0x0 ;  /* 0x00008000000079c5 */ /* 0x000fe40000010000 */
[----:B------:R0:W-:Y:S04]  /*3270*/  STL.64 [R1+0x400], R24 ;  /* 0x0004001801007387 */ /* 0x0001e80000100a00 */
        /* <DEDUP_REMOVED lines=63> */
[----:B0-----:R-:W4:Y:S04]  /*3670*/  LDL.LU R24, [R1] ;  /* 0x0000000001187983 */ /* 0x001f280000300800 */
[----:B------:R-:W4:Y:S04]  /*3680*/  LDL.LU R25, [R1+0x4] ;  /* 0x0000040001197983 */ /* 0x000f280000300800 */
[----:B-1----:R-:W4:Y:S04]  /*3690*/  LDL.LU R26, [R1+0x8] ;  /* 0x00000800011a7983 */ /* 0x002f280000300800 */
[----:B------:R-:W4:Y:S04]  /*36a0*/  LDL.LU R27, [R1+0xc] ;  /* 0x00000c00011b7983 */ /* 0x000f280000300800 */
[----:B--2---:R-:W2:Y:S04]  /*36b0*/  LDL.LU R28, [R1+0x10] ;  /* 0x00001000011c7983 */ /* 0x004ea80000300800 */
[----:B------:R-:W2:Y:S04]  /*36c0*/  LDL.LU R29, [R1+0x14] ;  /* 0x00001400011d7983 */ /* 0x000ea80000300800 */
[----:B---3--:R-:W3:Y:S04]  /*36d0*/  LDL.LU R30, [R1+0x18] ;  /* 0x00001800011e7983 */ /* 0x008ee80000300800 */
[----:B------:R-:W3:Y:S04]  /*36e0*/  LDL.LU R31, [R1+0x1c] ;  /* 0x00001c00011f7983 */ /* 0x000ee80000300800 */
[----:B----4-:R-:W4:Y:S04]  /*36f0*/  LDL.LU R32, [R1+0x20] ;  /* 0x0000200001207983 */ /* 0x010f280000300800 */
[----:B------:R-:W4:Y:S04]  /*3700*/  LDL.LU R33, [R1+0x24] ;  /* 0x0000240001217983 */ /* 0x000f280000300800 */
[----:B------:R-:W2:Y:S04]  /*3710*/  LDL.LU R34, [R1+0x28] ;  /* 0x0000280001227983 */ /* 0x000ea80000300800 */
[----:B------:R-:W2:Y:S04]  /*3720*/  LDL.LU R35, [R1+0x2c] ;  /* 0x00002c0001237983 */ /* 0x000ea80000300800 */
[----:B------:R-:W3:Y:S04]  /*3730*/  LDL.LU R36, [R1+0x30] ;  /* 0x0000300001247983 */ /* 0x000ee80000300800 */
[----:B------:R-:W3:Y:S04]  /*3740*/  LDL.LU R37, [R1+0x34] ;  /* 0x0000340001257983 */ /* 0x000ee80000300800 */
[----:B------:R-:W4:Y:S04]  /*3750*/  LDL.LU R38, [R1+0x38] ;  /* 0x0000380001267983 */ /* 0x000f280000300800 */
[----:B------:R-:W4:Y:S04]  /*3760*/  LDL.LU R39, [R1+0x3c] ;  /* 0x00003c0001277983 */ /* 0x000f280000300800 */
[----:B------:R-:W2:Y:S04]  /*3770*/  LDL.LU R40, [R1+0x40] ;  /* 0x0000400001287983 */ /* 0x000ea80000300800 */
[----:B------:R-:W2:Y:S04]  /*3780*/  LDL.LU R41, [R1+0x44] ;  /* 0x0000440001297983 */ /* 0x000ea80000300800 */
[----:B------:R-:W3:Y:S04]  /*3790*/  LDL.LU R42, [R1+0x48] ;  /* 0x00004800012a7983 */ /* 0x000ee80000300800 */
[----:B------:R-:W3:Y:S04]  /*37a0*/  LDL.LU R43, [R1+0x4c] ;  /* 0x00004c00012b7983 */ /* 0x000ee80000300800 */
[----:B------:R-:W4:Y:S01]  /*37b0*/  LDL.LU R44, [R1+0x50] ;  /* 0x00005000012c7983 */ /* 0x000f220000300800 */
[----:B------:R-:W-:Y:S01]  /*37c0*/  IMAD.MOV.U32 R150, RZ, RZ, R2 ;  /* 0x000000ffff967224 */ /* 0x000fe200078e0002 */
[----:B------:R-:W-:Y:S01]  /*37d0*/  MOV R149, R3 ;  /* 0x0000000300957202 */ /* 0x000fe20000000f00 */
[----:B------:R-:W-:Y:S01]  /*37e0*/  IMAD.MOV.U32 R151, RZ, RZ, R0 ;  /* 0x000000ffff977224 */ /* 0x000fe200078e0000 */
[----:B------:R-:W-:Y:S01]  /*37f0*/  MOV R145, R7 ;  /* 0x0000000700917202 */ /* 0x000fe20000000f00 */
        /* <DEDUP_REMOVED lines=100> */
[----:B------:R-:W-:-:S02]  /*3e40*/  IMAD.MOV.U32 R83, RZ, RZ, R197 ;  /* 0x000000ffff537224 */ /* 0x000fc400078e00c5 */
[----:B------:R-:W-:Y:S01]  /*3e50*/  IMAD.MOV.U32 R80, RZ, RZ, R200 ;  /* 0x000000ffff507224 */ /* 0x000fe200078e00c8 */
[----:B------:R-:W-:Y:S01]  /*3e60*/  STL.64 [R1+0x1250], R100 ;  /* 0x0012506401007387 */ /* 0x000fe20000100a00 */
[----:B------:R-:W-:Y:S02]  /*3e70*/  IMAD.MOV.U32 R78, RZ, RZ, R202 ;  /* 0x000000ffff4e7224 */ /* 0x000fe400078e00ca */
[----:B------:R-:W-:Y:S01]  /*3e80*/  IMAD.MOV.U32 R79, RZ, RZ, R201 ;  /* 0x000000ffff4f7224 */ /* 0x000fe200078e00c9 */
[----:B------:R-:W-:Y:S01]  /*3e90*/  STL.64 [R1+0x1248], R98 ;  /* 0x0012486201007387 */ /* 0x000fe20000100a00 */
[----:B------:R-:W-:Y:S02]  /*3ea0*/  IMAD.MOV.U32 R76, RZ, RZ, R204 ;  /* 0x000000ffff4c7224 */ /* 0x000fe400078e00cc */
        /* <DEDUP_REMOVED lines=49> */
[----:B----4-:R-:W-:Y:S04]  /*41c0*/  STL.64 [R1+0x1170], R44 ;  /* 0x0011702c01007387 */ /* 0x010fe80000100a00 */
[----:B---3--:R-:W-:Y:S04]  /*41d0*/  STL.64 [R1+0x1168], R42 ;  /* 0x0011682a01007387 */ /* 0x008fe80000100a00 */
[----:B--2---:R-:W-:Y:S04]  /*41e0*/  STL.64 [R1+0x1160], R40 ;  /* 0x0011602801007387 */ /* 0x004fe80000100a00 */
        /* <DEDUP_REMOVED lines=8> */
[----:B0-----:R-:W2:Y:S04]  /*4270*/  LDL.LU.64 R24, [R1+0x200] ;  /* 0x0002000001187983 */ /* 0x001ea80000300a00 */
[----:B------:R-:W2:Y:S04]  /*4280*/  LDL.LU.64 R26, [R1+0x208] ;  /* 0x00020800011a7983 */ /* 0x000ea80000300a00 */
        /* <DEDUP_REMOVED lines=61> */
[----:B------:R-:W2:Y:S01]  /*4660*/  LDL.LU.64 R150, [R1+0x3f8] ;  /* 0x0003f80001967983 */ /* 0x000ea20000300a00 */
[----:B------:R-:W-:Y:S01]  /*4670*/  UIADD3 UR12, UR8, 0x402, URZ ;  /* 0x00000402080c7890 */ /* 0x000fe2000fffe03f */
[----:B------:R-:W-:Y:S01]  /*4680*/  UMOV UR13, 0x40000040 ;  /* 0x40000040000d7882 */ /* 0x000fe20000000000 */
[----:B--2---:R-:W-:-:S07]  /*4690*/  WARPGROUP.ARRIVE ;  /* 0x00000000000079c5 */ /* 0x004fce0000000000 */
[----:B------:R-:W-:Y:S03]  /*46a0*/  HGMMA.64x256x16.F32.BF16 R24, gdesc[UR12], R24, gsb0 ;  /* 0x03e000000c1879f0 */ /* 0x000fe60008001818 */
[----:B------:R-:W-:Y:S02]  /*46b0*/  WARPGROUP.DEPBAR.LE gsb0, 0x0 ;  /* 0x00008000000079c5 */ /* 0x000fe40000010000 */
        /* <DEDUP_REMOVED lines=84> */
[----:B------:R0:W-:Y:S01]  /*4c00*/  STL.64 [R1+0x2a8], R66 ;  /* 0x0002a84201007387 */ /* 0x0001e20000100a00 */
[----:B------:R-:W-:-:S02]  /*4c10*/  IMAD.MOV.U32 R158, RZ, RZ, R94 ;  /* 0x000000ffff9e7224 */ /* 0x000fc400078e005e */
[----:B------:R-:W-:Y:S01]  /*4c20*/  IMAD.MOV.U32 R159, RZ, RZ, R95 ;  /* 0x000000ffff9f7224 */ /* 0x000fe200078e005f */
[----:B------:R-:W2:Y:S01]  /*4c30*/  LDL.LU.64 R150, [R1+0x1318] ;  /* 0x0013180001967983 */ /* 0x000ea20000300a00 */
[----:B------:R-:W-:Y:S02]  /*4c40*/  IMAD.MOV.U32 R156, RZ, RZ, R92 ;  /* 0x000000ffff9c7224 */ /* 0x000fe400078e005c */
[----:B------:R-:W-:Y:S01]  /*4c50*/  IMAD.MOV.U32 R154, RZ, RZ, R90 ;  /* 0x000000ffff9a7224 */ /* 0x000fe200078e005a */
[----:B------:R-:W2:Y:S01]  /*4c60*/  LDL.LU.64 R148, [R1+0x1310] ;  /* 0x0013100001947983 */ /* 0x000ea20000300a00 */
[----:B------:R-:W-:Y:S02]  /*4c70*/  IMAD.MOV.U32 R155, RZ, RZ, R91 ;  /* 0x000000ffff9b7224 */ /* 0x000fe400078e005b */
[----:B------:R-:W-:Y:S01]  /*4c80*/  IMAD.MOV.U32 R152, RZ, RZ, R88 ;  /* 0x000000ffff987224 */ /* 0x000fe200078e0058 */
[----:B------:R-:W2:Y:S01]  /*4c90*/  LDL.LU.64 R146, [R1+0x1308] ;  /* 0x0013080001927983 */ /* 0x000ea20000300a00 */
        /* <DEDUP_REMOVED lines=21> */
[----:B------:R-:W-:-:S03]  /*4df0*/  IMAD.MOV.U32 R215, RZ, RZ, R68 ;  /* 0x000000ffffd77224 */ /* 0x000fc600078e0044 */
        /* <DEDUP_REMOVED lines=59> */
[----:B------:R-:W-:Y:S04]  /*51b0*/  STL.64 [R1], R24 ;  /* 0x0000001801007387 */ /* 0x000fe80000100a00 */
        /* <DEDUP_REMOVED lines=319> */
[----:B------:R4:W-:Y:S04]  /*65b0*/  STL [R1+0x5a0], R128 ;  /* 0x0005a08001007387 */ /* 0x0009e80000100800 */
[----:B0-----:R-:W4:Y:S04]  /*65c0*/  LDL.LU.64 R24, [R1] ;  /* 0x0000000001187983 */ /* 0x001f280000300a00 */
[----:B-1----:R-:W4:Y:S04]  /*65d0*/  LDL.LU.64 R26, [R1+0x8] ;  /* 0x00000800011a7983 */ /* 0x002f280000300a00 */
[----:B--2---:R-:W2:Y:S04]  /*65e0*/  LDL.LU.64 R28, [R1+0x10] ;  /* 0x00001000011c7983 */ /* 0x004ea80000300a00 */
[----:B---3--:R-:W3:Y:S04]  /*65f0*/  LDL.LU.64 R30, [R1+0x18] ;  /* 0x00001800011e7983 */ /* 0x008ee80000300a00 */
[----:B----4-:R-:W4:Y:S04]  /*6600*/  LDL.LU.64 R32, [R1+0x20] ;  /* 0x0000200001207983 */ /* 0x010f280000300a00 */
[----:B------:R-:W2:Y:S04]  /*6610*/  LDL.LU.64 R34, [R1+0x28] ;  /* 0x0000280001227983 */ /* 0x000ea80000300a00 */
[----:B------:R-:W3:Y:S04]  /*6620*/  LDL.LU.64 R36, [R1+0x30] ;  /* 0x0000300001247983 */ /* 0x000ee80000300a00 */
[----:B------:R-:W4:Y:S04]  /*6630*/  LDL.LU.64 R38, [R1+0x38] ;  /* 0x0000380001267983 */ /* 0x000f280000300a00 */
        /* <DEDUP_REMOVED lines=39> */
[----:B------:R-:W2:Y:S01]  /*68b0*/  LDL.LU.64 R118, [R1+0x178] ;  /* 0x0001780001767983 */ /* 0x000ea20000300a00 */
[----:B------:R-:W-:-:S03]  /*68c0*/  IMAD.MOV.U32 R16, RZ, RZ, R129 ;  /* 0x000000ffff107224 */ /* 0x000fc600078e0081 */
[----:B------:R-:W3:Y:S01]  /*68d0*/  LDL.LU.64 R120, [R1+0x180] ;  /* 0x0001800001787983 */ /* 0x000ee20000300a00 */
[----:B------:R-:W-:-:S03]  /*68e0*/  MOV R3, R130 ;  /* 0x0000008200037202 */ /* 0x000fc60000000f00 */
[----:B------:R-:W4:Y:S01]  /*68f0*/  LDL.LU.64 R122, [R1+0x188] ;  /* 0x00018800017a7983 */ /* 0x000f220000300a00 */
[----:B------:R-:W-:-:S03]  /*6900*/  IMAD.MOV.U32 R2, RZ, RZ, R131 ;  /* 0x000000ffff027224 */ /* 0x000fc600078e0083 */
[----:B------:R-:W2:Y:S01]  /*6910*/  LDL.LU.64 R124, [R1+0x190] ;  /* 0x00019000017c7983 */ /* 0x000ea20000300a00 */
[----:B------:R-:W-:-:S03]  /*6920*/  IMAD.MOV.U32 R235, RZ, RZ, R132 ;  /* 0x000000ffffeb7224 */ /* 0x000fc600078e0084 */
[----:B------:R-:W3:Y:S01]  /*6930*/  LDL.LU.64 R126, [R1+0x198] ;  /* 0x00019800017e7983 */ /* 0x000ee20000300a00 */
[----:B------:R-:W-:Y:S01]  /*6940*/  IMAD.MOV.U32 R234, RZ, RZ, R133 ;  /* 0x000000ffffea7224 */ /* 0x000fe200078e0085 */
[----:B------:R-:W-:Y:S02]  /*6950*/  MOV R233, R134 ;  /* 0x0000008600e97202 */ /* 0x000fe40000000f00 */
[----:B------:R-:W4:Y:S01]  /*6960*/  LDL.LU.64 R128, [R1+0x1a0] ;  /* 0x0001a00001807983 */ /* 0x000f220000300a00 */
[----:B------:R-:W-:-:S03]  /*6970*/  IMAD.MOV.U32 R232, RZ, RZ, R135 ;  /* 0x000000ffffe87224 */ /* 0x000fc600078e0087 */
[----:B------:R-:W2:Y:S01]  /*6980*/  LDL.LU.64 R130, [R1+0x1a8] ;  /* 0x0001a80001827983 */ /* 0x000ea20000300a00 */
[----:B------:R-:W-:Y:S01]  /*6990*/  IMAD.MOV.U32 R231, RZ, RZ, R136 ;  /* 0x000000ffffe77224 */ /* 0x000fe200078e0088 */
[----:B------:R-:W-:Y:S01]  /*69a0*/  MOV R229, R138 ;  /* 0x0000008a00e57202 */ /* 0x000fe20000000f00 */
[----:B------:R-:W-:Y:S01]  /*69b0*/  IMAD.MOV.U32 R230, RZ, RZ, R137 ;  /* 0x000000ffffe67224 */ /* 0x000fe200078e0089 */
[----:B------:R-:W3:Y:S01]  /*69c0*/  LDL.LU.64 R132, [R1+0x1b0] ;  /* 0x0001b00001847983 */ /* 0x000ee20000300a00 */
[----:B------:R-:W-:-:S03]  /*69d0*/  IMAD.MOV.U32 R228, RZ, RZ, R139 ;  /* 0x000000ffffe47224 */ /* 0x000fc600078e008b */
[----:B------:R-:W4:Y:S01]  /*69e0*/  LDL.LU.64 R134, [R1+0x1b8] ;  /* 0x0001b80001867983 */ /* 0x000f220000300a00 */
[----:B------:R-:W-:Y:S01]  /*69f0*/  IMAD.MOV.U32 R227, RZ, RZ, R140 ;  /* 0x000000ffffe37224 */ /* 0x000fe200078e008c */
[----:B------:R-:W-:Y:S01]  /*6a00*/  MOV R225, R142 ;  /* 0x0000008e00e17202 */ /* 0x000fe20000000f00 */
[----:B------:R-:W-:Y:S01]  /*6a10*/  IMAD.MOV.U32 R226, RZ, RZ, R141 ;  /* 0x000000ffffe27224 */ /* 0x000fe200078e008d */
[----:B------:R-:W2:Y:S01]  /*6a20*/  LDL.LU.64 R136, [R1+0x1c0] ;  /* 0x0001c00001887983 */ /* 0x000ea20000300a00 */
[----:B------:R-:W-:-:S03]  /*6a30*/  IMAD.MOV.U32 R224, RZ, RZ, R143 ;  /* 0x000000ffffe07224 */ /* 0x000fc600078e008f */
[----:B------:R-:W3:Y:S01]  /*6a40*/  LDL.LU.64 R138, [R1+0x1c8] ;  /* 0x0001c800018a7983 */ /* 0x000ee20000300a00 */
[----:B------:R-:W-:Y:S01]  /*6a50*/  IMAD.MOV.U32 R223, RZ, RZ, R144 ;  /* 0x000000ffffdf7224 */ /* 0x000fe200078e0090 */
[----:B------:R-:W-:Y:S01]  /*6a60*/  MOV R221, R146 ;  /* 0x0000009200dd7202 */ /* 0x000fe20000000f00 */
[----:B------:R-:W-:Y:S01]  /*6a70*/  IMAD.MOV.U32 R222, RZ, RZ, R145 ;  /* 0x000000ffffde7224 */ /* 0x000fe200078e0091 */
        /* <DEDUP_REMOVED lines=8> */
[----:B------:R-:W4:Y:S04]  /*6b00*/  LDL.LU.64 R146, [R1+0x1e8] ;  /* 0x0001e80001927983 */ /* 0x000f280000300a00 */
[----:B------:R-:W2:Y:S04]  /*6b10*/  LDL.LU.64 R148, [R1+0x1f0] ;  /* 0x0001f00001947983 */ /* 0x000ea80000300a00 */
[----:B------:R-:W3:Y:S04]  /*6b20*/  LDL.LU.64 R150, [R1+0x1f8] ;  /* 0x0001f80001967983 */ /* 0x000ee80000300a00 */
[----:B---3--:R-:W-:Y:S04]  /*6b30*/  STL.64 [R1+0xf18], R150 ;  /* 0x000f189601007387 */ /* 0x008fe80000100a00 */
[----:B--2---:R-:W-:Y:S04]  /*6b40*/  STL.64 [R1+0xf10], R148 ;  /* 0x000f109401007387 */ /* 0x004fe80000100a00 */
[----:B----4-:R-:W-:Y:S04]  /*6b50*/  STL.64 [R1+0xf08], R146 ;  /* 0x000f089201007387 */ /* 0x010fe80000100a00 */
        /* <DEDUP_REMOVED lines=89> */
[----:B------:R-:W-:-:S02]  /*70f0*/  IMAD.MOV.U32 R143, RZ, RZ, R204 ;  /* 0x000000ffff8f7224 */ /* 0x000fc400078e00cc */
[----:B------:R-:W-:Y:S02]  /*7100*/  IMAD.MOV.U32 R144, RZ, RZ, R203 ;  /* 0x000000ffff907224 */ /* 0x000fe400078e00cb */
[----:B------:R-:W-:Y:S01]  /*7110*/  IMAD.MOV.U32 R145, RZ, RZ, R202 ;  /* 0x000000ffff917224 */ /* 0x000fe200078e00ca */
[----:B------:R-:W-:Y:S01]  /*7120*/  MOV R202, R17 ;  /* 0x0000001100ca7202 */ /* 0x000fe20000000f00 */
[----:B------:R-:W-:Y:S02]  /*7130*/  IMAD.MOV.U32 R147, RZ, RZ, R200 ;  /* 0x000000ffff937224 */ /* 0x000fe400078e00c8 */
[----:B------:R-:W-:Y:S02]  /*7140*/  IMAD.MOV.U32 R148, RZ, RZ, R199 ;  /* 0x000000ffff947224 */ /* 0x000fe400078e00c7 */
[----:B------:R-:W-:Y:S01]  /*7150*/  IMAD.MOV.U32 R149, RZ, RZ, R198 ;  /* 0x000000ffff957224 */ /* 0x000fe200078e00c6 */
[----:B------:R-:W-:Y:S01]  /*7160*/  MOV R198, R21 ;  /* 0x0000001500c67202 */ /* 0x000fe20000000f00 */
        /* <DEDUP_REMOVED lines=15> */
[----:B------:R-:W-:Y:S01]  /*7260*/  IMAD.MOV.U32 R215, RZ, RZ, R0 ;  /* 0x000000ffffd77224 */ /* 0x000fe200078e0000 */
[----:B------:R-:W-:Y:S01]  /*7270*/  UIADD3 UR12, UR8, 0x404, URZ ;  /* 0x00000404080c7890 */ /* 0x000fe2000fffe03f */
[----:B------:R-:W-:Y:S01]  /*7280*/  UMOV UR13, 0x40000040 ;  /* 0x40000040000d7882 */ /* 0x000fe20000000000 */
        /* <DEDUP_REMOVED lines=22> */
[----:B------:R-:W-:Y:S01]  /*73f0*/  STL.64 [R1+0xd68], R42 ;  /* 0x000d682a01007387 */ /* 0x000fe20000100a00 */
[----:B--2---:R-:W-:-:S06]  /*7400*/  WARPGROUP.ARRIVE ;  /* 0x00000000000079c5 */ /* 0x004fcc0000000000 */
[----:B------:R-:W-:Y:S01]  /*7410*/  HGMMA.64x256x16.F32.BF16 R88, gdesc[UR12], R88, gsb0 ;  /* 0x03e000000c5879f0 */ /* 0x000fe20008001858 */
        /* <DEDUP_REMOVED lines=9> */
[----:B------:R-:W-:Y:S04]  /*74b0*/  STL [R1+0xb1c], R216 ;  /* 0x000b1cd801007387 */ /* 0x000fe80000100800 */
        /* <DEDUP_REMOVED lines=21> */
[----:B------:R-:W-:Y:S01]  /*7610*/  STL [R1+0xac4], R16 ;  /* 0x000ac41001007387 */ /* 0x000fe20000100800 */
[----:B------:R-:W-:-:S03]  /*7620*/  WARPGROUP.DEPBAR.LE gsb0, 0x0 ;  /* 0x00008000000079c5 */ /* 0x000fc60000010000 */
        /* <DEDUP_REMOVED lines=139> */
[----:B------:R-:W-:Y:S01]  /*7ee0*/  STL.64 [R1+0x30], R36 ;  /* 0x0000302401007387 */ /* 0x000fe20000100a00 */
[----:B------:R-:W-:-:S03]  /*7ef0*/  IMAD.MOV.U32 R4, RZ, RZ, R150 ;  /* 0x000000ffff047224 */ /* 0x000fc600078e0096 */
[----:B------:R-:W-:Y:S01]  /*7f00*/  STL.64 [R1+0x38], R38 ;  /* 0x0000382601007387 */ /* 0x000fe20000100a00 */
[----:B------:R-:W-:-:S03]  /*7f10*/  MOV R0, R151 ;  /* 0x0000009700007202 */ /* 0x000fc60000000f00 */
[----:B------:R-:W-:Y:S01]  /*7f20*/  STL.64 [R1+0x40], R40 ;  /* 0x0000402801007387 */ /* 0x000fe20000100a00 */
[----:B------:R-:W-:-:S03]  /*7f30*/  IMAD.MOV.U32 R6, RZ, RZ, R148 ;  /* 0x000000ffff067224 */ /* 0x000fc600078e0094 */
[----:B------:R-:W-:Y:S01]  /*7f40*/  STL.64 [R1+0x48], R42 ;  /* 0x0000482a01007387 */ /* 0x000fe20000100a00 */
[----:B------:R-:W-:Y:S01]  /*7f50*/  IMAD.MOV.U32 R5, RZ, RZ, R149 ;  /* 0x000000ffff057224 */ /* 0x000fe200078e0095 */
[----:B------:R-:W-:Y:S02]  /*7f60*/  MOV R7, R147 ;  /* 0x0000009300077202 */ /* 0x000fe40000000f00 */
[----:B------:R0:W-:Y:S01]  /*7f70*/  STL [R1+0x50], R44 ;  /* 0x0000502c01007387 */ /* 0x0001e20000100800 */
[----:B------:R-:W-:-:S03]  /*7f80*/  IMAD.MOV.U32 R8, RZ, RZ, R146 ;  /* 0x000000ffff087224 */ /* 0x000fc600078e0092 */
[----:B------:R-:W2:Y:S01]  /*7f90*/  LDL.LU.64 R150, [R1+0xd18] ;  /* 0x000d180001967983 */ /* 0x000ea20000300a00 */
[----:B------:R-:W-:Y:S01]  /*7fa0*/  IMAD.MOV.U32 R10, RZ, RZ, R144 ;  /* 0x000000ffff0a7224 */ /* 0x000fe200078e0090 */
[----:B------:R-:W-:Y:S01]  /*7fb0*/  MOV R11, R143 ;  /* 0x0000008f000b7202 */ /* 0x000fe20000000f00 */
[----:B------:R-:W-:Y:S01]  /*7fc0*/  IMAD.MOV.U32 R9, RZ, RZ, R145 ;  /* 0x000000ffff097224 */ /* 0x000fe200078e0091 */
[----:B------:R-:W2:Y:S01]  /*7fd0*/  LDL.LU.64 R148, [R1+0xd10] ;  /* 0x000d100001947983 */ /* 0x000ea20000300a00 */
        /* <DEDUP_REMOVED lines=15> */
[----:B-1----:R-:W-:Y:S01]  /*80d0*/  MOV R215, R131 ;  /* 0x0000008300d77202 */ /* 0x002fe20000000f00 */
        /* <DEDUP_REMOVED lines=130> */
[----:B------:R-:W-:-:S03]  /*8900*/  IMAD.MOV.U32 R216, RZ, RZ, R45 ;  /* 0x000000ffffd87224 */ /* 0x000fc600078e002d */
        /* <DEDUP_REMOVED lines=40> */
[----:B0-----:R-:W2:Y:S04]  /*8b90*/  LDL.LU R108, [R1] ;  /* 0x00000000016c7983 */ /* 0x001ea80000300800 */
        /* <DEDUP_REMOVED lines=19> */
[----:B------:R-:W3:Y:S01]  /*8cd0*/  LDL.LU R128, [R1+0x50] ;  /* 0x0000500001807983 */ /* 0x000ee20000300800 */
[----:B------:R-:W-:-:S02]  /*8ce0*/  IMAD.MOV.U32 R129, RZ, RZ, R216 ;  /* 0x000000ffff817224 */ /* 0x000fc400078e00d8 */
[----:B------:R-:W-:Y:S01]  /*8cf0*/  IMAD.MOV.U32 R130, RZ, RZ, R217 ;  /* 0x000000ffff827224 */ /* 0x000fe200078e00d9 */
[----:B------:R-:W4:Y:S01]  /*8d00*/  LDL.LU R216, [R1+0xb1c] ;  /* 0x000b1c0001d87983 */ /* 0x000f220000300800 */
[----:B------:R-:W-:Y:S01]  /*8d10*/  IMAD.MOV.U32 R131, RZ, RZ, R218 ;  /* 0x000000ffff837224 */ /* 0x000fe200078e00da */
[----:B------:R-:W-:Y:S02]  /*8d20*/  MOV R132, R219 ;  /* 0x000000db00847202 */ /* 0x000fe40000000f00 */
[----:B------:R-:W4:Y:S01]  /*8d30*/  LDL.LU R217, [R1+0xb18] ;  /* 0x000b180001d97983 */ /* 0x000f220000300800 */
[----:B------:R-:W-:-:S03]  /*8d40*/  IMAD.MOV.U32 R133, RZ, RZ, R220 ;  /* 0x000000ffff857224 */ /* 0x000fc600078e00dc */
[----:B------:R-:W4:Y:S01]  /*8d50*/  LDL.LU R218, [R1+0xb14] ;  /* 0x000b140001da7983 */ /* 0x000f220000300800 */
[----:B------:R-:W-:-:S03]  /*8d60*/  IMAD.MOV.U32 R134, RZ, RZ, R221 ;  /* 0x000000ffff867224 */ /* 0x000fc600078e00dd */
        /* <DEDUP_REMOVED lines=8> */
[----:B------:R-:W-:-:S03]  /*8df0*/  IMAD.MOV.U32 R139, RZ, RZ, R226 ;  /* 0x000000ffff8b7224 */ /* 0x000fc600078e00e2 */
[----:B------:R-:W4:Y:S01]  /*8e00*/  LDL.LU R223, [R1+0xb00] ;  /* 0x000b000001df7983 */ /* 0x000f220000300800 */
[----:B------:R-:W-:-:S03]  /*8e10*/  MOV R140, R227 ;  /* 0x000000e3008c7202 */ /* 0x000fc60000000f00 */
        /* <DEDUP_REMOVED lines=15> */
[----:B------:R-:W-:Y:S01]  /*8f10*/  MOV R148, R235 ;  /* 0x000000eb00947202 */ /* 0x000fe20000000f00 */
[----:B------:R-:W-:Y:S02]  /*8f20*/  IMAD.MOV.U32 R150, RZ, RZ, R3 ;  /* 0x000000ffff967224 */ /* 0x000fe400078e0003 */
[----:B------:R-:W4:Y:S01]  /*8f30*/  LDL.LU R232, [R1+0xadc] ;  /* 0x000adc0001e87983 */ /* 0x000f220000300800 */
[----:B------:R-:W-:-:S03]  /*8f40*/  IMAD.MOV.U32 R151, RZ, RZ, R16 ;  /* 0x000000ffff977224 */ /* 0x000fc600078e0010 */
[----:B------:R-:W4:Y:S01]  /*8f50*/  LDL.LU R233, [R1+0xad8] ;  /* 0x000ad80001e97983 */ /* 0x000f220000300800 */
[----:B------:R-:W-:-:S03]  /*8f60*/  IMAD.MOV.U32 R149, RZ, RZ, R2 ;  /* 0x000000ffff957224 */ /* 0x000fc600078e0002 */
[----:B------:R-:W4:Y:S04]  /*8f70*/  LDL.LU R234, [R1+0xad4] ;  /* 0x000ad40001ea7983 */ /* 0x000f280000300800 */
[----:B------:R-:W4:Y:S04]  /*8f80*/  LDL.LU R235, [R1+0xad0] ;  /* 0x000ad00001eb7983 */ /* 0x000f280000300800 */
[----:B------:R-:W4:Y:S04]  /*8f90*/  LDL.LU R2, [R1+0xacc] ;  /* 0x000acc0001027983 */ /* 0x000f280000300800 */
[----:B------:R-:W4:Y:S04]  /*8fa0*/  LDL.LU R3, [R1+0xac8] ;  /* 0x000ac80001037983 */ /* 0x000f280000300800 */
[----:B------:R-:W4:Y:S04]  /*8fb0*/  LDL.LU R16, [R1+0xac4] ;  /* 0x000ac40001107983 */ /* 0x000f280000300800 */
        /* <DEDUP_REMOVED lines=192> */
[----:B--2---:R-:W-:Y:S04]  /*9bc0*/  STL.64 [R1+0xab0], R150 ;  /* 0x000ab09601007387 */ /* 0x004fe80000100a00 */
[----:B----4-:R-:W-:Y:S04]  /*9bd0*/  STL.64 [R1+0xaa8], R148 ;  /* 0x000aa89401007387 */ /* 0x010fe80000100a00 */
[----:B---3--:R-:W-:Y:S04]  /*9be0*/  STL.64 [R1+0xaa0], R146 ;  /* 0x000aa09201007387 */ /* 0x008fe80000100a00 */
        /* <DEDUP_REMOVED lines=178> */
[----:B------:R-:W-:Y:S01]  /*a710*/  UIADD3 UR12, UR8, 0x6, URZ ;  /* 0x00000006080c7890 */ /* 0x000fe2000fffe03f */
[----:B------:R-:W-:Y:S01]  /*a720*/  IMAD.MOV.U32 R138, RZ, RZ, R229 ;  /* 0x000000ffff8a7224 */ /* 0x000fe200078e00e5 */
[----:B------:R-:W-:Y:S01]  /*a730*/  UIADD3 UR14, UR6, 0x6, URZ ;  /* 0x00000006060e7890 */ /* 0x000fe2000fffe03f */
[----:B------:R-:W-:Y:S01]  /*a740*/  IMAD.MOV.U32 R139, RZ, RZ, R228 ;  /* 0x000000ffff8b7224 */ /* 0x000fe200078e00e4 */
[----:B------:R-:W-:Y:S01]  /*a750*/  UMOV UR13, 0x40000040 ;  /* 0x40000040000d7882 */ /* 0x000fe20000000000 */
[----:B------:R-:W-:Y:S01]  /*a760*/  IMAD.MOV.U32 R140, RZ, RZ, R227 ;  /* 0x000000ffff8c7224 */ /* 0x000fe200078e00e3 */
[----:B------:R-:W-:Y:S01]  /*a770*/  UMOV UR15, 0x40000040 ;  /* 0x40000040000f7882 */ /* 0x000fe20000000000 */
[----:B------:R-:W-:Y:S01]  /*a780*/  IMAD.MOV.U32 R142, RZ, RZ, R225 ;  /* 0x000000ffff8e7224 */ /* 0x000fe200078e00e1 */
[----:B------:R0:W5:Y:S01]  /*a790*/  LDL.LU R16, [R1+0xac0] ;  /* 0x000ac00001107983 */ /* 0x0001620000300800 */
[----:B------:R-:W-:-:S02]  /*a7a0*/  IMAD.MOV.U32 R143, RZ, RZ, R224 ;  /* 0x000000ffff8f7224 */ /* 0x000fc400078e00e0 */
[----:B------:R-:W-:Y:S01]  /*a7b0*/  IMAD.MOV.U32 R144, RZ, RZ, R223 ;  /* 0x000000ffff907224 */ /* 0x000fe200078e00df */
[----:B------:R0:W5:Y:S01]  /*a7c0*/  LDL.LU R3, [R1+0xabc] ;  /* 0x000abc0001037983 */ /* 0x0001620000300800 */
[----:B------:R-:W-:Y:S02]  /*a7d0*/  IMAD.MOV.U32 R146, RZ, RZ, R221 ;  /* 0x000000ffff927224 */ /* 0x000fe400078e00dd */
[----:B------:R-:W-:Y:S01]  /*a7e0*/  IMAD.MOV.U32 R147, RZ, RZ, R220 ;  /* 0x000000ffff937224 */ /* 0x000fe200078e00dc */
[----:B------:R0:W5:Y:S01]  /*a7f0*/  LDL.LU R2, [R1+0xab8] ;  /* 0x000ab80001027983 */ /* 0x0001620000300800 */
[----:B------:R-:W-:Y:S02]  /*a800*/  IMAD.MOV.U32 R148, RZ, RZ, R219 ;  /* 0x000000ffff947224 */ /* 0x000fe400078e00db */
[----:B------:R-:W-:Y:S02]  /*a810*/  IMAD.MOV.U32 R150, RZ, RZ, R217 ;  /* 0x000000ffff967224 */ /* 0x000fe400078e00d9 */
[----:B------:R-:W-:-:S06]  /*a820*/  IMAD.MOV.U32 R151, RZ, RZ, R216 ;  /* 0x000000ffff977224 */ /* 0x000fcc00078e00d8 */
[----:B--2---:R-:W-:-:S06]  /*a830*/  WARPGROUP.ARRIVE ;  /* 0x00000000000079c5 */ /* 0x004fcc0000000000 */
        /* <DEDUP_REMOVED lines=66> */
[----:B-1----:R-:W2:Y:S04]  /*ac60*/  LDL.LU.64 R150, [R1+0xab0] ;  /* 0x000ab00001967983 */ /* 0x002ea80000300a00 */
        /* <DEDUP_REMOVED lines=175> */
[----:B------:R-:W3:Y:S01]  /*b760*/  LDL.LU.64 R106, [R1+0x800] ;  /* 0x00080000016a7983 */ /* 0x000ee20000300a00 */
[----:B------:R-:W-:-:S03]  /*b770*/  UMOV UR13, 0x40000040 ;  /* 0x40000040000d7882 */ /* 0x000fc60000000000 */
[----:B------:R-:W3:Y:S04]  /*b780*/  LDL.LU.64 R104, [R1+0x7f8] ;  /* 0x0007f80001687983 */ /* 0x000ee80000300a00 */
        /* <DEDUP_REMOVED lines=39> */
[----:B------:R-:W3:Y:S01]  /*ba00*/  LDL.LU.64 R24, [R1+0x6b8] ;  /* 0x0006b80001187983 */ /* 0x000ee20000300a00 */
[----:B--2---:R-:W-:-:S06]  /*ba10*/  WARPGROUP.ARRIVE ;  /* 0x00000000000079c5 */ /* 0x004fcc0000000000 */
        /* <DEDUP_REMOVED lines=66> */
[----:B-1----:R-:W3:Y:S04]  /*be40*/  LDL.LU.64 R150, [R1+0x6b0] ;  /* 0x0006b00001967983 */ /* 0x002ee80000300a00 */
        /* <DEDUP_REMOVED lines=21> */
[----:B------:R-:W-:Y:S01]  /*bfa0*/  UIADD3 UR12, UR8, 0xc06, URZ ;  /* 0x00000c06080c7890 */ /* 0x000fe2000fffe03f */
[----:B------:R-:W-:Y:S01]  /*bfb0*/  UMOV UR13, 0x40000040 ;  /* 0x40000040000d7882 */ /* 0x000fe20000000000 */
[----:B---3--:R-:W-:-:S07]  /*bfc0*/  WARPGROUP.ARRIVE ;  /* 0x00000000000079c5 */ /* 0x008fce0000000000 */
[----:B------:R-:W-:Y:S03]  /*bfd0*/  HGMMA.64x256x16.F32.BF16 R24, gdesc[UR12], R24, gsb0 ;  /* 0x03e000000c1879f0 */ /* 0x000fe60008001818 */
[----:B------:R-:W-:Y:S02]  /*bfe0*/  WARPGROUP.DEPBAR.LE gsb0, 0x0 ;  /* 0x00008000000079c5 */ /* 0x000fe40000010000 */
[----:B0-----:R-:W-:Y:S05]  /*bff0*/  @!P1 BRA `(.L_x_18) ;  /* 0x000000d000649947 */ /* 0x001fea0003800000 */
[----:B------:R-:W-:-:S04]  /*c000*/  UIADD3 UR6, UR37, 0x1, URZ ;  /* 0x0000000125067890 */ /* 0x000fc8000fffe03f */
[----:B------:R-:W-:-:S04]  /*c010*/  UISETP.NE.AND UP0, UPT, UR6, 0x2, UPT ;  /* 0x000000020600788c */ /* 0x000fc8000bf05270 */
[----:B------:R-:W-:Y:S02]  /*c020*/  USEL UR7, URZ, 0x1, UP0 ;  /* 0x000000013f077887 */ /* 0x000fe40008000000 */
[----:B------:R-:W-:Y:S02]  /*c030*/  USEL UR6, UR6, URZ, UP0 ;  /* 0x0000003f06067287 */ /* 0x000fe40008000000 */
[----:B------:R-:W-:-:S06]  /*c040*/  ULOP3.LUT UR7, UR36, UR7, URZ, 0x3c, !UPT ;  /* 0x0000000724077292 */ /* 0x000fcc000f8e3c3f */
[----:B------:R-:W-:Y:S01]  /*c050*/  IMAD.U32 R0, RZ, RZ, UR7 ;  /* 0x00000007ff007e24 */ /* 0x000fe2000f8e00ff */
[----:B------:R-:W-:-:S06]  /*c060*/  UMOV UR7, UR37 ;  /* 0x0000002500077c82 */ /* 0x000fcc0008000000 */
.L_x_25:
[----:B------:R-:W-:Y:S05]  /*c070*/  @!P0 BRA `(.L_x_19) ;  /* 0x0000000000048947 */ /* 0x000fea0003800000 */
[----:B------:R-:W-:Y:S01]  /*c080*/  BPT.TRAP 0x1 ;  /* 0x000000040000795c */ /* 0x000fe20000300000 */
.L_x_19:
[----:B------:R-:W0:Y:S01]  /*c090*/  S2UR UR9, SR_CgaCtaId ;  /* 0x00000000000979c3 */ /* 0x000e220000008800 */
[----:B------:R-:W-:Y:S01]  /*c0a0*/  UMOV UR8, 0x400 ;  /* 0x0000040000087882 */ /* 0x000fe20000000000 */
[----:B------:R-:W-:Y:S01]  /*c0b0*/  SHF.L.U32 R4, R0, 0x1f, RZ ;  /* 0x0000001f00047819 */ /* 0x000fe200000006ff */
[----:B0-----:R-:W-:-:S04]  /*c0c0*/  ULEA UR8, UR9, UR8, 0x18 ;  /* 0x0000000809087291 */ /* 0x001fc8000f8ec03f */
[----:B------:R-:W-:-:S09]  /*c0d0*/  ULEA UR9, UR6, UR8, 0x3 ;  /* 0x0000000806097291 */ /* 0x000fd2000f8e183f */
[----:B------:R0:W1:Y:S01]  /*c0e0*/  SYNCS.PHASECHK.TRANS64.TRYWAIT P1, [UR9], R4 ;  /* 0x00000004ff0075a7 */ /* 0x0000620008020149 */
[----:B------:R-:W-:Y:S05]  /*c0f0*/  @!P0 BRA `(.L_x_20) ;  /* 0x0000000000048947 */ /* 0x000fea0003800000 */
[----:B------:R-:W-:Y:S01]  /*c100*/  BPT.TRAP 0x1 ;  /* 0x000000040000795c */ /* 0x000fe20000300000 */
.L_x_20:
[----:B-1----:R-:W-:Y:S05]  /*c110*/  @P1 BRA `(.L_x_21) ;  /* 0x0000000000081947 */ /* 0x002fea0003800000 */
[----:B------:R-:W1:Y:S02]  /*c120*/  SYNCS.PHASECHK.TRANS64.TRYWAIT P1, [UR9], R4 ;  /* 0x00000004ff0075a7 */ /* 0x000e640008020149 */
[----:B-1----:R-:W-:Y:S05]  /*c130*/  @!P1 BRA `(.L_x_22) ;  /* 0x0000031000c49947 */ /* 0x002fea0003800000 */
.L_x_21:
        /* <DEDUP_REMOVED lines=64> */
[----:B--2---:R-:W2:Y:S04]  /*c540*/  LDL.LU.64 R24, [R1] ;  /* 0x0000000001187983 */ /* 0x004ea80000300a00 */
        /* <DEDUP_REMOVED lines=85> */
[----:B--2---:R-:W2:Y:S04]  /*caa0*/  LDL.LU.64 R108, [R1+0x200] ;  /* 0x00020000016c7983 */ /* 0x004ea80000300a00 */
        /* <DEDUP_REMOVED lines=191> */
[----:B------:R-:W-:-:S02]  /*d6a0*/  ULEA UR9, UR6, UR4, 0xc ;  /* 0x0000000406097291 */ /* 0x000fc4000f8e603f */
[----:B------:R-:W-:Y:S01]  /*d6b0*/  ULEA UR10, UR6, UR5, 0xb ;  /* 0x00000005060a7291 */ /* 0x000fe2000f8e583f */
[----:B------:R-:W-:Y:S01]  /*d6c0*/  STL.64 [R1+0x1670], R106 ;  /* 0x0016706a01007387 */ /* 0x000fe20000100a00 */
[----:B------:R-:W-:Y:S01]  /*d6d0*/  UMOV UR13, 0x40000040 ;  /* 0x40000040000d7882 */ /* 0x000fe20000000000 */
[----:B------:R-:W-:Y:S02]  /*d6e0*/  UMOV UR15, 0x40000040 ;  /* 0x40000040000f7882 */ /* 0x000fe40000000000 */
[----:B------:R-:W-:Y:S01]  /*d6f0*/  UMOV UR12, UR9 ;  /* 0x00000009000c7c82 */ /* 0x000fe20008000000 */
[----:B------:R-:W-:Y:S01]  /*d700*/  STL.64 [R1+0x1668], R104 ;  /* 0x0016686801007387 */ /* 0x000fe20000100a00 */
[----:B------:R-:W-:-:S03]  /*d710*/  UMOV UR14, UR10 ;  /* 0x0000000a000e7c82 */ /* 0x000fc60008000000 */
        /* <DEDUP_REMOVED lines=40> */
[----:B-----5:R-:W-:Y:S04]  /*d9a0*/  STL [R1+0xac4], R16 ;  /* 0x000ac41001007387 */ /* 0x020fe80000100800 */
[----:B------:R-:W-:Y:S04]  /*d9b0*/  STL [R1+0xac0], R3 ;  /* 0x000ac00301007387 */ /* 0x000fe80000100800 */
[----:B------:R-:W-:Y:S04]  /*d9c0*/  STL [R1+0xabc], R2 ;  /* 0x000abc0201007387 */ /* 0x000fe80000100800 */
[----:B------:R-:W-:Y:S01]  /*d9d0*/  STL [R1+0xab8], R0 ;  /* 0x000ab80001007387 */ /* 0x000fe20000100800 */
        /* <DEDUP_REMOVED lines=269> */
[----:B------:R-:W-:Y:S01]  /*eab0*/  STL.64 [R1], R24 ;  /* 0x0000001801007387 */ /* 0x000fe20000100a00 */
[----:B------:R-:W-:Y:S01]  /*eac0*/  IMAD.MOV.U32 R2, RZ, RZ, R150 ;  /* 0x000000ffff027224 */ /* 0x000fe200078e0096 */
[----:B------:R-:W-:Y:S01]  /*ead0*/  MOV R3, R149 ;  /* 0x0000009500037202 */ /* 0x000fe20000000f00 */
[----:B------:R-:W-:Y:S01]  /*eae0*/  IMAD.MOV.U32 R0, RZ, RZ, R151 ;  /* 0x000000ffff007224 */ /* 0x000fe200078e0097 */
[----:B------:R-:W-:Y:S01]  /*eaf0*/  STL.64 [R1+0x8], R26 ;  /* 0x0000081a01007387 */ /* 0x000fe20000100a00 */
[----:B01----:R-:W-:Y:S01]  /*eb00*/  IMAD.MOV.U32 R4, RZ, RZ, R148 ;  /* 0x000000ffff047224 */ /* 0x003fe200078e0094 */
        /* <DEDUP_REMOVED lines=20> */
[----:B---3--:R-:W-:Y:S01]  /*ec50*/  MOV R155, R125 ;  /* 0x0000007d009b7202 */ /* 0x008fe20000000f00 */
[----:B------:R-:W-:Y:S01]  /*ec60*/  IMAD.MOV.U32 R17, RZ, RZ, R135 ;  /* 0x000000ffff117224 */ /* 0x000fe200078e0087 */
[----:B------:R-:W-:Y:S01]  /*ec70*/  STL.64 [R1+0x38], R38 ;  /* 0x0000382601007387 */ /* 0x000fe20000100a00 */
[----:B------:R-:W-:Y:S01]  /*ec80*/  IMAD.MOV.U32 R20, RZ, RZ, R132 ;  /* 0x000000ffff147224 */ /* 0x000fe200078e0084 */
[----:B----4-:R-:W-:Y:S01]  /*ec90*/  MOV R159, R121 ;  /* 0x00000079009f7202 */ /* 0x010fe20000000f00 */
        /* <DEDUP_REMOVED lines=9> */
[----:B------:R0:W-:Y:S01]  /*ed30*/  STL [R1+0x50], R44 ;  /* 0x0000502c01007387 */ /* 0x0001e20000100800 */
[----:B------:R-:W-:Y:S01]  /*ed40*/  IMAD.MOV.U32 R156, RZ, RZ, R124 ;  /* 0x000000ffff9c7224 */ /* 0x000fe200078e007c */
[----:B------:R-:W-:Y:S01]  /*ed50*/  MOV R171, R109 ;  /* 0x0000006d00ab7202 */ /* 0x000fe20000000f00 */
[----:B------:R-:W-:Y:S01]  /*ed60*/  IMAD.MOV.U32 R158, RZ, RZ, R122 ;  /* 0x000000ffff9e7224 */ /* 0x000fe200078e007a */
[----:B------:R-:W2:Y:S01]  /*ed70*/  LDL.LU.64 R150, [R1+0x1520] ;  /* 0x0015200001967983 */ /* 0x000ea20000300a00 */
        /* <DEDUP_REMOVED lines=469> */
[----:B------:R-:W-:-:S03]  /*10ad0*/  IMAD.MOV.U32 R119, RZ, RZ, R161 ;  /* 0x000000ffff777224 */ /* 0x000fc600078e00a1 */
        /* <DEDUP_REMOVED lines=109> */
[----:B------:R-:W-:-:S03]  /*111b0*/  IMAD.MOV.U32 R45, RZ, RZ, R235 ;  /* 0x000000ffff2d7224 */ /* 0x000fc600078e00eb */
        /* <DEDUP_REMOVED lines=104> */
[----:B------:R-:W-:-:S03]  /*11840*/  MOV R5, R150 ;  /* 0x0000009600057202 */ /* 0x000fc60000000f00 */
[----:B------:R-:W-:Y:S01]  /*11850*/  STL.64 [R1+0x290], R60 ;  /* 0x0002903c01007387 */ /* 0x000fe20000100a00 */
[----:B------:R-:W-:-:S03]  /*11860*/  IMAD.MOV.U32 R4, RZ, RZ, R151 ;  /* 0x000000ffff047224 */ /* 0x000fc600078e0097 */
[----:B------:R-:W-:Y:S01]  /*11870*/  STL.64 [R1+0x298], R62 ;  /* 0x0002983e01007387 */ /* 0x000fe20000100a00 */
[----:B------:R-:W-:-:S03]  /*11880*/  IMAD.MOV.U32 R7, RZ, RZ, R148 ;  /* 0x000000ffff077224 */ /* 0x000fc600078e0094 */
[----:B------:R-:W-:Y:S01]  /*11890*/  STL.64 [R1+0x2a0], R64 ;  /* 0x0002a04001007387 */ /* 0x000fe20000100a00 */
[----:B------:R-:W-:Y:S01]  /*118a0*/  IMAD.MOV.U32 R6, RZ, RZ, R149 ;  /* 0x000000ffff067224 */ /* 0x000fe200078e0095 */
[----:B------:R-:W-:Y:S02]  /*118b0*/  MOV R9, R146 ;  /* 0x0000009200097202 */ /* 0x000fe40000000f00 */
[----:B------:R0:W-:Y:S01]  /*118c0*/  STL.64 [R1+0x2a8], R66 ;  /* 0x0002a84201007387 */ /* 0x0001e20000100a00 */
        /* <DEDUP_REMOVED lines=116> */
[----:B------:R-:W-:Y:S02]  /*12010*/  IMAD.MOV.U32 R216, RZ, RZ, R68 ;  /* 0x000000ffffd87224 */ /* 0x000fe400078e0044 */
[----:B------:R-:W-:Y:S01]  /*12020*/  IMAD.MOV.U32 R215, RZ, RZ, R69 ;  /* 0x000000ffffd77224 */ /* 0x000fe200078e0045 */
        /* <DEDUP_REMOVED lines=401> */
[----:B------:R-:W-:-:S03]  /*13940*/  IMAD.MOV.U32 R3, RZ, RZ, R130 ;  /* 0x000000ffff037224 */ /* 0x000fc600078e0082 */
[----:B------:R-:W4:Y:S01]  /*13950*/  LDL.LU.64 R122, [R1+0x188] ;  /* 0x00018800017a7983 */ /* 0x000f220000300a00 */
[----:B------:R-:W-:-:S03]  /*13960*/  MOV R2, R131 ;  /* 0x0000008300027202 */ /* 0x000fc60000000f00 */
        /* <DEDUP_REMOVED lines=125> */
[----:B------:R-:W-:Y:S01]  /*14140*/  IMAD.MOV.U32 R144, RZ, RZ, R204 ;  /* 0x000000ffff907224 */ /* 0x000fe200078e00cc */
[----:B------:R-:W-:Y:S01]  /*14150*/  MOV R204, R15 ;  /* 0x0000000f00cc7202 */ /* 0x000fe20000000f00 */
[----:B------:R-:W-:Y:S02]  /*14160*/  IMAD.MOV.U32 R145, RZ, RZ, R203 ;  /* 0x000000ffff917224 */ /* 0x000fe400078e00cb */
[----:B------:R-:W-:Y:S02]  /*14170*/  IMAD.MOV.U32 R146, RZ, RZ, R202 ;  /* 0x000000ffff927224 */ /* 0x000fe400078e00ca */
[----:B------:R-:W-:Y:S01]  /*14180*/  IMAD.MOV.U32 R148, RZ, RZ, R200 ;  /* 0x000000ffff947224 */ /* 0x000fe200078e00c8 */
[----:B------:R-:W-:Y:S01]  /*14190*/  MOV R200, R20 ;  /* 0x0000001400c87202 */ /* 0x000fe20000000f00 */
        /* <DEDUP_REMOVED lines=220> */
[----:B------:R-:W-:-:S03]  /*14f60*/  IMAD.MOV.U32 R4, RZ, RZ, R151 ;  /* 0x000000ffff047224 */ /* 0x000fc600078e0097 */
[----:B------:R-:W-:Y:S01]  /*14f70*/  STL.64 [R1+0x40], R40 ;  /* 0x0000402801007387 */ /* 0x000fe20000100a00 */
[----:B------:R-:W-:Y:S01]  /*14f80*/  IMAD.MOV.U32 R7, RZ, RZ, R148 ;  /* 0x000000ffff077224 */ /* 0x000fe200078e0094 */
[----:B------:R-:W-:Y:S02]  /*14f90*/  MOV R6, R149 ;  /* 0x0000009500067202 */ /* 0x000fe40000000f00 */
[----:B------:R-:W-:Y:S01]  /*14fa0*/  STL.64 [R1+0x48], R42 ;  /* 0x0000482a01007387 */ /* 0x000fe20000100a00 */
[----:B------:R-:W-:-:S03]  /*14fb0*/  IMAD.MOV.U32 R9, RZ, RZ, R146 ;  /* 0x000000ffff097224 */ /* 0x000fc600078e0092 */
[----:B------:R0:W-:Y:S01]  /*14fc0*/  STL [R1+0x50], R44 ;  /* 0x0000502c01007387 */ /* 0x0001e20000100800 */
[----:B------:R-:W-:Y:S01]  /*14fd0*/  IMAD.MOV.U32 R8, RZ, RZ, R147 ;  /* 0x000000ffff087224 */ /* 0x000fe200078e0093 */
[----:B------:R-:W-:Y:S02]  /*14fe0*/  MOV R10, R145 ;  /* 0x00000091000a7202 */ /* 0x000fe40000000f00 */
        /* <DEDUP_REMOVED lines=21> */
[----:B-1----:R-:W-:Y:S01]  /*15140*/  IMAD.MOV.U32 R214, RZ, RZ, R130 ;  /* 0x000000ffffd67224 */ /* 0x002fe200078e0082 */
        /* <DEDUP_REMOVED lines=190> */
[----:B------:R-:W-:Y:S01]  /*15d30*/  IMAD.MOV.U32 R129, RZ, RZ, R217 ;  /* 0x000000ffff817224 */ /* 0x000fe200078e00d9 */
[----:B------:R-:W-:Y:S01]  /*15d40*/  MOV R130, R218 ;  /* 0x000000da00827202 */ /* 0x000fe20000000f00 */
[----:B------:R-:W-:Y:S01]  /*15d50*/  IMAD.MOV.U32 R131, RZ, RZ, R219 ;  /* 0x000000ffff837224 */ /* 0x000fe200078e00db */
        /* <DEDUP_REMOVED lines=433> */
[----:B------:R-:W-:Y:S01]  /*17870*/  IMAD.MOV.U32 R150, RZ, RZ, R218 ;  /* 0x000000ffff967224 */ /* 0x000fe200078e00da */
[----:B------:R0:W5:Y:S05]  /*17880*/  LDL.LU R0, [R1+0xab8] ;  /* 0x000ab80001007983 */ /* 0x00016a0000300800 */
        /* <DEDUP_REMOVED lines=380> */
[----:B------:R-:W-:Y:S01]  /*19050*/  BPT.TRAP 0x1 ;  /* 0x000000040000795c */ /* 0x000fe20000300000 */
.L_x_23:
[----:B------:R-:W-:Y:S02]  /*19060*/  UISETP.GT.U32.AND UP0, UPT, UR38, 0x1, UPT ;  /* 0x000000012600788c */ /* 0x000fe4000bf04070 */
[----:B------:R-:W-:-:S04]  /*19070*/  ULEA UR8, UR7, UR8, 0x3 ;  /* 0x0000000807087291 */ /* 0x000fc8000f8e183f */
[----:B------:R-:W-:Y:S01]  /*19080*/  UIADD3 UR8, UR8, 0x10, URZ ;  /* 0x0000001008087890 */ /* 0x000fe2000fffe03f */
[----:B------:R-:W-:-:S03]  /*19090*/  PLOP3.LUT P1, PT, PT, PT, UP0, 0x80, 0x0 ;  /* 0x000000000000781c */ /* 0x000fc60003f2f008 */
[----:B------:R-:W-:-:S09]  /*190a0*/  UPRMT UR8, URZ, 0x654, UR8 ;  /* 0x000006543f087896 */ /* 0x000fd20008000008 */
[----:B------:R-:W-:Y:S01]  /*190b0*/  SYNCS.ARRIVE.TRANS64.RED.A1T0 RZ, [UR8], RZ ;  /* 0x000000ffffff79a7 */ /* 0x000fe20008100408 */
[----:B------:R-:W-:Y:S05]  /*190c0*/  @P1 BRA `(.L_x_24) ;  /* 0x0000000000041947 */ /* 0x000fea0003800000 */
[----:B------:R-:W-:Y:S01]  /*190d0*/  BPT.TRAP 0x1 ;  /* 0x000000040000795c */ /* 0x000fe20000300000 */
.L_x_24:
[----:B------:R-:W-:Y:S01]  /*190e0*/  UIADD3 UR6, UR6, 0x1, URZ ;  /* 0x0000000106067890 */ /* 0x000fe2000fffe03f */
[C---:B-----5:R-:W-:Y:S01]  /*190f0*/  ISETP.GT.AND P1, PT, R3.reuse, 0x1, PT ;  /* 0x000000010300780c */ /* 0x060fe20003f24270 */
[----:B------:R-:W-:Y:S01]  /*19100*/  UIADD3 UR7, UR7, 0x1, URZ ;  /* 0x0000000107077890 */ /* 0x000fe2000fffe03f */
[----:B------:R-:W-:Y:S01]  /*19110*/  IADD3 R3, R3, -0x1, RZ ;  /* 0xffffffff03037810 */ /* 0x000fe20007ffe0ff */
[----:B------:R-:W-:Y:S02]  /*19120*/  UISETP.NE.AND UP0, UPT, UR6, 0x2, UPT ;  /* 0x000000020600788c */ /* 0x000fe4000bf05270 */
[----:B------:R-:W-:Y:S02]  /*19130*/  UISETP.NE.AND UP1, UPT, UR7, 0x2, UPT ;  /* 0x000000020700788c */ /* 0x000fe4000bf25270 */
[----:B------:R-:W-:Y:S02]  /*19140*/  USEL UR8, URZ, 0x1, UP0 ;  /* 0x000000013f087887 */ /* 0x000fe40008000000 */
[----:B------:R-:W-:-:S02]  /*19150*/  USEL UR6, UR6, URZ, UP0 ;  /* 0x0000003f06067287 */ /* 0x000fc40008000000 */
[----:B------:R-:W-:Y:S02]  /*19160*/  USEL UR7, UR7, URZ, UP1 ;  /* 0x0000003f07077287 */ /* 0x000fe40008800000 */
[----:B------:R-:W-:Y:S01]  /*19170*/  LOP3.LUT R0, R0, UR8, RZ, 0x3c, !PT ;  /* 0x0000000800007c12 */ /* 0x000fe2000f8e3cff */
[----:B------:R-:W-:Y:S09]  /*19180*/  @P1 BRA `(.L_x_25) ;  /* 0xffffff2c00b81947 */ /* 0x000ff2000383ffff */
.L_x_18:
[----:B------:R-:W0:Y:S02]  /*19190*/  LDC R0, c[0x0][0x28c] ;  /* 0x0000a300ff007b82 */ /* 0x000e240000000800 */
[----:B0-----:R-:W-:-:S13]  /*191a0*/  ISETP.GE.AND P1, PT, R0, 0x1, PT ;  /* 0x000000010000780c */ /* 0x001fda0003f26270 */
[----:B------:R-:W-:Y:S05]  /*191b0*/  @!P1 BRA `(.L_x_26) ;  /* 0x0000000000449947 */ /* 0x000fea0003800000 */
[----:B------:R-:W-:Y:S05]  /*191c0*/  @!P0 BRA `(.L_x_27) ;  /* 0x0000000000048947 */ /* 0x000fea0003800000 */
[----:B------:R-:W-:Y:S01]  /*191d0*/  BPT.TRAP 0x1 ;  /* 0x000000040000795c */ /* 0x000fe20000300000 */
.L_x_27:
[----:B------:R-:W0:Y:S01]  /*191e0*/  S2UR UR6, SR_CgaCtaId ;  /* 0x00000000000679c3 */ /* 0x000e220000008800 */
[----:B------:R-:W-:Y:S01]  /*191f0*/  UISETP.LT.AND UP0, UPT, UR43, 0x1, UPT ;  /* 0x000000012b00788c */ /* 0x000fe2000bf01270 */
[----:B------:R-:W-:-:S03]  /*19200*/  UMOV UR5, 0x400 ;  /* 0x0000040000057882 */ /* 0x000fc60000000000 */
[----:B------:R-:W-:Y:S02]  /*19210*/  USEL UR4, UR43, 0x1, UP0 ;  /* 0x000000012b047887 */ /* 0x000fe40008000000 */
[----:B------:R-:W-:Y:S02]  /*19220*/  UISETP.GT.U32.AND UP0, UPT, UR38, 0x1, UPT ;  /* 0x000000012600788c */ /* 0x000fe4000bf04070 */
[----:B------:R-:W-:-:S04]  /*19230*/  UIADD3 UR4, UR37, UR43, -UR4 ;  /* 0x0000002b25047290 */ /* 0x000fc8000fffe804 */
[----:B------:R-:W-:Y:S01]  /*19240*/  USHF.L.U32 UR4, UR4, 0x3, URZ ;  /* 0x0000000304047899 */ /* 0x000fe2000800063f */
[----:B------:R-:W-:-:S03]  /*19250*/  PLOP3.LUT P0, PT, PT, PT, UP0, 0x80, 0x0 ;  /* 0x000000000000781c */ /* 0x000fc60003f0f008 */
[----:B------:R-:W-:Y:S02]  /*19260*/  ULOP3.LUT UR4, UR4, 0x8, URZ, 0xc0, !UPT ;  /* 0x0000000804047892 */ /* 0x000fe4000f8ec03f */
[----:B0-----:R-:W-:-:S04]  /*19270*/  ULEA UR5, UR6, UR5, 0x18 ;  /* 0x0000000506057291 */ /* 0x001fc8000f8ec03f */
[----:B------:R-:W-:-:S04]  /*19280*/  UIADD3 UR4, UR5, 0x10, UR4 ;  /* 0x0000001005047890 */ /* 0x000fc8000fffe004 */
[----:B------:R-:W-:-:S09]  /*19290*/  UPRMT UR4, URZ, 0x654, UR4 ;  /* 0x000006543f047896 */ /* 0x000fd20008000004 */
[----:B------:R-:W-:Y:S01]  /*192a0*/  SYNCS.ARRIVE.TRANS64.RED.A1T0 RZ, [UR4], RZ ;  /* 0x000000ffffff79a7 */ /* 0x000fe20008100404 */
[----:B------:R-:W-:Y:S05]  /*192b0*/  @P0 BRA `(.L_x_26) ;  /* 0x0000000000040947 */ /* 0x000fea0003800000 */
[----:B------:R-:W-:Y:S01]  /*192c0*/  BPT.TRAP 0x1 ;  /* 0x000000040000795c */ /* 0x000fe20000300000 */
.L_x_26:
[----:B------:R-:W0:Y:S01]  /*192d0*/  S2R R5, SR_TID.X ;  /* 0x0000000000057919 */ /* 0x000e220000002100 */
[----:B------:R-:W-:Y:S01]  /*192e0*/  MOV R21, 0x6540 ;  /* 0x0000654000157802 */ /* 0x000fe20000000f00 */
[----:B------:R-:W-:Y:S01]  /*192f0*/  ULDC UR9, c[0x0][0x288] ;  /* 0x0000a20000097ab9 */ /* 0x000fe20000000800 */
[----:B------:R-:W-:Y:S01]  /*19300*/  UIADD3 UR37, UR43, UR37, URZ ;  /* 0x000000252b257290 */ /* 0x000fe2000fffe03f */
[----:B------:R-:W1:Y:S01]  /*19310*/  S2R R0, SR_TID.X ;  /* 0x0000000000007919 */ /* 0x000e620000002100 */
[----:B------:R-:W-:Y:S02]  /*19320*/  UIMAD.WIDE UR6, UR40, 0x200, URZ ;  /* 0x00000200280678a5 */ /* 0x000fe4000f8e023f */
[----:B------:R-:W-:Y:S01]  /*19330*/  USHF.L.U32 UR40, UR40, 0x9, URZ ;  /* 0x0000000928287899 */ /* 0x000fe2000800063f */
[----:B------:R-:W-:Y:S01]  /*19340*/  ULDC UR8, c[0x0][0x284] ;  /* 0x0000a10000087ab9 */ /* 0x000fe20000000800 */
[----:B------:R-:W-:Y:S02]  /*19350*/  USHF.R.U32.HI UR4, URZ, 0x1, UR37 ;  /* 0x000000013f047899 */ /* 0x000fe40008011625 */
[----:B------:R-:W-:-:S02]  /*19360*/  USHF.R.S32.HI UR12, URZ, 0x1f, UR42 ;  /* 0x0000001f3f0c7899 */ /* 0x000fc4000801142a */
[----:B------:R-:W-:Y:S01]  /*19370*/  ULOP3.LUT UR4, UR4, 0x1, URZ, 0xc0, !UPT ;  /* 0x0000000104047892 */ /* 0x000fe2000f8ec03f */
[----:B------:R-:W-:Y:S01]  /*19380*/  ULDC.64 UR10, c[0x0][0x5d0] ;  /* 0x00017400000a7ab9 */ /* 0x000fe20000000a00 */
[----:B------:R-:W-:Y:S02]  /*19390*/  UISETP.GT.U32.AND UP1, UPT, UR37, 0x1, UPT ;  /* 0x000000012500788c */ /* 0x000fe4000bf24070 */
[----:B------:R-:W-:Y:S02]  /*193a0*/  UISETP.NE.U32.AND UP0, UPT, UR4, 0x1, UPT ;  /* 0x000000010400788c */ /* 0x000fe4000bf05070 */
[----:B------:R-:W-:Y:S02]  /*193b0*/  UIMAD UR5, UR12, UR10, URZ ;  /* 0x0000000a0c0572a4 */ /* 0x000fe4000f8e023f */
[----:B------:R-:W-:Y:S02]  /*193c0*/  UISETP.LT.U32.AND UP1, UPT, UR43, 0x2, UP1 ;  /* 0x000000022b00788c */ /* 0x000fe40008f21070 */
[----:B------:R-:W-:-:S02]  /*193d0*/  UISETP.GT.U32.AND UP0, UPT, UR43, 0x1, !UP0 ;  /* 0x000000012b00788c */ /* 0x000fc4000c704070 */
[----:B------:R-:W-:Y:S02]  /*193e0*/  UIMAD UR5, UR42, UR11, UR5 ;  /* 0x0000000b2a0572a4 */ /* 0x000fe4000f8e0205 */
[----:B------:R-:W-:Y:S02]  /*193f0*/  USEL UR4, URZ, 0x1, !UP0 ;  /* 0x000000013f047887 */ /* 0x000fe4000c000000 */
[----:B------:R-:W-:Y:S01]  /*19400*/  ULOP3.LUT UR37, UR37, 0x1, URZ, 0xc0, !UPT ;  /* 0x0000000125257892 */ /* 0x000fe2000f8ec03f */
[C---:B0-----:R-:W-:Y:S01]  /*19410*/  IMAD.SHL.U32 R20, R5.reuse, 0x2, RZ ;  /* 0x0000000205147824 */ /* 0x041fe200078e00ff */
[C---:B------:R-:W-:Y:S02]  /*19420*/  LOP3.LUT R4, R5.reuse, 0x60, RZ, 0xc0, !PT ;  /* 0x0000006005047812 */ /* 0x040fe400078ec0ff */
[----:B------:R-:W-:Y:S02]  /*19430*/  LOP3.LUT R6, R5, 0x3, RZ, 0xc0, !PT ;  /* 0x0000000305067812 */ /* 0x000fe400078ec0ff */
[----:B-1---5:R-:W-:-:S02]  /*19440*/  SHF.R.U32.HI R3, RZ, 0x7, R0 ;  /* 0x00000007ff037819 */ /* 0x022fc40000011600 */
[----:B------:R-:W-:Y:S02]  /*19450*/  LOP3.LUT R20, R20, 0x6, RZ, 0xc0, !PT ;  /* 0x0000000614147812 */ /* 0x000fe400078ec0ff */
[----:B------:R-:W-:Y:S02]  /*19460*/  LOP3.LUT R3, R3, 0x1, RZ, 0xc0, !PT ;  /* 0x0000000103037812 */ /* 0x000fe400078ec0ff */
[----:B------:R-:W-:Y:S01]  /*19470*/  PRMT R20, R20, R21, UR41 ;  /* 0x0000002914147e16 */ /* 0x000fe20008000015 */
[----:B------:R-:W-:Y:S01]  /*19480*/  USHF.L.U32 UR41, UR41, 0x8, URZ ;  /* 0x0000000829297899 */ /* 0x000fe2000800063f */
[----:B------:R-:W-:Y:S01]  /*19490*/  SHF.R.U32.HI R0, RZ, 0x2, R5 ;  /* 0x00000002ff007819 */ /* 0x000fe20000011605 */
[----:B------:R-:W-:Y:S01]  /*194a0*/  IMAD.SHL.U32 R161, R3, 0x40, RZ ;  /* 0x0000004003a17824 */ /* 0x000fe200078e00ff */
[----:B------:R-:W-:Y:S01]  /*194b0*/  SHF.R.U32.HI R4, RZ, 0x1, R4 ;  /* 0x00000001ff047819 */ /* 0x000fe20000011604 */
[----:B------:R-:W-:Y:S01]  /*194c0*/  UISETP.GE.AND UP2, UPT, UR41, UR9, UPT ;  /* 0x000000092900728c */ /* 0x000fe2000bf46270 */
[----:B------:R-:W-:-:S02]  /*194d0*/  LOP3.LUT R0, R0, 0x7, RZ, 0xc0, !PT ;  /* 0x0000000700007812 */ /* 0x000fc400078ec0ff */
[----:B------:R-:W-:Y:S01]  /*194e0*/  SHF.R.S32.HI R21, RZ, 0x1f, R20 ;  /* 0x0000001fff157819 */ /* 0x000fe20000011414 */
[----:B------:R-:W-:Y:S01]  /*194f0*/  UISETP.GE.OR UP2, UPT, UR40, UR8, UP2 ;  /* 0x000000082800728c */ /* 0x000fe20009746670 */
[--C-:B------:R-:W-:Y:S02]  /*19500*/  LOP3.LUT R161, R161, 0x40, R0.reuse, 0xe2, !PT ;  /* 0x00000040a1a17812 */ /* 0x100fe400078ee200 */
[----:B------:R-:W-:Y:S02]  /*19510*/  IADD3 R0, RZ, -R4, -R0 ;  /* 0x80000004ff007210 */ /* 0x000fe40007ffe800 */
[----:B------:R-:W-:Y:S01]  /*19520*/  LOP3.LUT R161, R161, UR6, R4, 0xfe, !PT ;  /* 0x00000006a1a17c12 */ /* 0x000fe2000f8efe04 */
[----:B------:R-:W-:Y:S01]  /*19530*/  IMAD.U32 R4, RZ, RZ, UR10 ;  /* 0x0000000aff047e24 */ /* 0x000fe2000f8e00ff */
[----:B------:R-:W-:Y:S01]  /*19540*/  PLOP3.LUT P0, PT, PT, PT, UP2, 0x80, 0x0 ;  /* 0x000000000000781c */ /* 0x000fe20003f0f028 */
[----:B------:R-:W-:Y:S02]  /*19550*/  IMAD R0, R3, -0x40, R0 ;  /* 0xffffffc003007824 */ /* 0x000fe400078e0200 */
[----:B------:R-:W-:-:S02]  /*19560*/  IMAD.MOV.U32 R3, RZ, RZ, -0x2 ;  /* 0xfffffffeff037424 */ /* 0x000fc400078e00ff */
[----:B------:R-:W-:-:S04]  /*19570*/  IMAD.WIDE.U32 R4, R4, UR42, R20 ;  /* 0x0000002a04047c25 */ /* 0x000fc8000f8e0014 */
[----:B------:R-:W-:Y:S02]  /*19580*/  IMAD R6, R6, R3, UR9 ;  /* 0x0000000906067e24 */ /* 0x000fe4000f8e0203 */
[----:B------:R-:W-:Y:S01]  /*19590*/  IMAD.U32 R3, RZ, RZ, UR8 ;  /* 0x00000008ff037e24 */ /* 0x000fe2000f8e00ff */
[----:B------:R-:W-:Y:S01]  /*195a0*/  USEL UR8, URZ, 0x1, !UP1 ;  /* 0x000000013f087887 */ /* 0x000fe2000c800000 */
[----:B------:R-:W-:-:S03]  /*195b0*/  VIADD R5, R5, UR5 ;  /* 0x0000000505057c36 */ /* 0x000fc60008000000 */
[----:B------:R-:W-:Y:S01]  /*195c0*/  IADD3 R3, R3, -UR40, R0 ;  /* 0x8000002803037c10 */ /* 0x000fe2000fffe000 */
[----:B------:R-:W-:Y:S01]  /*195d0*/  ULOP3.LUT UR36, UR4, UR36, UR8, 0x96, !UPT ;  /* 0x0000002404247292 */ /* 0x000fe2000f8e9608 */
[----:B------:R-:W-:Y:S01]  /*195e0*/  IADD3 R0, R6, -UR41, RZ ;  /* 0x8000002906007c10 */ /* 0x000fe2000fffe0ff */
[----:B------:R-:W-:Y:S01]  /*195f0*/  UMOV UR40, 0xffffffff ;  /* 0xffffffff00287882 */ /* 0x000fe20000000000 */
[----:B------:R-:W-:Y:S09]  /*19600*/  @P0 BRA `(.L_x_28) ;  /* 0x0000021c00e40947 */ /* 0x000ff20003800000 */
[----:B------:R-:W-:Y:S01]  /*19610*/  FSETP.NEU.AND P1, PT, R16, RZ, PT ;  /* 0x000000ff1000720b */ /* 0x000fe20003f2d000 */
[----:B------:R-:W-:Y:S01]  /*19620*/  ULDC.64 UR8, c[0x0][0x5c8] ;  /* 0x0001720000087ab9 */ /* 0x000fe20000000a00 */
[----:B------:R-:W-:Y:S01]  /*19630*/  ISETP.GT.AND P0, PT, R3, RZ, PT ;  /* 0x000000ff0300720c */ /* 0x000fe20003f04270 */
[----:B------:R-:W-:Y:S01]  /*19640*/  UIMAD UR4, UR7, UR8, URZ ;  /* 0x00000008070472a4 */ /* 0x000fe2000f8e023f */
[----:B------:R-:W-:Y:S01]  /*19650*/  IMAD.U32 R13, RZ, RZ, UR9 ;  /* 0x00000009ff0d7e24 */ /* 0x000fe2000f8e00ff */
[----:B------:R-:W-:Y:S01]  /*19660*/  BSSY B0, `(.L_x_28) ;  /* 0x00021f3000007945 */ /* 0x000fe20003800000 */
[----:B------:R-:W-:Y:S01]  /*19670*/  IMAD.WIDE.U32 R4, R161, UR8, R4 ;  /* 0x00000008a1047c25 */ /* 0x000fe2000f8e0004 */
[----:B------:R-:W-:-:S03]  /*19680*/  ISETP.GT.AND P2, PT, R0, RZ, P0 ;  /* 0x000000ff0000720c */ /* 0x000fc60000744270 */
[----:B------:R-:W-:-:S04]  /*19690*/  IMAD R13, R161, R13, UR4 ;  /* 0x00000004a10d7e24 */ /* 0x000fc8000f8e020d */
[----:B------:R-:W-:Y:S01]  /*196a0*/  IMAD.IADD R13, R5, 0x1, R13 ;  /* 0x00000001050d7824 */ /* 0x000fe200078e020d */
[----:B------:R-:W-:Y:S06]  /*196b0*/  @!P1 BRA `(.L_x_29) ;  /* 0x0000016c00c49947 */ /* 0x000fec0003800000 */
[----:B------:R-:W0:Y:S01]  /*196c0*/  LDC.64 R152, c[0x0][0x5b8] ;  /* 0x00016e00ff987b82 */ /* 0x000e220000000a00 */
[----:B------:R-:W2:Y:S01]  /*196d0*/  LDL.LU R12, [R1+0x400] ;  /* 0x00040000010c7983 */ /* 0x000ea20000300800 */
[----:B------:R-:W-:-:S06]  /*196e0*/  ULDC.64 UR4, c[0x0][0x5c0] ;  /* 0x0001700000047ab9 */ /* 0x000fcc0000000a00 */
[----:B------:R-:W1:Y:S08]  /*196f0*/  LDC.64 R18, c[0x0][0x5b0] ;  /* 0x00016c00ff127b82 */ /* 0x000e700000000a00 */
[----:B------:R-:W3:Y:S01]  /*19700*/  LDC.64 R14, c[0x0][0x5a8] ;  /* 0x00016a00ff0e7b82 */ /* 0x000ee20000000a00 */
[C---:B0-----:R-:W-:Y:S02]  /*19710*/  IMAD R160, R152.reuse, UR12, RZ ;  /* 0x0000000c98a07c24 */ /* 0x041fe4000f8e02ff */
[----:B------:R-:W-:-:S04]  /*19720*/  IMAD.WIDE.U32 R164, R152, UR42, R20 ;  /* 0x0000002a98a47c25 */ /* 0x000fc8000f8e0014 */
[----:B------:R-:W-:Y:S01]  /*19730*/  IMAD R160, R153, UR42, R160 ;  /* 0x0000002a99a07c24 */ /* 0x000fe2000f8e02a0 */
[----:B------:R-:W-:Y:S01]  /*19740*/  MOV R22, R164 ;  /* 0x000000a400167202 */ /* 0x000fe20000000f00 */
[----:B-1----:R-:W-:Y:S02]  /*19750*/  IMAD R11, R18, UR7, RZ ;  /* 0x00000007120b7c24 */ /* 0x002fe4000f8e02ff */
[----:B------:R-:W-:Y:S02]  /*19760*/  IMAD.IADD R23, R165, 0x1, R160 ;  /* 0x00000001a5177824 */ /* 0x000fe400078e02a0 */
[C---:B------:R-:W-:Y:S02]  /*19770*/  IMAD R11, R161.reuse, R19, R11 ;  /* 0x00000013a10b7224 */ /* 0x040fe400078e020b */
[----:B------:R-:W-:-:S04]  /*19780*/  IMAD.WIDE.U32 R6, R161, R18, R22 ;  /* 0x00000012a1067225 */ /* 0x000fc800078e0016 */
[----:B------:R-:W-:Y:S01]  /*19790*/  IMAD.IADD R5, R7, 0x1, R11 ;  /* 0x0000000107057824 */ /* 0x000fe200078e020b */
[----:B---3--:R-:W-:-:S04]  /*197a0*/  LEA R8, P1, R6, R14, 0x1 ;  /* 0x0000000e06087211 */ /* 0x008fc800078208ff */
[----:B------:R-:W-:-:S05]  /*197b0*/  LEA.HI.X R9, R6, R15, R5, 0x1, P1 ;  /* 0x0000000f06097211 */ /* 0x000fca00008f0c05 */
[----:B------:R-:W3:Y:S01]  /*197c0*/  @P2 LDG.E.LTC128B.U16 R10, desc[UR44][R8.64] ;  /* 0x0000002c080a2981 */ /* 0x000ee2000c1e1520 */
[----:B------:R-:W-:Y:S01]  /*197d0*/  BSSY B1, `(.L_x_30) ;  /* 0x0000011000017945 */ /* 0x000fe20003800000 */
[----:B---3--:R-:W-:-:S04]  /*197e0*/  IMAD.U32 R5, R10, 0x10000, RZ ;  /* 0x000100000a057824 */ /* 0x008fc800078e00ff */
[----:B------:R-:W-:-:S04]  /*197f0*/  FMUL R5, R5, R16 ;  /* 0x0000001005057220 */ /* 0x000fc80000400000 */
[----:B--2---:R-:W-:Y:S01]  /*19800*/  FFMA R5, R12, R2, R5 ;  /* 0x000000020c057223 */ /* 0x004fe20000000005 */
[----:B------:R-:W-:-:S04]  /*19810*/  LEA R12, P1, R4, UR4, 0x1 ;  /* 0x00000004040c7c11 */ /* 0x000fc8000f8208ff */
[----:B------:R-:W-:Y:S02]  /*19820*/  LEA.HI.X R13, R4, UR5, R13, 0x1, P1 ;  /* 0x00000005040d7c11 */ /* 0x000fe400088f0c0d */
[----:B------:R-:W-:-:S05]  /*19830*/  F2FP.BF16.F32.PACK_AB R4, RZ, R5 ;  /* 0x00000005ff04723e */ /* 0x000fca00000010ff */
[----:B------:R0:W-:Y:S02]  /*19840*/  @P2 STG.E.U16 desc[UR44][R12.64], R4 ;  /* 0x000000040c002986 */ /* 0x0001e4000c10152c */
[----:B0-----:R-:W-:-:S04]  /*19850*/  IMAD.WIDE.U32 R4, R161, R18, R20 ;  /* 0x00000012a1047225 */ /* 0x001fc800078e0014 */
[----:B------:R-:W-:Y:S02]  /*19860*/  IMAD.IADD R5, R11, 0x1, R5 ;  /* 0x000000010b057824 */ /* 0x000fe400078e0205 */
[----:B------:R-:W-:-:S05]  /*19870*/  IMAD.WIDE.U32 R4, R152, UR42, R4 ;  /* 0x0000002a98047c25 */ /* 0x000fca000f8e0004 */
[----:B------:R-:W-:Y:S02]  /*19880*/  IADD3 R5, R160, R5, RZ ;  /* 0x00000005a0057210 */ /* 0x000fe40007ffe0ff */
[----:B------:R-:W-:-:S04]  /*19890*/  LEA R8, P1, R4, R14, 0x1 ;  /* 0x0000000e04087211 */ /* 0x000fc800078208ff */
[----:B------:R-:W-:Y:S02]  /*198a0*/  LEA.HI.X R9, R4, R15, R5, 0x1, P1 ;  /* 0x0000000f04097211 */ /* 0x000fe400008f0c05 */
[----:B------:R-:W-:-:S13]  /*198b0*/  ISETP.GT.AND P1, PT, R0, 0x1, P0 ;  /* 0x000000010000780c */ /* 0x000fda0000724270 */
[----:B------:R-:W-:Y:S05]  /*198c0*/  @!P1 BRA `(.L_x_31) ;  /* 0x0000000000049947 */ /* 0x000fea0003800000 */
[----:B------:R0:W5:Y:S02]  /*198d0*/  LDG.E.LTC128B.U16 R10, desc[UR44][R8.64+0x2] ;  /* 0x0000022c080a7981 */ /* 0x000164000c1e1520 */
.L_x_31:
[----:B------:R-:W-:Y:S05]  /*198e0*/  BSYNC B1 ;  /* 0x0000000000017941 */ /* 0x000fea0003800000 */
.L_x_30:
[----:B------:R-:W2:Y:S01]  /*198f0*/  LDL.LU R5, [R1+0x404] ;  /* 0x0004040001057983 */ /* 0x000ea20000300800 */
[----:B-----5:R-:W-:Y:S01]  /*19900*/  IMAD.U32 R4, R10, 0x10000, RZ ;  /* 0x000100000a047824 */ /* 0x020fe200078e00ff */
[C---:B------:R-:W-:Y:S02]  /*19910*/  SHF.L.U64.HI R167, R18.reuse, 0x3, R19 ;  /* 0x0000000312a77819 */ /* 0x040fe40000010213 */
[----:B------:R-:W-:Y:S01]  /*19920*/  SHF.L.U32 R166, R18, 0x3, RZ ;  /* 0x0000000312a67819 */ /* 0x000fe200000006ff */
[----:B------:R-:W-:Y:S01]  /*19930*/  FMUL R4, R4, R16 ;  /* 0x0000001004047220 */ /* 0x000fe20000400000 */
[----:B------:R-:W3:Y:S03]  /*19940*/  LDL.LU R17, [R1+0x408] ;  /* 0x0004080001117983 */ /* 0x000ee60000300800 */
[----:B--2---:R-:W-:Y:S01]  /*19950*/  FFMA R4, R5, R2, R4 ;  /* 0x0000000205047223 */ /* 0x004fe20000000004 */
[----:B------:R-:W-:-:S04]  /*19960*/  @P1 IMAD.MOV.U32 R5, RZ, RZ, R13 ;  /* 0x000000ffff051224 */ /* 0x000fc800078e000d */
[----:B------:R-:W-:-:S04]  /*19970*/  F2FP.BF16.F32.PACK_AB R4, RZ, R4 ;  /* 0x00000004ff04723e */ /* 0x000fc800000010ff */
[----:B------:R-:W-:Y:S01]  /*19980*/  PRMT R6, R4, 0x7610, R6 ;  /* 0x0000761004067816 */ /* 0x000fe20000000006 */
[----:B------:R-:W-:-:S05]  /*19990*/  @P1 IMAD.MOV.U32 R4, RZ, RZ, R12 ;  /* 0x000000ffff041224 */ /* 0x000fca00078e000c */
[----:B------:R1:W-:Y:S01]  /*199a0*/  @P1 STG.E.U16 desc[UR44][R4.64+0x2], R6 ;  /* 0x0000020604001986 */ /* 0x0003e2000c10152c */
[----:B------:R-:W-:-:S04]  /*199b0*/  ISETP.GT.AND P1, PT, R3, 0x8, PT ;  /* 0x000000080300780c */ /* 0x000fc80003f24270 */
[----:B------:R-:W-:Y:S01]  /*199c0*/  ISETP.GT.AND P2, PT, R0, RZ, P1 ;  /* 0x000000ff0000720c */ /* 0x000fe20000f44270 */
[----:B-1----:R-:W-:-:S04]  /*199d0*/  IMAD.WIDE.U32 R4, R161, R18, R166 ;  /* 0x00000012a1047225 */ /* 0x002fc800078e00a6 */
[----:B------:R-:W-:Y:S01]  /*199e0*/  IMAD.IADD R11, R11, 0x1, R5 ;  /* 0x000000010b0b7824 */ /* 0x000fe200078e0205 */
[----:B------:R-:W-:-:S05]  /*199f0*/  IADD3 R5, P3, R164, R4, RZ ;  /* 0x00000004a4057210 */ /* 0x000fca0007f7e0ff */
[----:B------:R-:W-:Y:S01]  /*19a00*/  IMAD.X R7, R11, 0x1, R23, P3 ;  /* 0x000000010b077824 */ /* 0x000fe200018e0617 */
[----:B------:R-:W-:-:S04]  /*19a10*/  LEA R6, P3, R5, R14, 0x1 ;  /* 0x0000000e05067211 */ /* 0x000fc800078608ff */
[----:B------:R-:W-:-:S05]  /*19a20*/  LEA.HI.X R7, R5, R15, R7, 0x1, P3 ;  /* 0x0000000f05077211 */ /* 0x000fca00018f0c07 */
[----:B------:R1:W2:Y:S01]  /*19a30*/  @P2 LDG.E.LTC128B.U16 R10, desc[UR44][R6.64] ;  /* 0x0000002c060a2981 */ /* 0x0002a2000c1e1520 */
[----:B------:R-:W-:Y:S01]  /*19a40*/  IADD3 R4, P3, R20, R4, RZ ;  /* 0x0000000414047210 */ /* 0x000fe20007f7e0ff */
[----:B------:R-:W-:Y:S01]  /*19a50*/  IMAD.U32 R163, RZ, RZ, UR8 ;  /* 0x00000008ffa37e24 */ /* 0x000fe2000f8e00ff */
[----:B------:R-:W-:Y:S01]  /*19a60*/  MOV R162, UR9 ;  /* 0x0000000900a27c02 */ /* 0x000fe20008000f00 */
[----:B------:R-:W-:Y:S01]  /*19a70*/  BSSY B1, `(.L_x_32) ;  /* 0x0000014000017945 */ /* 0x000fe20003800000 */
[----:B------:R-:W-:Y:S01]  /*19a80*/  ISETP.GT.AND P4, PT, R0, 0x1, P1 ;  /* 0x000000010000780c */ /* 0x000fe20000f84270 */
[----:B------:R-:W-:Y:S02]  /*19a90*/  IMAD.X R5, R21, 0x1, R11, P3 ;  /* 0x0000000115057824 */ /* 0x000fe400018e060b */
[----:B------:R-:W-:Y:S02]  /*19aa0*/  IMAD.SHL.U32 R163, R163, 0x10, RZ ;  /* 0x00000010a3a37824 */ /* 0x000fe400078e00ff */
[----:B------:R-:W-:-:S05]  /*19ab0*/  IMAD.WIDE.U32 R4, R152, UR42, R4 ;  /* 0x0000002a98047c25 */ /* 0x000fca000f8e0004 */
[----:B------:R-:W-:Y:S02]  /*19ac0*/  IADD3 R5, R160, R5, RZ ;  /* 0x00000005a0057210 */ /* 0x000fe40007ffe0ff */
[----:B-1----:R-:W-:-:S04]  /*19ad0*/  LEA R6, P3, R4, R14, 0x1 ;  /* 0x0000000e04067211 */ /* 0x002fc800078608ff */
[----:B------:R-:W-:Y:S01]  /*19ae0*/  LEA.HI.X R7, R4, R15, R5, 0x1, P3 ;  /* 0x0000000f04077211 */ /* 0x000fe200018f0c05 */
[----:B--2---:R-:W-:-:S04]  /*19af0*/  IMAD.U32 R4, R10, 0x10000, RZ ;  /* 0x000100000a047824 */ /* 0x004fc800078e00ff */
[----:B------:R-:W-:-:S04]  /*19b00*/  FMUL R4, R4, R16 ;  /* 0x0000001004047220 */ /* 0x000fc80000400000 */
[----:B---3--:R-:W-:Y:S01]  /*19b10*/  FFMA R5, R17, R2, R4 ;  /* 0x0000000211057223 */ /* 0x008fe20000000004 */
[----:B------:R-:W-:-:S04]  /*19b20*/  IMAD.U32 R4, RZ, RZ, UR8 ;  /* 0x00000008ff047e24 */ /* 0x000fc8000f8e00ff */
[----:B------:R-:W-:Y:S02]  /*19b30*/  F2FP.BF16.F32.PACK_AB R5, RZ, R5 ;  /* 0x00000005ff05723e */ /* 0x000fe400000010ff */
[----:B------:R-:W-:Y:S02]  /*19b40*/  SHF.L.U64.HI R162, R4, 0x4, R162 ;  /* 0x0000000404a27819 */ /* 0x000fe400000102a2 */
[----:B------:R-:W-:Y:S02]  /*19b50*/  IADD3 R4, P3, R163, R12, RZ ;  /* 0x0000000ca3047210 */ /* 0x000fe40007f7e0ff */
[----:B------:R-:W-:-:S03]  /*19b60*/  PRMT R11, R5, 0x7610, R11 ;  /* 0x00007610050b7816 */ /* 0x000fc6000000000b */
[----:B------:R-:W-:-:S05]  /*19b70*/  IMAD.X R5, R162, 0x1, R13, P3 ;  /* 0x00000001a2057824 */ /* 0x000fca00018e060d */
[----:B------:R1:W-:Y:S01]  /*19b80*/  @P2 STG.E.U16 desc[UR44][R4.64], R11 ;  /* 0x0000000b04002986 */ /* 0x0003e2000c10152c */
[----:B------:R-:W-:Y:S05]  /*19b90*/  @!P4 BRA `(.L_x_33) ;  /* 0x000000000004c947 */ /* 0x000fea0003800000 */
[----:B------:R2:W5:Y:S02]  /*19ba0*/  LDG.E.LTC128B.U16 R10, desc[UR44][R6.64+0x2] ;  /* 0x0000022c060a7981 */ /* 0x000564000c1e1520 */
.L_x_33:
[----:B------:R-:W-:Y:S05]  /*19bb0*/  BSYNC B1 ;  /* 0x0000000000017941 */ /* 0x000fea0003800000 */
.L_x_32:
[----:B------:R-:W3:Y:S01]  /*19bc0*/  LDL.LU R17, [R1+0x40c] ;  /* 0x00040c0001117983 */ /* 0x000ee20000300800 */
[----:B-1---5:R-:W-:Y:S01]  /*19bd0*/  IMAD.U32 R11, R10, 0x10000, RZ ;  /* 0x000100000a0b7824 */ /* 0x022fe200078e00ff */
[----:B------:R-:W-:Y:S01]  /*19be0*/  ISETP.GT.AND P2, PT, R0, 0x8, P0 ;  /* 0x000000080000780c */ /* 0x000fe20000744270 */
[----:B------:R-:W-:Y:S02]  /*19bf0*/  BSSY B1, `(.L_x_34) ;  /* 0x0000007000017945 */ /* 0x000fe40003800000 */
[----:B------:R-:W-:-:S04]  /*19c00*/  FMUL R11, R11, R16 ;  /* 0x000000100b0b7220 */ /* 0x000fc80000400000 */
[----:B---3--:R-:W-:-:S05]  /*19c10*/  FFMA R11, R17, R2, R11 ;  /* 0x00000002110b7223 */ /* 0x008fca000000000b */
[----:B------:R-:W-:-:S05]  /*19c20*/  F2FP.BF16.F32.PACK_AB R11, RZ, R11 ;  /* 0x0000000bff0b723e */ /* 0x000fca00000010ff */
[----:B------:R1:W-:Y:S01]  /*19c30*/  @P4 STG.E.U16 desc[UR44][R4.64+0x2], R11 ;  /* 0x0000020b04004986 */ /* 0x0003e2000c10152c */
[----:B------:R-:W-:Y:S05]  /*19c40*/  @!P2 BRA `(.L_x_35) ;  /* 0x000000000004a947 */ /* 0x000fea0003800000 */
[----:B------:R3:W5:Y:S02]  /*19c50*/  LDG.E.LTC128B.U16 R10, desc[UR44][R8.64+0x10] ;  /* 0x0000102c080a7981 */ /* 0x000764000c1e1520 */
.L_x_35:
[----:B------:R-:W-:Y:S05]  /*19c60*/  BSYNC B1 ;  /* 0x0000000000017941 */ /* 0x000fea0003800000 */
.L_x_34:
[----:B------:R-:W4:Y:S01]  /*19c70*/  LDL.LU R17, [R1+0x410] ;  /* 0x0004100001117983 */ /* 0x000f220000300800 */
[----:B-1---5:R-:W-:Y:S01]  /*19c80*/  SHF.L.U32 R11, R10, 0x10, RZ ;  /* 0x000000100a0b7819 */ /* 0x022fe200000006ff */
[----:B------:R-:W-:Y:S01]  /*19c90*/  BSSY B1, `(.L_x_36) ;  /* 0x0000008000017945 */ /* 0x000fe20003800000 */
[----:B------:R-:W-:-:S03]  /*19ca0*/  ISETP.GT.AND P3, PT, R0, 0x9, P0 ;  /* 0x000000090000780c */ /* 0x000fc60000764270 */
[----:B------:R-:W-:-:S04]  /*19cb0*/  FMUL R11, R11, R16 ;  /* 0x000000100b0b7220 */ /* 0x000fc80000400000 */
[----:B----4-:R-:W-:-:S05]  /*19cc0*/  FFMA R11, R17, R2, R11 ;  /* 0x00000002110b7223 */ /* 0x010fca000000000b */
[----:B------:R-:W-:-:S05]  /*19cd0*/  F2FP.BF16.F32.PACK_AB R11, RZ, R11 ;  /* 0x0000000bff0b723e */ /* 0x000fca00000010ff */
[----:B------:R1:W-:Y:S01]  /*19ce0*/  @P2 STG.E.U16 desc[UR44][R12.64+0x10], R11 ;  /* 0x0000100b0c002986 */ /* 0x0003e2000c10152c */
[----:B------:R-:W-:Y:S05]  /*19cf0*/  @!P3 BRA `(.L_x_37) ;  /* 0x000000000004b947 */ /* 0x000fea0003800000 */
[----:B------:R4:W5:Y:S02]  /*19d00*/  LDG.E.LTC128B.U16 R10, desc[UR44][R8.64+0x12] ;  /* 0x0000122c080a7981 */ /* 0x000964000c1e1520 */
.L_x_37:
[----:B------:R-:W-:Y:S05]  /*19d10*/  BSYNC B1 ;  /* 0x0000000000017941 */ /* 0x000fea0003800000 */
.L_x_36:
[----:B------:R-:W2:Y:S01]  /*19d20*/  LDL.LU R17, [R1+0x414] ;  /* 0x0004140001117983 */ /* 0x000ea20000300800 */
[----:B-1---5:R-:W-:Y:S01]  /*19d30*/  IMAD.U32 R11, R10, 0x10000, RZ ;  /* 0x000100000a0b7824 */ /* 0x022fe200078e00ff */
[----:B------:R-:W-:Y:S01]  /*19d40*/  ISETP.GT.AND P2, PT, R0, 0x8, P1 ;  /* 0x000000080000780c */ /* 0x000fe20000f44270 */
[----:B------:R-:W-:Y:S02]  /*19d50*/  BSSY B1, `(.L_x_38) ;  /* 0x0000007000017945 */ /* 0x000fe40003800000 */
[----:B------:R-:W-:-:S04]  /*19d60*/  FMUL R11, R11, R16 ;  /* 0x000000100b0b7220 */ /* 0x000fc80000400000 */
[----:B--2---:R-:W-:-:S05]  /*19d70*/  FFMA R11, R17, R2, R11 ;  /* 0x00000002110b7223 */ /* 0x004fca000000000b */
[----:B------:R-:W-:-:S05]  /*19d80*/  F2FP.BF16.F32.PACK_AB R11, RZ, R11 ;  /* 0x0000000bff0b723e */ /* 0x000fca00000010ff */
[----:B------:R1:W-:Y:S01]  /*19d90*/  @P3 STG.E.U16 desc[UR44][R12.64+0x12], R11 ;  /* 0x0000120b0c003986 */ /* 0x0003e2000c10152c */
[----:B------:R-:W-:Y:S05]  /*19da0*/  @!P2 BRA `(.L_x_39) ;  /* 0x000000000004a947 */ /* 0x000fea0003800000 */
[----:B------:R2:W5:Y:S02]  /*19db0*/  LDG.E.LTC128B.U16 R10, desc[UR44][R6.64+0x10] ;  /* 0x0000102c060a7981 */ /* 0x000564000c1e1520 */
.L_x_39:
[----:B------:R-:W-:Y:S05]  /*19dc0*/  BSYNC B1 ;  /* 0x0000000000017941 */ /* 0x000fea0003800000 */
.L_x_38:
        /* <DEDUP_REMOVED lines=10> */
.L_x_41:
[----:B------:R-:W-:Y:S05]  /*19e70*/  BSYNC B1 ;  /* 0x0000000000017941 */ /* 0x000fea0003800000 */
.L_x_40:
        /* <DEDUP_REMOVED lines=10> */
.L_x_43:
[----:B------:R-:W-:Y:S05]  /*19f20*/  BSYNC B1 ;  /* 0x0000000000017941 */ /* 0x000fea0003800000 */
.L_x_42:
[----:B------:R-:W3:Y:S01]  /*19f30*/  LDL.LU R17, [R1+0x420] ;  /* 0x0004200001117983 */ /* 0x000ee20000300800 */
[----:B-1---5:R-:W-:Y:S01]  /*19f40*/  SHF.L.U32 R11, R10, 0x10, RZ ;  /* 0x000000100a0b7819 */ /* 0x022fe200000006ff */
[----:B------:R-:W-:Y:S01]  /*19f50*/  BSSY B1, `(.L_x_44) ;  /* 0x0000008000017945 */ /* 0x000fe20003800000 */
[----:B------:R-:W-:-:S03]  /*19f60*/  ISETP.GT.AND P3, PT, R0, 0x11, P0 ;  /* 0x000000110000780c */ /* 0x000fc60000764270 */
[----:B------:R-:W-:-:S04]  /*19f70*/  FMUL R11, R11, R16 ;  /* 0x000000100b0b7220 */ /* 0x000fc80000400000 */
[----:B---3--:R-:W-:-:S05]  /*19f80*/  FFMA R11, R17, R2, R11 ;  /* 0x00000002110b7223 */ /* 0x008fca000000000b */
[----:B------:R-:W-:-:S05]  /*19f90*/  F2FP.BF16.F32.PACK_AB R11, RZ, R11 ;  /* 0x0000000bff0b723e */ /* 0x000fca00000010ff */
[----:B------:R1:W-:Y:S01]  /*19fa0*/  @P2 STG.E.U16 desc[UR44][R12.64+0x20], R11 ;  /* 0x0000200b0c002986 */ /* 0x0003e2000c10152c */
[----:B------:R-:W-:Y:S05]  /*19fb0*/  @!P3 BRA `(.L_x_45) ;  /* 0x000000000004b947 */ /* 0x000fea0003800000 */
[----:B------:R3:W5:Y:S02]  /*19fc0*/  LDG.E.LTC128B.U16 R10, desc[UR44][R8.64+0x22] ;  /* 0x0000222c080a7981 */ /* 0x000764000c1e1520 */
.L_x_45:
[----:B------:R-:W-:Y:S05]  /*19fd0*/  BSYNC B1 ;  /* 0x0000000000017941 */ /* 0x000fea0003800000 */
.L_x_44:
        /* <DEDUP_REMOVED lines=10> */
.L_x_47:
[----:B------:R-:W-:Y:S05]  /*1a080*/  BSYNC B1 ;  /* 0x0000000000017941 */ /* 0x000fea0003800000 */
.L_x_46:
        /* <DEDUP_REMOVED lines=10> */
.L_x_49:
[----:B------:R-:W-:Y:S05]  /*1a130*/  BSYNC B1 ;  /* 0x0000000000017941 */ /* 0x000fea0003800000 */
.L_x_48:
        /* <DEDUP_REMOVED lines=10> */
.L_x_51:
[----:B------:R-:W-:Y:S05]  /*1a1e0*/  BSYNC B1 ;  /* 0x0000000000017941 */ /* 0x000fea0003800000 */
.L_x_50:
        /* <DEDUP_REMOVED lines=10> */
.L_x_53:
[----:B------:R-:W-:Y:S05]  /*1a290*/  BSYNC B1 ;  /* 0x0000000000017941 */ /* 0x000fea0003800000 */
.L_x_52:
        /* <DEDUP_REMOVED lines=10> */
.L_x_55:
[----:B------:R-:W-:Y:S05]  /*1a340*/  BSYNC B1 ;  /* 0x0000000000017941 */ /* 0x000fea0003800000 */
.L_x_54:
        /* <DEDUP_REMOVED lines=10> */
.L_x_57:
[----:B------:R-:W-:Y:S05]  /*1a3f0*/  BSYNC B1 ;  /* 0x0000000000017941 */ /* 0x000fea0003800000 */
.L_x_56:
        /* <DEDUP_REMOVED lines=10> */
.L_x_59:
[----:B------:R-:W-:Y:S05]  /*1a4a0*/  BSYNC B1 ;  /* 0x0000000000017941 */ /* 0x000fea0003800000 */
.L_x_58:
        /* <DEDUP_REMOVED lines=10> */
.L_x_61:
[----:B------:R-:W-:Y:S05]  /*1a550*/  BSYNC B1 ;  /* 0x0000000000017941 */ /* 0x000fea0003800000 */
.L_x_60:
        /* <DEDUP_REMOVED lines=10> */
.L_x_63:
[----:B------:R-:W-:Y:S05]  /*1a600*/  BSYNC B1 ;  /* 0x0000000000017941 */ /* 0x000fea0003800000 */
.L_x_62:
        /* <DEDUP_REMOVED lines=10> */
.L_x_65:
[----:B------:R-:W-:Y:S05]  /*1a6b0*/  BSYNC B1 ;  /* 0x0000000000017941 */ /* 0x000fea0003800000 */
.L_x_64:
        /* <DEDUP_REMOVED lines=10> */
.L_x_67:
[----:B------:R-:W-:Y:S05]  /*1a760*/  BSYNC B1 ;  /* 0x0000000000017941 */ /* 0x000fea0003800000 */
.L_x_66:
        /* <DEDUP_REMOVED lines=10> */
.L_x_69:
[----:B------:R-:W-:Y:S05]  /*1a810*/  BSYNC B1 ;  /* 0x0000000000017941 */ /* 0x000fea0003800000 */
.L_x_68:
        /* <DEDUP_REMOVED lines=10> */
.L_x_71:
[----:B------:R-:W-:Y:S05]  /*1a8c0*/  BSYNC B1 ;  /* 0x0000000000017941 */ /* 0x000fea0003800000 */
.L_x_70:
        /* <DEDUP_REMOVED lines=10> */
.L_x_73:
[----:B------:R-:W-:Y:S05]  /*1a970*/  BSYNC B1 ;  /* 0x0000000000017941 */ /* 0x000fea0003800000 */
.L_x_72:
        /* <DEDUP_REMOVED lines=10> */
.L_x_75:
[----:B------:R-:W-:Y:S05]  /*1aa20*/  BSYNC B1 ;  /* 0x0000000000017941 */ /* 0x000fea0003800000 */
.L_x_74:
        /* <DEDUP_REMOVED lines=10> */
.L_x_77:
[----:B------:R-:W-:Y:S05]  /*1aad0*/  BSYNC B1 ;  /* 0x0000000000017941 */ /* 0x000fea0003800000 */
.L_x_76:
        /* <DEDUP_REMOVED lines=10> */
.L_x_79:
[----:B------:R-:W-:Y:S05]  /*1ab80*/  BSYNC B1 ;  /* 0x0000000000017941 */ /* 0x000fea0003800000 */
.L_x_78:
        /* <DEDUP_REMOVED lines=10> */
.L_x_81:
[----:B------:R-:W-:Y:S05]  /*1ac30*/  BSYNC B1 ;  /* 0x0000000000017941 */ /* 0x000fea0003800000 */
.L_x_80:
        /* <DEDUP_REMOVED lines=10> */
.L_x_83:
[----:B------:R-:W-:Y:S05]  /*1ace0*/  BSYNC B1 ;  /* 0x0000000000017941 */ /* 0x000fea0003800000 */
.L_x_82:
        /* <DEDUP_REMOVED lines=10> */
.L_x_85:
[----:B------:R-:W-:Y:S05]  /*1ad90*/  BSYNC B1 ;  /* 0x0000000000017941 */ /* 0x000fea0003800000 */
.L_x_84:
        /* <DEDUP_REMOVED lines=10> */
.L_x_87:
[----:B------:R-:W-:Y:S05]  /*1ae40*/  BSYNC B1 ;  /* 0x0000000000017941 */ /* 0x000fea0003800000 */
.L_x_86:
        /* <DEDUP_REMOVED lines=10> */
.L_x_89:
[----:B------:R-:W-:Y:S05]  /*1aef0*/  BSYNC B1 ;  /* 0x0000000000017941 */ /* 0x000fea0003800000 */
.L_x_88:
        /* <DEDUP_REMOVED lines=10> */
.L_x_91:
[----:B------:R-:W-:Y:S05]  /*1afa0*/  BSYNC B1 ;  /* 0x0000000000017941 */ /* 0x000fea0003800000 */
.L_x_90:
        /* <DEDUP_REMOVED lines=10> */
.L_x_93:
[----:B------:R-:W-:Y:S05]  /*1b050*/  BSYNC B1 ;  /* 0x0000000000017941 */ /* 0x000fea0003800000 */
.L_x_92:
        /* <DEDUP_REMOVED lines=10> */
.L_x_95:
[----:B------:R-:W-:Y:S05]  /*1b100*/  BSYNC B1 ;  /* 0x0000000000017941 */ /* 0x000fea0003800000 */
.L_x_94:
        /* <DEDUP_REMOVED lines=10> */
.L_x_97:
[----:B------:R-:W-:Y:S05]  /*1b1b0*/  BSYNC B1 ;  /* 0x0000000000017941 */ /* 0x000fea0003800000 */
.L_x_96:
        /* <DEDUP_REMOVED lines=10> */
.L_x_99:
[----:B------:R-:W-:Y:S05]  /*1b260*/  BSYNC B1 ;  /* 0x0000000000017941 */ /* 0x000fea0003800000 */
.L_x_98:
        /* <DEDUP_REMOVED lines=10> */
.L_x_101:
[----:B------:R-:W-:Y:S05]  /*1b310*/  BSYNC B1 ;  /* 0x0000000000017941 */ /* 0x000fea0003800000 */
.L_x_100:
        /* <DEDUP_REMOVED lines=10> */
.L_x_103:
[----:B------:R-:W-:Y:S05]  /*1b3c0*/  BSYNC B1 ;  /* 0x0000000000017941 */ /* 0x000fea0003800000 */
.L_x_102:
        /* <DEDUP_REMOVED lines=10> */
.L_x_105:
[----:B------:R-:W-:Y:S05]  /*1b470*/  BSYNC B1 ;  /* 0x0000000000017941 */ /* 0x000fea0003800000 */
.L_x_104:
        /* <DEDUP_REMOVED lines=10> */
.L_x_107:
[----:B------:R-:W-:Y:S05]  /*1b520*/  BSYNC B1 ;  /* 0x0000000000017941 */ /* 0x000fea0003800000 */
.L_x_106:
        /* <DEDUP_REMOVED lines=10> */
.L_x_109:
[----:B------:R-:W-:Y:S05]  /*1b5d0*/  BSYNC B1 ;  /* 0x0000000000017941 */ /* 0x000fea0003800000 */
.L_x_108:
        /* <DEDUP_REMOVED lines=10> */
.L_x_111:
[----:B------:R-:W-:Y:S05]  /*1b680*/  BSYNC B1 ;  /* 0x0000000000017941 */ /* 0x000fea0003800000 */
.L_x_110:
        /* <DEDUP_REMOVED lines=10> */
.L_x_113:
[----:B------:R-:W-:Y:S05]  /*1b730*/  BSYNC B1 ;  /* 0x0000000000017941 */ /* 0x000fea0003800000 */
.L_x_112:
        /* <DEDUP_REMOVED lines=10> */
.L_x_115:
[----:B------:R-:W-:Y:S05]  /*1b7e0*/  BSYNC B1 ;  /* 0x0000000000017941 */ /* 0x000fea0003800000 */
.L_x_114:
        /* <DEDUP_REMOVED lines=10> */
.L_x_117:
[----:B------:R-:W-:Y:S05]  /*1b890*/  BSYNC B1 ;  /* 0x0000000000017941 */ /* 0x000fea0003800000 */
.L_x_116:
        /* <DEDUP_REMOVED lines=10> */
.L_x_119:
[----:B------:R-:W-:Y:S05]  /*1b940*/  BSYNC B1 ;  /* 0x0000000000017941 */ /* 0x000fea0003800000 */
.L_x_118:
        /* <DEDUP_REMOVED lines=10> */
.L_x_121:
[----:B------:R-:W-:Y:S05]  /*1b9f0*/  BSYNC B1 ;  /* 0x0000000000017941 */ /* 0x000fea0003800000 */
.L_x_120:
        /* <DEDUP_REMOVED lines=10> */
.L_x_123:
[----:B------:R-:W-:Y:S05]  /*1baa0*/  BSYNC B1 ;  /* 0x0000000000017941 */ /* 0x000fea0003800000 */
.L_x_122:
        /* <DEDUP_REMOVED lines=10> */
.L_x_125:
[----:B------:R-:W-:Y:S05]  /*1bb50*/  BSYNC B1 ;  /* 0x0000000000017941 */ /* 0x000fea0003800000 */
.L_x_124:
        /* <DEDUP_REMOVED lines=10> */
.L_x_127:
[----:B------:R-:W-:Y:S05]  /*1bc00*/  BSYNC B1 ;  /* 0x0000000000017941 */ /* 0x000fea0003800000 */
.L_x_126:
        /* <DEDUP_REMOVED lines=10> */
.L_x_129:
[----:B------:R-:W-:Y:S05]  /*1bcb0*/  BSYNC B1 ;  /* 0x0000000000017941 */ /* 0x000fea0003800000 */
.L_x_128:
        /* <DEDUP_REMOVED lines=10> */
.L_x_131:
[----:B------:R-:W-:Y:S05]  /*1bd60*/  BSYNC B1 ;  /* 0x0000000000017941 */ /* 0x000fea0003800000 */
.L_x_130:
        /* <DEDUP_REMOVED lines=10> */
.L_x_133:
[----:B------:R-:W-:Y:S05]  /*1be10*/  BSYNC B1 ;  /* 0x0000000000017941 */ /* 0x000fea0003800000 */
.L_x_132:
        /* <DEDUP_REMOVED lines=10> */
.L_x_135:
[----:B------:R-:W-:Y:S05]  /*1bec0*/  BSYNC B1 ;  /* 0x0000000000017941 */ /* 0x000fea0003800000 */
.L_x_134:
        /* <DEDUP_REMOVED lines=10> */
.L_x_137:
[----:B------:R-:W-:Y:S05]  /*1bf70*/  BSYNC B1 ;  /* 0x0000000000017941 */ /* 0x000fea0003800000 */
.L_x_136:
        /* <DEDUP_REMOVED lines=10> */
.L_x_139:
[----:B------:R-:W-:Y:S05]  /*1c020*/  BSYNC B1 ;  /* 0x0000000000017941 */ /* 0x000fea0003800000 */
.L_x_138:
        /* <DEDUP_REMOVED lines=10> */
.L_x_141:
[----:B------:R-:W-:Y:S05]  /*1c0d0*/  BSYNC B1 ;  /* 0x0000000000017941 */ /* 0x000fea0003800000 */
.L_x_140:
        /* <DEDUP_REMOVED lines=10> */
.L_x_143:
[----:B------:R-:W-:Y:S05]  /*1c180*/  BSYNC B1 ;  /* 0x0000000000017941 */ /* 0x000fea0003800000 */
.L_x_142:
        /* <DEDUP_REMOVED lines=10> */
.L_x_145:
[----:B------:R-:W-:Y:S05]  /*1c230*/  BSYNC B1 ;  /* 0x0000000000017941 */ /* 0x000fea0003800000 */
.L_x_144:
        /* <DEDUP_REMOVED lines=10> */
.L_x_147:
[----:B------:R-:W-:Y:S05]  /*1c2e0*/  BSYNC B1 ;  /* 0x0000000000017941 */ /* 0x000fea0003800000 */
.L_x_146:
        /* <DEDUP_REMOVED lines=10> */
.L_x_149:
[----:B------:R-:W-:Y:S05]  /*1c390*/  BSYNC B1 ;  /* 0x0000000000017941 */ /* 0x000fea0003800000 */
.L_x_148:
        /* <DEDUP_REMOVED lines=10> */
.L_x_151:
[----:B------:R-:W-:Y:S05]  /*1c440*/  BSYNC B1 ;  /* 0x0000000000017941 */ /* 0x000fea0003800000 */
.L_x_150:
        /* <DEDUP_REMOVED lines=10> */
.L_x_153:
[----:B------:R-:W-:Y:S05]  /*1c4f0*/  BSYNC B1 ;  /* 0x0000000000017941 */ /* 0x000fea0003800000 */
.L_x_152:
        /* <DEDUP_REMOVED lines=10> */
.L_x_155:
[----:B------:R-:W-:Y:S05]  /*1c5a0*/  BSYNC B1 ;  /* 0x0000000000017941 */ /* 0x000fea0003800000 */
.L_x_154:
        /* <DEDUP_REMOVED lines=10> */
.L_x_157:
[----:B------:R-:W-:Y:S05]  /*1c650*/  BSYNC B1 ;  /* 0x0000000000017941 */ /* 0x000fea0003800000 */
.L_x_156:
        /* <DEDUP_REMOVED lines=10> */
.L_x_159:
[----:B------:R-:W-:Y:S05]  /*1c700*/  BSYNC B1 ;  /* 0x0000000000017941 */ /* 0x000fea0003800000 */
.L_x_158:
        /* <DEDUP_REMOVED lines=10> */
.L_x_161:
[----:B------:R-:W-:Y:S05]  /*1c7b0*/  BSYNC B1 ;  /* 0x0000000000017941 */ /* 0x000fea0003800000 */
.L_x_160:
        /* <DEDUP_REMOVED lines=10> */
.L_x_163:
[----:B------:R-:W-:Y:S05]  /*1c860*/  BSYNC B1 ;  /* 0x0000000000017941 */ /* 0x000fea0003800000 */
.L_x_162:
        /* <DEDUP_REMOVED lines=10> */
.L_x_165:
[----:B------:R-:W-:Y:S05]  /*1c910*/  BSYNC B1 ;  /* 0x0000000000017941 */ /* 0x000fea0003800000 */
.L_x_164:
        /* <DEDUP_REMOVED lines=10> */
.L_x_167:
[----:B------:R-:W-:Y:S05]  /*1c9c0*/  BSYNC B1 ;  /* 0x0000000000017941 */ /* 0x000fea0003800000 */
.L_x_166:
        /* <DEDUP_REMOVED lines=10> */
.L_x_169:
[----:B------:R-:W-:Y:S05]  /*1ca70*/  BSYNC B1 ;  /* 0x0000000000017941 */ /* 0x000fea0003800000 */
.L_x_168:
        /* <DEDUP_REMOVED lines=10> */
.L_x_171:
[----:B------:R-:W-:Y:S05]  /*1cb20*/  BSYNC B1 ;  /* 0x0000000000017941 */ /* 0x000fea0003800000 */
.L_x_170:
        /* <DEDUP_REMOVED lines=10> */
.L_x_173:
[----:B------:R-:W-:Y:S05]  /*1cbd0*/  BSYNC B1 ;  /* 0x0000000000017941 */ /* 0x000fea0003800000 */
.L_x_172:
        /* <DEDUP_REMOVED lines=10> */
.L_x_175:
[----:B------:R-:W-:Y:S05]  /*1cc80*/  BSYNC B1 ;  /* 0x0000000000017941 */ /* 0x000fea0003800000 */
.L_x_174:
        /* <DEDUP_REMOVED lines=10> */
.L_x_177:
[----:B------:R-:W-:Y:S05]  /*1cd30*/  BSYNC B1 ;  /* 0x0000000000017941 */ /* 0x000fea0003800000 */
.L_x_176:
        /* <DEDUP_REMOVED lines=10> */
.L_x_179:
[----:B------:R-:W-:Y:S05]  /*1cde0*/  BSYNC B1 ;  /* 0x0000000000017941 */ /* 0x000fea0003800000 */
.L_x_178:
        /* <DEDUP_REMOVED lines=10> */
.L_x_181:
[----:B------:R-:W-:Y:S05]  /*1ce90*/  BSYNC B1 ;  /* 0x0000000000017941 */ /* 0x000fea0003800000 */
.L_x_180:
        /* <DEDUP_REMOVED lines=10> */
.L_x_183:
[----:B------:R-:W-:Y:S05]  /*1cf40*/  BSYNC B1 ;  /* 0x0000000000017941 */ /* 0x000fea0003800000 */
.L_x_182:
        /* <DEDUP_REMOVED lines=10> */
.L_x_185:
[----:B------:R-:W-:Y:S05]  /*1cff0*/  BSYNC B1 ;  /* 0x0000000000017941 */ /* 0x000fea0003800000 */
.L_x_184:
        /* <DEDUP_REMOVED lines=10> */
.L_x_187:
[----:B------:R-:W-:Y:S05]  /*1d0a0*/  BSYNC B1 ;  /* 0x0000000000017941 */ /* 0x000fea0003800000 */
.L_x_186:
        /* <DEDUP_REMOVED lines=10> */
.L_x_189:
[----:B------:R-:W-:Y:S05]  /*1d150*/  BSYNC B1 ;  /* 0x0000000000017941 */ /* 0x000fea0003800000 */
.L_x_188:
        /* <DEDUP_REMOVED lines=10> */
.L_x_191:
[----:B------:R-:W-:Y:S05]  /*1d200*/  BSYNC B1 ;  /* 0x0000000000017941 */ /* 0x000fea0003800000 */
.L_x_190:
        /* <DEDUP_REMOVED lines=10> */
.L_x_193:
[----:B------:R-:W-:Y:S05]  /*1d2b0*/  BSYNC B1 ;  /* 0x0000000000017941 */ /* 0x000fea0003800000 */
.L_x_192:
        /* <DEDUP_REMOVED lines=10> */
.L_x_195:
[----:B------:R-:W-:Y:S05]  /*1d360*/  BSYNC B1 ;  /* 0x0000000000017941 */ /* 0x000fea0003800000 */
.L_x_194:
        /* <DEDUP_REMOVED lines=10> */
.L_x_197:
[----:B------:R-:W-:Y:S05]  /*1d410*/  BSYNC B1 ;  /* 0x0000000000017941 */ /* 0x000fea0003800000 */
.L_x_196:
        /* <DEDUP_REMOVED lines=10> */
.L_x_199:
[----:B------:R-:W-:Y:S05]  /*1d4c0*/  BSYNC B1 ;  /* 0x0000000000017941 */ /* 0x000fea0003800000 */
.L_x_198:
        /* <DEDUP_REMOVED lines=10> */
.L_x_201:
[----:B------:R-:W-:Y:S05]  /*1d570*/  BSYNC B1 ;  /* 0x0000000000017941 */ /* 0x000fea0003800000 */
.L_x_200:
        /* <DEDUP_REMOVED lines=10> */
.L_x_203:
[----:B------:R-:W-:Y:S05]  /*1d620*/  BSYNC B1 ;  /* 0x0000000000017941 */ /* 0x000fea0003800000 */
.L_x_202:
        /* <DEDUP_REMOVED lines=10> */
.L_x_205:
[----:B------:R-:W-:Y:S05]  /*1d6d0*/  BSYNC B1 ;  /* 0x0000000000017941 */ /* 0x000fea0003800000 */
.L_x_204:
        /* <DEDUP_REMOVED lines=10> */
.L_x_207:
[----:B------:R-:W-:Y:S05]  /*1d780*/  BSYNC B1 ;  /* 0x0000000000017941 */ /* 0x000fea0003800000 */
.L_x_206:
        /* <DEDUP_REMOVED lines=10> */
.L_x_209:
[----:B------:R-:W-:Y:S05]  /*1d830*/  BSYNC B1 ;  /* 0x0000000000017941 */ /* 0x000fea0003800000 */
.L_x_208:
        /* <DEDUP_REMOVED lines=10> */
.L_x_211:
[----:B------:R-:W-:Y:S05]  /*1d8e0*/  BSYNC B1 ;  /* 0x0000000000017941 */ /* 0x000fea0003800000 */
.L_x_210:
        /* <DEDUP_REMOVED lines=10> */
.L_x_213:
[----:B------:R-:W-:Y:S05]  /*1d990*/  BSYNC B1 ;  /* 0x0000000000017941 */ /* 0x000fea0003800000 */
.L_x_212:
        /* <DEDUP_REMOVED lines=10> */
.L_x_215:
[----:B------:R-:W-:Y:S05]  /*1da40*/  BSYNC B1 ;  /* 0x0000000000017941 */ /* 0x000fea0003800000 */
.L_x_214:
        /* <DEDUP_REMOVED lines=10> */
.L_x_217:
[----:B------:R-:W-:Y:S05]  /*1daf0*/  BSYNC B1 ;  /* 0x0000000000017941 */ /* 0x000fea0003800000 */
.L_x_216:
        /* <DEDUP_REMOVED lines=10> */
.L_x_219:
[----:B------:R-:W-:Y:S05]  /*1dba0*/  BSYNC B1 ;  /* 0x0000000000017941 */ /* 0x000fea0003800000 */
.L_x_218:
        /* <DEDUP_REMOVED lines=10> */
.L_x_221:
[----:B------:R-:W-:Y:S05]  /*1dc50*/  BSYNC B1 ;  /* 0x0000000000017941 */ /* 0x000fea0003800000 */
.L_x_220:
        /* <DEDUP_REMOVED lines=10> */
.L_x_223:
[----:B------:R-:W-:Y:S05]  /*1dd00*/  BSYNC B1 ;  /* 0x0000000000017941 */ /* 0x000fea0003800000 */
.L_x_222:
        /* <DEDUP_REMOVED lines=10> */
.L_x_225:
[----:B------:R-:W-:Y:S05]  /*1ddb0*/  BSYNC B1 ;  /* 0x0000000000017941 */ /* 0x000fea0003800000 */
.L_x_224:
        /* <DEDUP_REMOVED lines=10> */
.L_x_227:
[----:B------:R-:W-:Y:S05]  /*1de60*/  BSYNC B1 ;  /* 0x0000000000017941 */ /* 0x000fea0003800000 */
.L_x_226:
        /* <DEDUP_REMOVED lines=10> */
.L_x_229:
[----:B------:R-:W-:Y:S05]  /*1df10*/  BSYNC B1 ;  /* 0x0000000000017941 */ /* 0x000fea0003800000 */
.L_x_228:
        /* <DEDUP_REMOVED lines=10> */
.L_x_231:
[----:B------:R-:W-:Y:S05]  /*1dfc0*/  BSYNC B1 ;  /* 0x0000000000017941 */ /* 0x000fea0003800000 */
.L_x_230:
        /* <DEDUP_REMOVED lines=10> */
.L_x_233:
[----:B------:R-:W-:Y:S05]  /*1e070*/  BSYNC B1 ;  /* 0x0000000000017941 */ /* 0x000fea0003800000 */
.L_x_232:
        /* <DEDUP_REMOVED lines=10> */
.L_x_235:
[----:B------:R-:W-:Y:S05]  /*1e120*/  BSYNC B1 ;  /* 0x0000000000017941 */ /* 0x000fea0003800000 */
.L_x_234:
        /* <DEDUP_REMOVED lines=10> */
.L_x_237:
[----:B------:R-:W-:Y:S05]  /*1e1d0*/  BSYNC B1 ;  /* 0x0000000000017941 */ /* 0x000fea0003800000 */
.L_x_236:
        /* <DEDUP_REMOVED lines=10> */
.L_x_239:
[----:B------:R-:W-:Y:S05]  /*1e280*/  BSYNC B1 ;  /* 0x0000000000017941 */ /* 0x000fea0003800000 */
.L_x_238:
        /* <DEDUP_REMOVED lines=10> */
.L_x_241:
[----:B------:R-:W-:Y:S05]  /*1e330*/  BSYNC B1 ;  /* 0x0000000000017941 */ /* 0x000fea0003800000 */
.L_x_240:
        /* <DEDUP_REMOVED lines=10> */
.L_x_243:
[----:B------:R-:W-:Y:S05]  /*1e3e0*/  BSYNC B1 ;  /* 0x0000000000017941 */ /* 0x000fea0003800000 */
.L_x_242:
        /* <DEDUP_REMOVED lines=10> */
.L_x_245:
[----:B------:R-:W-:Y:S05]  /*1e490*/  BSYNC B1 ;  /* 0x0000000000017941 */ /* 0x000fea0003800000 */
.L_x_244:
        /* <DEDUP_REMOVED lines=10> */
.L_x_247:
[----:B------:R-:W-:Y:S05]  /*1e540*/  BSYNC B1 ;  /* 0x0000000000017941 */ /* 0x000fea0003800000 */
.L_x_246:
        /* <DEDUP_REMOVED lines=10> */
.L_x_249:
[----:B------:R-:W-:Y:S05]  /*1e5f0*/  BSYNC B1 ;  /* 0x0000000000017941 */ /* 0x000fea0003800000 */
.L_x_248:
        /* <DEDUP_REMOVED lines=10> */
.L_x_251:
[----:B------:R-:W-:Y:S05]  /*1e6a0*/  BSYNC B1 ;  /* 0x0000000000017941 */ /* 0x000fea0003800000 */
.L_x_250:
        /* <DEDUP_REMOVED lines=10> */
.L_x_253:
[----:B------:R-:W-:Y:S05]  /*1e750*/  BSYNC B1 ;  /* 0x0000000000017941 */ /* 0x000fea0003800000 */
.L_x_252:
        /* <DEDUP_REMOVED lines=10> */
.L_x_255:
[----:B------:R-:W-:Y:S05]  /*1e800*/  BSYNC B1 ;  /* 0x0000000000017941 */ /* 0x000fea0003800000 */
.L_x_254:
        /* <DEDUP_REMOVED lines=10> */
.L_x_257:
[----:B------:R-:W-:Y:S05]  /*1e8b0*/  BSYNC B1 ;  /* 0x0000000000017941 */ /* 0x000fea0003800000 */
.L_x_256:
        /* <DEDUP_REMOVED lines=10> */
.L_x_259:
[----:B------:R-:W-:Y:S05]  /*1e960*/  BSYNC B1 ;  /* 0x0000000000017941 */ /* 0x000fea0003800000 */
.L_x_258:
        /* <DEDUP_REMOVED lines=10> */
.L_x_261:
[----:B------:R-:W-:Y:S05]  /*1ea10*/  BSYNC B1 ;  /* 0x0000000000017941 */ /* 0x000fea0003800000 */
.L_x_260:
        /* <DEDUP_REMOVED lines=10> */
.L_x_263:
[----:B------:R-:W-:Y:S05]  /*1eac0*/  BSYNC B1 ;  /* 0x0000000000017941 */ /* 0x000fea0003800000 */
.L_x_262:
        /* <DEDUP_REMOVED lines=10> */
.L_x_265:
[----:B------:R-:W-:Y:S05]  /*1eb70*/  BSYNC B1 ;  /* 0x0000000000017941 */ /* 0x000fea0003800000 */
.L_x_264:
        /* <DEDUP_REMOVED lines=10> */
.L_x_267:
[----:B------:R-:W-:Y:S05]  /*1ec20*/  BSYNC B1 ;  /* 0x0000000000017941 */ /* 0x000fea0003800000 */
.L_x_266:
        /* <DEDUP_REMOVED lines=10> */
.L_x_269:
[----:B------:R-:W-:Y:S05]  /*1ecd0*/  BSYNC B1 ;  /* 0x0000000000017941 */ /* 0x000fea0003800000 */
.L_x_268:
        /* <DEDUP_REMOVED lines=10> */
.L_x_271:
[----:B------:R-:W-:Y:S05]  /*1ed80*/  BSYNC B1 ;  /* 0x0000000000017941 */ /* 0x000fea0003800000 */
.L_x_270:
        /* <DEDUP_REMOVED lines=10> */
.L_x_273:
[----:B------:R-:W-:Y:S05]  /*1ee30*/  BSYNC B1 ;  /* 0x0000000000017941 */ /* 0x000fea0003800000 */
.L_x_272:
        /* <DEDUP_REMOVED lines=10> */
.L_x_275:
[----:B------:R-:W-:Y:S05]  /*1eee0*/  BSYNC B1 ;  /* 0x0000000000017941 */ /* 0x000fea0003800000 */
.L_x_274:
        /* <DEDUP_REMOVED lines=10> */
.L_x_277:
[----:B------:R-:W-:Y:S05]  /*1ef90*/  BSYNC B1 ;  /* 0x0000000000017941 */ /* 0x000fea0003800000 */
.L_x_276:
[----:B-1----:R-:W2:Y:S02]  /*1efa0*/  LDL.LU R11, [R1+0x5f4] ;  /* 0x0005f400010b7983 */ /* 0x002ea40000300800 */
[----:B0-2345:R-:W-:Y:S01]  /*1efb0*/  IMAD.U32 R8, R10, 0x10000, RZ ;  /* 0x000100000a087824 */ /* 0x03dfe200078e00ff */
[----:B------:R-:W-:Y:S01]  /*1efc0*/  ISETP.GT.AND P2, PT, R0, 0xf8, P1 ;  /* 0x000000f80000780c */ /* 0x000fe20000f44270 */
[----:B------:R-:W-:Y:S02]  /*1efd0*/  BSSY B1, `(.L_x_278) ;  /* 0x0000009000017945 */ /* 0x000fe40003800000 */
[----:B------:R-:W-:-:S04]  /*1efe0*/  FMUL R8, R8, R16 ;  /* 0x0000001008087220 */ /* 0x000fc80000400000 */
[----:B------:R-:W-:-:S05]  /*1eff0*/  FFMA R8, R11, R2, R8 ;  /* 0x000000020b087223 */ /* 0x000fca0000000008 */
[----:B------:R-:W-:-:S04]  /*1f000*/  F2FP.BF16.F32.PACK_AB R8, RZ, R8 ;  /* 0x00000008ff08723e */ /* 0x000fc800000010ff */
[----:B------:R-:W-:Y:S02]  /*1f010*/  PRMT R9, R8, 0x7610, R9 ;  /* 0x0000761008097816 */ /* 0x000fe40000000009 */
[----:B------:R-:W-:-:S03]  /*1f020*/  PRMT R8, R10, 0x7610, R8 ;  /* 0x000076100a087816 */ /* 0x000fc60000000008 */
[----:B------:R0:W-:Y:S01]  /*1f030*/  @P0 STG.E.U16 desc[UR44][R12.64+0x1f2], R9 ;  /* 0x0001f2090c000986 */ /* 0x0001e2000c10152c */
[----:B------:R-:W-:Y:S05]  /*1f040*/  @!P2 BRA `(.L_x_279) ;  /* 0x000000000004a947 */ /* 0x000fea0003800000 */
[----:B------:R1:W5:Y:S02]  /*1f050*/  LDG.E.LTC128B.U16 R8, desc[UR44][R6.64+0x1f0] ;  /* 0x0001f02c06087981 */ /* 0x000364000c1e1520 */
.L_x_279:
[----:B------:R-:W-:Y:S05]  /*1f060*/  BSYNC B1 ;  /* 0x0000000000017941 */ /* 0x000fea0003800000 */
.L_x_278:
[----:B------:R-:W2:Y:S01]  /*1f070*/  LDL.LU R10, [R1+0x5f8] ;  /* 0x0005f800010a7983 */ /* 0x000ea20000300800 */
[----:B0----5:R-:W-:Y:S01]  /*1f080*/  IMAD.U32 R9, R8, 0x10000, RZ ;  /* 0x0001000008097824 */ /* 0x021fe200078e00ff */
[----:B------:R-:W-:Y:S01]  /*1f090*/  ISETP.GT.AND P1, PT, R0, 0xf9, P1 ;  /* 0x000000f90000780c */ /* 0x000fe20000f24270 */
[----:B------:R-:W-:Y:S01]  /*1f0a0*/  BSSY B1, `(.L_x_280) ;  /* 0x000000a000017945 */ /* 0x000fe20003800000 */
[----:B------:R-:W-:Y:S01]  /*1f0b0*/  PRMT R17, R8, 0x7610, R17 ;  /* 0x0000761008117816 */ /* 0x000fe20000000011 */
[----:B------:R-:W-:-:S04]  /*1f0c0*/  FMUL R9, R9, R16 ;  /* 0x0000001009097220 */ /* 0x000fc80000400000 */
[----:B--2---:R-:W-:Y:S01]  /*1f0d0*/  FFMA R9, R10, R2, R9 ;  /* 0x000000020a097223 */ /* 0x004fe20000000009 */
[----:B------:R-:W-:-:S04]  /*1f0e0*/  IADD3 R10, P0, R161, 0x80, RZ ;  /* 0x00000080a10a7810 */ /* 0x000fc80007f1e0ff */
[----:B------:R-:W-:Y:S01]  /*1f0f0*/  F2FP.BF16.F32.PACK_AB R9, RZ, R9 ;  /* 0x00000009ff09723e */ /* 0x000fe200000010ff */
[----:B------:R-:W-:-:S04]  /*1f100*/  IMAD.X R11, RZ, RZ, UR7, P0 ;  /* 0x00000007ff0b7e24 */ /* 0x000fc800080e06ff */
[----:B------:R0:W-:Y:S01]  /*1f110*/  @P2 STG.E.U16 desc[UR44][R4.64+0x1f0], R9 ;  /* 0x0001f00904002986 */ /* 0x0001e2000c10152c */
[----:B------:R-:W-:Y:S05]  /*1f120*/  @!P1 BRA `(.L_x_281) ;  /* 0x0000000000049947 */ /* 0x000fea0003800000 */
[----:B------:R2:W5:Y:S02]  /*1f130*/  LDG.E.LTC128B.U16 R17, desc[UR44][R6.64+0x1f2] ;  /* 0x0001f22c06117981 */ /* 0x000564000c1e1520 */
.L_x_281:
[----:B------:R-:W-:Y:S05]  /*1f140*/  BSYNC B1 ;  /* 0x0000000000017941 */ /* 0x000fea0003800000 */
.L_x_280:
[----:B------:R-:W3:Y:S01]  /*1f150*/  LDL.LU R8, [R1+0x5fc] ;  /* 0x0005fc0001087983 */ /* 0x000ee20000300800 */
[----:B-12--5:R-:W-:Y:S01]  /*1f160*/  SHF.L.U32 R6, R17, 0x10, RZ ;  /* 0x0000001011067819 */ /* 0x026fe200000006ff */
[----:B------:R-:W-:Y:S01]  /*1f170*/  IMAD R11, R11, R18, RZ ;  /* 0x000000120b0b7224 */ /* 0x000fe200078e02ff */
[----:B------:R-:W-:Y:S01]  /*1f180*/  ISETP.GT.AND P0, PT, R3, 0x80, PT ;  /* 0x000000800300780c */ /* 0x000fe20003f04270 */
[----:B------:R-:W2:Y:S02]  /*1f190*/  LDL.LU R154, [R1+0x200] ;  /* 0x00020000019a7983 */ /* 0x000ea40000300800 */
[----:B0-----:R-:W-:Y:S01]  /*1f1a0*/  FMUL R9, R6, R16 ;  /* 0x0000001006097220 */ /* 0x001fe20000400000 */
[----:B------:R-:W-:Y:S01]  /*1f1b0*/  IMAD R11, R10, R19, R11 ;  /* 0x000000130a0b7224 */ /* 0x000fe200078e020b */
[----:B------:R-:W-:Y:S01]  /*1f1c0*/  ISETP.GT.AND P4, PT, R0, RZ, P0 ;  /* 0x000000ff0000720c */ /* 0x000fe20000784270 */
[----:B------:R-:W-:-:S04]  /*1f1d0*/  IMAD.WIDE.U32 R6, R10, R18, R22 ;  /* 0x000000120a067225 */ /* 0x000fc800078e0016 */
[----:B------:R-:W-:Y:S02]  /*1f1e0*/  IMAD.IADD R153, R7, 0x1, R11 ;  /* 0x0000000107997824 */ /* 0x000fe400078e020b */
[----:B---3--:R-:W-:Y:S01]  /*1f1f0*/  FFMA R9, R8, R2, R9 ;  /* 0x0000000208097223 */ /* 0x008fe20000000009 */
[----:B------:R-:W-:-:S04]  /*1f200*/  LEA R8, P2, R6, R14, 0x1 ;  /* 0x0000000e06087211 */ /* 0x000fc800078408ff */
[----:B------:R-:W-:Y:S02]  /*1f210*/  F2FP.BF16.F32.PACK_AB R7, RZ, R9 ;  /* 0x00000009ff07723e */ /* 0x000fe400000010ff */
[----:B------:R-:W-:-:S03]  /*1f220*/  LEA.HI.X R9, R6, R15, R153, 0x1, P2 ;  /* 0x0000000f06097211 */ /* 0x000fc600010f0c99 */
[----:B------:R0:W-:Y:S04]  /*1f230*/  @P1 STG.E.U16 desc[UR44][R4.64+0x1f2], R7 ;  /* 0x0001f20704001986 */ /* 0x0001e8000c10152c */
[----:B------:R1:W3:Y:S01]  /*1f240*/  @P4 LDG.E.LTC128B.U16 R17, desc[UR44][R8.64] ;  /* 0x0000002c08114981 */ /* 0x0002e2000c1e1520 */
[----:B------:R-:W-:Y:S01]  /*1f250*/  MOV R159, UR8 ;  /* 0x00000008009f7c02 */ /* 0x000fe20008000f00 */
[----:B------:R-:W-:Y:S01]  /*1f260*/  IMAD.U32 R158, RZ, RZ, UR9 ;  /* 0x00000009ff9e7e24 */ /* 0x000fe2000f8e00ff */
[----:B------:R-:W-:Y:S01]  /*1f270*/  ISETP.GT.AND P2, PT, R0, 0x1, P0 ;  /* 0x000000010000780c */ /* 0x000fe20000744270 */
[----:B------:R-:W-:Y:S02]  /*1f280*/  BSSY B1, `(.L_x_282) ;  /* 0x0000013000017945 */ /* 0x000fe40003800000 */
[----:B------:R-:W-:-:S02]  /*1f290*/  IMAD.SHL.U32 R159, R159, 0x100, RZ ;  /* 0x000001009f9f7824 */ /* 0x000fc400078e00ff */
[----:B0-----:R-:W-:-:S04]  /*1f2a0*/  IMAD.WIDE.U32 R4, R10, R18, R20 ;  /* 0x000000120a047225 */ /* 0x001fc800078e0014 */
[----:B------:R-:W-:Y:S02]  /*1f2b0*/  IMAD.IADD R5, R11, 0x1, R5 ;  /* 0x000000010b057824 */ /* 0x000fe400078e0205 */
[----:B-1----:R-:W-:-:S05]  /*1f2c0*/  IMAD.U32 R9, RZ, RZ, UR8 ;  /* 0x00000008ff097e24 */ /* 0x002fca000f8e00ff */
[----:B------:R-:W-:Y:S01]  /*1f2d0*/  SHF.L.U64.HI R158, R9, 0x8, R158 ;  /* 0x00000008099e7819 */ /* 0x000fe2000001029e */
[----:B---3--:R-:W-:-:S04]  /*1f2e0*/  IMAD.U32 R6, R17, 0x10000, RZ ;  /* 0x0001000011067824 */ /* 0x008fc800078e00ff */
[----:B------:R-:W-:Y:S01]  /*1f2f0*/  FMUL R8, R6, R16 ;  /* 0x0000001006087220 */ /* 0x000fe20000400000 */
[----:B------:R-:W-:Y:S01]  /*1f300*/  IMAD.WIDE.U32 R6, R152, UR42, R4 ;  /* 0x0000002a98067c25 */ /* 0x000fe2000f8e0004 */
[----:B------:R-:W-:-:S03]  /*1f310*/  IADD3 R4, P1, R159, R12, RZ ;  /* 0x0000000c9f047210 */ /* 0x000fc60007f3e0ff */
[----:B--2---:R-:W-:Y:S01]  /*1f320*/  FFMA R5, R154, R2, R8 ;  /* 0x000000029a057223 */ /* 0x004fe20000000008 */
[----:B------:R-:W-:Y:S02]  /*1f330*/  IADD3 R9, R160, R7, RZ ;  /* 0x00000007a0097210 */ /* 0x000fe40007ffe0ff */
[----:B------:R-:W-:Y:S02]  /*1f340*/  LEA R8, P3, R6, R14, 0x1 ;  /* 0x0000000e06087211 */ /* 0x000fe400078608ff */
[----:B------:R-:W-:Y:S01]  /*1f350*/  F2FP.BF16.F32.PACK_AB R7, RZ, R5 ;  /* 0x00000005ff07723e */ /* 0x000fe200000010ff */
[----:B------:R-:W-:Y:S01]  /*1f360*/  IMAD.X R5, R158, 0x1, R13, P1 ;  /* 0x000000019e057824 */ /* 0x000fe200008e060d */
[----:B------:R-:W-:-:S04]  /*1f370*/  LEA.HI.X R9, R6, R15, R9, 0x1, P3 ;  /* 0x0000000f06097211 */ /* 0x000fc800018f0c09 */
[----:B------:R0:W-:Y:S01]  /*1f380*/  @P4 STG.E.U16 desc[UR44][R4.64], R7 ;  /* 0x0000000704004986 */ /* 0x0001e2000c10152c */
[----:B------:R-:W-:Y:S05]  /*1f390*/  @!P2 BRA `(.L_x_283) ;  /* 0x000000000004a947 */ /* 0x000fea0003800000 */
[----:B------:R1:W5:Y:S02]  /*1f3a0*/  LDG.E.LTC128B.U16 R17, desc[UR44][R8.64+0x2] ;  /* 0x0000022c08117981 */ /* 0x000364000c1e1520 */
.L_x_283:
[----:B------:R-:W-:Y:S05]  /*1f3b0*/  BSYNC B1 ;  /* 0x0000000000017941 */ /* 0x000fea0003800000 */
.L_x_282:
[----:B------:R-:W2:Y:S01]  /*1f3c0*/  LDL.LU R154, [R1+0x204] ;  /* 0x00020400019a7983 */ /* 0x000ea20000300800 */
[----:B-----5:R-:W-:Y:S01]  /*1f3d0*/  IMAD.U32 R6, R17, 0x10000, RZ ;  /* 0x0001000011067824 */ /* 0x020fe200078e00ff */
[----:B------:R-:W-:Y:S01]  /*1f3e0*/  ISETP.GT.AND P1, PT, R3, 0x88, PT ;  /* 0x000000880300780c */ /* 0x000fe20003f24270 */
[----:B------:R-:W-:Y:S02]  /*1f3f0*/  BSSY B1, `(.L_x_284) ;  /* 0x0000012000017945 */ /* 0x000fe40003800000 */
[----:B------:R-:W-:Y:S01]  /*1f400*/  FMUL R153, R6, R16 ;  /* 0x0000001006997220 */ /* 0x000fe20000400000 */
[----:B0-----:R-:W-:Y:S01]  /*1f410*/  IMAD.WIDE.U32 R6, R10, R18, R166 ;  /* 0x000000120a067225 */ /* 0x001fe200078e00a6 */
[----:B------:R-:W-:-:S03]  /*1f420*/  ISETP.GT.AND P3, PT, R0, RZ, P1 ;  /* 0x000000ff0000720c */ /* 0x000fc60000f64270 */
[----:B--2---:R-:W-:Y:S01]  /*1f430*/  FFMA R10, R154, R2, R153 ;  /* 0x000000029a0a7223 */ /* 0x004fe20000000099 */
[----:B------:R-:W-:Y:S01]  /*1f440*/  IMAD.IADD R153, R11, 0x1, R7 ;  /* 0x000000010b997824 */ /* 0x000fe200078e0207 */
[-C--:B------:R-:W-:Y:S02]  /*1f450*/  IADD3 R7, P4, R164, R6.reuse, RZ ;  /* 0x00000006a4077210 */ /* 0x080fe40007f9e0ff */
[----:B------:R-:W-:Y:S02]  /*1f460*/  IADD3 R154, P5, R20, R6, RZ ;  /* 0x00000006149a7210 */ /* 0x000fe40007fbe0ff */
[----:B------:R-:W-:Y:S02]  /*1f470*/  IADD3.X R11, R153, R23, RZ, P4, !PT ;  /* 0x00000017990b7210 */ /* 0x000fe400027fe4ff */
[----:B------:R-:W-:Y:S02]  /*1f480*/  F2FP.BF16.F32.PACK_AB R10, RZ, R10 ;  /* 0x0000000aff0a723e */ /* 0x000fe400000010ff */
[----:B------:R-:W-:-:S02]  /*1f490*/  LEA R6, P4, R7, R14, 0x1 ;  /* 0x0000000e07067211 */ /* 0x000fc400078808ff */
[----:B------:R-:W-:Y:S01]  /*1f4a0*/  PRMT R156, R10, 0x7610, R156 ;  /* 0x000076100a9c7816 */ /* 0x000fe2000000009c */
[----:B------:R-:W-:Y:S01]  /*1f4b0*/  IMAD.MOV.U32 R10, RZ, RZ, R4 ;  /* 0x000000ffff0a7224 */ /* 0x000fe200078e0004 */
[----:B------:R-:W-:Y:S01]  /*1f4c0*/  LEA.HI.X R7, R7, R15, R11, 0x1, P4 ;  /* 0x0000000f07077211 */ /* 0x000fe200020f0c0b */
[----:B------:R-:W-:-:S05]  /*1f4d0*/  IMAD.MOV.U32 R11, RZ, RZ, R5 ;  /* 0x000000ffff0b7224 */ /* 0x000fca00078e0005 */
[----:B------:R0:W-:Y:S01]  /*1f4e0*/  @P2 STG.E.U16 desc[UR44][R10.64+0x2], R156 ;  /* 0x0000029c0a002986 */ /* 0x0001e2000c10152c */
[----:B------:R-:W-:Y:S05]  /*1f4f0*/  @!P3 BRA `(.L_x_285) ;  /* 0x000000000004b947 */ /* 0x000fea0003800000 */
[----:B------:R2:W5:Y:S02]  /*1f500*/  LDG.E.LTC128B.U16 R17, desc[UR44][R6.64] ;  /* 0x0000002c06117981 */ /* 0x000564000c1e1520 */
.L_x_285:
[----:B------:R-:W-:Y:S05]  /*1f510*/  BSYNC B1 ;  /* 0x0000000000017941 */ /* 0x000fea0003800000 */
.L_x_284:
[----:B--2---:R-:W2:Y:S01]  /*1f520*/  LDL.LU R7, [R1+0x208] ;  /* 0x0002080001077983 */ /* 0x004ea20000300800 */
[----:B-----5:R-:W-:Y:S01]  /*1f530*/  IMAD.U32 R6, R17, 0x10000, RZ ;  /* 0x0001000011067824 */ /* 0x020fe200078e00ff */
[----:B------:R-:W-:Y:S01]  /*1f540*/  IADD3.X R155, R21, R153, RZ, P5, !PT ;  /* 0x00000099159b7210 */ /* 0x000fe20002ffe4ff */
[----:B------:R-:W-:Y:S01]  /*1f550*/  BSSY B1, `(.L_x_286) ;  /* 0x000000e000017945 */ /* 0x000fe20003800000 */
[----:B0-----:R-:W-:Y:S01]  /*1f560*/  IADD3 R156, P4, R4, R163, RZ ;  /* 0x000000a3049c7210 */ /* 0x001fe20007f9e0ff */
[----:B------:R-:W-:Y:S01]  /*1f570*/  FMUL R6, R6, R16 ;  /* 0x0000001006067220 */ /* 0x000fe20000400000 */
[----:B------:R-:W-:Y:S01]  /*1f580*/  ISETP.GT.AND P2, PT, R0, 0x1, P1 ;  /* 0x000000010000780c */ /* 0x000fe20000f44270 */
[----:B------:R-:W-:-:S04]  /*1f590*/  IMAD.WIDE.U32 R154, R152, UR42, R154 ;  /* 0x0000002a989a7c25 */ /* 0x000fc8000f8e009a */
[----:B------:R-:W-:Y:S02]  /*1f5a0*/  IMAD.X R157, R5, 0x1, R162, P4 ;  /* 0x00000001059d7824 */ /* 0x000fe400020e06a2 */
[----:B--2---:R-:W-:Y:S01]  /*1f5b0*/  FFMA R153, R7, R2, R6 ;  /* 0x0000000207997223 */ /* 0x004fe20000000006 */
[----:B------:R-:W-:Y:S01]  /*1f5c0*/  IMAD.IADD R7, R160, 0x1, R155 ;  /* 0x00000001a0077824 */ /* 0x000fe200078e029b */
[----:B------:R-:W-:-:S03]  /*1f5d0*/  LEA R6, P5, R154, R14, 0x1 ;  /* 0x0000000e9a067211 */ /* 0x000fc600078a08ff */
[----:B------:R-:W-:Y:S02]  /*1f5e0*/  F2FP.BF16.F32.PACK_AB R153, RZ, R153 ;  /* 0x00000099ff99723e */ /* 0x000fe400000010ff */
[----:B------:R-:W-:-:S03]  /*1f5f0*/  LEA.HI.X R7, R154, R15, R7, 0x1, P5 ;  /* 0x0000000f9a077211 */ /* 0x000fc600028f0c07 */
[----:B------:R0:W-:Y:S01]  /*1f600*/  @P3 STG.E.U16 desc[UR44][R156.64], R153 ;  /* 0x000000999c003986 */ /* 0x0001e2000c10152c */
[----:B------:R-:W-:Y:S05]  /*1f610*/  @!P2 BRA `(.L_x_287) ;  /* 0x000000000004a947 */ /* 0x000fea0003800000 */
[----:B------:R2:W5:Y:S02]  /*1f620*/  LDG.E.LTC128B.U16 R17, desc[UR44][R6.64+0x2] ;  /* 0x0000022c06117981 */ /* 0x000564000c1e1520 */
.L_x_287:
[----:B------:R-:W-:Y:S05]  /*1f630*/  BSYNC B1 ;  /* 0x0000000000017941 */ /* 0x000fea0003800000 */
.L_x_286:
[----:B------:R-:W3:Y:S01]  /*1f640*/  LDL.LU R154, [R1+0x20c] ;  /* 0x00020c00019a7983 */ /* 0x000ee20000300800 */
[----:B0----5:R-:W-:Y:S01]  /*1f650*/  IMAD.U32 R153, R17, 0x10000, RZ ;  /* 0x0001000011997824 */ /* 0x021fe200078e00ff */
[----:B------:R-:W-:Y:S01]  /*1f660*/  IADD3 R4, P3, R163, R4, RZ ;  /* 0x00000004a3047210 */ /* 0x000fe20007f7e0ff */
[----:B------:R-:W-:Y:S01]  /*1f670*/  BSSY B1, `(.L_x_288) ;  /* 0x0000009000017945 */ /* 0x000fe20003800000 */
[----:B------:R-:W-:Y:S01]  /*1f680*/  ISETP.GT.AND P4, PT, R0, 0x8, P0 ;  /* 0x000000080000780c */ /* 0x000fe20000784270 */
[----:B------:R-:W-:Y:S01]  /*1f690*/  FMUL R153, R153, R16 ;  /* 0x0000001099997220 */ /* 0x000fe20000400000 */
[----:B------:R-:W-:-:S03]  /*1f6a0*/  IADD3.X R5, R162, R5, RZ, P3, !PT ;  /* 0x00000005a2057210 */ /* 0x000fc60001ffe4ff */
[----:B---3--:R-:W-:-:S05]  /*1f6b0*/  FFMA R153, R154, R2, R153 ;  /* 0x000000029a997223 */ /* 0x008fca0000000099 */
[----:B------:R-:W-:-:S05]  /*1f6c0*/  F2FP.BF16.F32.PACK_AB R153, RZ, R153 ;  /* 0x00000099ff99723e */ /* 0x000fca00000010ff */
[----:B------:R0:W-:Y:S01]  /*1f6d0*/  @P2 STG.E.U16 desc[UR44][R4.64+0x2], R153 ;  /* 0x0000029904002986 */ /* 0x0001e2000c10152c */
[----:B------:R-:W-:Y:S05]  /*1f6e0*/  @!P4 BRA `(.L_x_289) ;  /* 0x000000000004c947 */ /* 0x000fea0003800000 */
[----:B------:R3:W5:Y:S02]  /*1f6f0*/  LDG.E.LTC128B.U16 R17, desc[UR44][R8.64+0x10] ;  /* 0x0000102c08117981 */ /* 0x000764000c1e1520 */
.L_x_289:
[----:B------:R-:W-:Y:S05]  /*1f700*/  BSYNC B1 ;  /* 0x0000000000017941 */ /* 0x000fea0003800000 */
.L_x_288:
[----:B0-----:R-:W4:Y:S01]  /*1f710*/  LDL.LU R153, [R1+0x210] ;  /* 0x0002100001997983 */ /* 0x001f220000300800 */
[----:B-----5:R-:W-:Y:S01]  /*1f720*/  IMAD.U32 R4, R17, 0x10000, RZ ;  /* 0x0001000011047824 */ /* 0x020fe200078e00ff */
[----:B------:R-:W-:Y:S01]  /*1f730*/  ISETP.GT.AND P2, PT, R0, 0x9, P0 ;  /* 0x000000090000780c */ /* 0x000fe20000744270 */
[----:B------:R-:W-:Y:S02]  /*1f740*/  BSSY B1, `(.L_x_290) ;  /* 0x0000009000017945 */ /* 0x000fe40003800000 */
[----:B------:R-:W-:-:S04]  /*1f750*/  FMUL R4, R4, R16 ;  /* 0x0000001004047220 */ /* 0x000fc80000400000 */
[----:B----4-:R-:W-:-:S05]  /*1f760*/  FFMA R4, R153, R2, R4 ;  /* 0x0000000299047223 */ /* 0x010fca0000000004 */
[----:B------:R-:W-:-:S04]  /*1f770*/  F2FP.BF16.F32.PACK_AB R4, RZ, R4 ;  /* 0x00000004ff04723e */ /* 0x000fc800000010ff */
[----:B------:R-:W-:Y:S02]  /*1f780*/  PRMT R5, R4, 0x7610, R5 ;  /* 0x0000761004057816 */ /* 0x000fe40000000005 */
[----:B------:R-:W-:-:S03]  /*1f790*/  PRMT R4, R17, 0x7610, R4 ;  /* 0x0000761011047816 */ /* 0x000fc60000000004 */
[----:B------:R0:W-:Y:S01]  /*1f7a0*/  @P4 STG.E.U16 desc[UR44][R10.64+0x10], R5 ;  /* 0x000010050a004986 */ /* 0x0001e2000c10152c */
[----:B------:R-:W-:Y:S05]  /*1f7b0*/  @!P2 BRA `(.L_x_291) ;  /* 0x000000000004a947 */ /* 0x000fea0003800000 */
[----:B------:R4:W5:Y:S02]  /*1f7c0*/  LDG.E.LTC128B.U16 R4, desc[UR44][R8.64+0x12] ;  /* 0x0000122c08047981 */ /* 0x000964000c1e1520 */
.L_x_291:
[----:B------:R-:W-:Y:S05]  /*1f7d0*/  BSYNC B1 ;  /* 0x0000000000017941 */ /* 0x000fea0003800000 */
.L_x_290:
[----:B------:R-:W2:Y:S01]  /*1f7e0*/  LDL.LU R153, [R1+0x214] ;  /* 0x0002140001997983 */ /* 0x000ea20000300800 */
[----:B0----5:R-:W-:Y:S01]  /*1f7f0*/  IMAD.U32 R5, R4, 0x10000, RZ ;  /* 0x0001000004057824 */ /* 0x021fe200078e00ff */
[----:B------:R-:W-:Y:S01]  /*1f800*/  ISETP.GT.AND P4, PT, R0, 0x8, P1 ;  /* 0x000000080000780c */ /* 0x000fe20000f84270 */
[----:B------:R-:W-:Y:S01]  /*1f810*/  BSSY B1, `(.L_x_292) ;  /* 0x0000008000017945 */ /* 0x000fe20003800000 */
[----:B------:R-:W-:Y:S01]  /*1f820*/  PRMT R17, R4, 0x7610, R17 ;  /* 0x0000761004117816 */ /* 0x000fe20000000011 */
[----:B------:R-:W-:-:S04]  /*1f830*/  FMUL R5, R5, R16 ;  /* 0x0000001005057220 */ /* 0x000fc80000400000 */
[----:B--2---:R-:W-:-:S05]  /*1f840*/  FFMA R5, R153, R2, R5 ;  /* 0x0000000299057223 */ /* 0x004fca0000000005 */
[----:B------:R-:W-:-:S05]  /*1f850*/  F2FP.BF16.F32.PACK_AB R5, RZ, R5 ;  /* 0x00000005ff05723e */ /* 0x000fca00000010ff */
[----:B------:R0:W-:Y:S01]  /*1f860*/  @P2 STG.E.U16 desc[UR44][R10.64+0x12], R5 ;  /* 0x000012050a002986 */ /* 0x0001e2000c10152c */
[----:B------:R-:W-:Y:S05]  /*1f870*/  @!P4 BRA `(.L_x_293) ;  /* 0x000000000004c947 */ /* 0x000fea0003800000 */
[----:B------:R2:W5:Y:S02]  /*1f880*/  LDG.E.LTC128B.U16 R17, desc[UR44][R6.64+0x10] ;  /* 0x0000102c06117981 */ /* 0x000564000c1e1520 */
.L_x_293:
[----:B------:R-:W-:Y:S05]  /*1f890*/  BSYNC B1 ;  /* 0x0000000000017941 */ /* 0x000fea0003800000 */
.L_x_292:
[----:B0-----:R-:W3:Y:S01]  /*1f8a0*/  LDL.LU R5, [R1+0x218] ;  /* 0x0002180001057983 */ /* 0x001ee20000300800 */
[----:B-----5:R-:W-:Y:S01]  /*1f8b0*/  IMAD.U32 R4, R17, 0x10000, RZ ;  /* 0x0001000011047824 */ /* 0x020fe200078e00ff */
[----:B------:R-:W-:Y:S01]  /*1f8c0*/  ISETP.GT.AND P5, PT, R0, 0x9, P1 ;  /* 0x000000090000780c */ /* 0x000fe20000fa4270 */
[----:B------:R-:W-:Y:S02]  /*1f8d0*/  BSSY B1, `(.L_x_294) ;  /* 0x0000009000017945 */ /* 0x000fe40003800000 */
[----:B------:R-:W-:-:S04]  /*1f8e0*/  FMUL R4, R4, R16 ;  /* 0x0000001004047220 */ /* 0x000fc80000400000 */
[----:B---3--:R-:W-:Y:S01]  /*1f8f0*/  FFMA R153, R5, R2, R4 ;  /* 0x0000000205997223 */ /* 0x008fe20000000004 */
[----:B------:R-:W-:-:S04]  /*1f900*/  IADD3 R4, P2, P3, R163, R12, R159 ;  /* 0x0000000ca3047210 */ /* 0x000fc80007b5e09f */
[----:B------:R-:W-:Y:S02]  /*1f910*/  F2FP.BF16.F32.PACK_AB R153, RZ, R153 ;  /* 0x00000099ff99723e */ /* 0x000fe400000010ff */
[----:B------:R-:W-:-:S05]  /*1f920*/  IADD3.X R5, R162, R13, R158, P2, P3 ;  /* 0x0000000da2057210 */ /* 0x000fca00017e649e */
[----:B------:R0:W-:Y:S01]  /*1f930*/  @P4 STG.E.U16 desc[UR44][R4.64+0x10], R153 ;  /* 0x0000109904004986 */ /* 0x0001e2000c10152c */
[----:B------:R-:W-:Y:S05]  /*1f940*/  @!P5 BRA `(.L_x_295) ;  /* 0x000000000004d947 */ /* 0x000fea0003800000 */
[----:B------:R3:W5:Y:S02]  /*1f950*/  LDG.E.LTC128B.U16 R17, desc[UR44][R6.64+0x12] ;  /* 0x0000122c06117981 */ /* 0x000764000c1e1520 */
.L_x_295:
[----:B------:R-:W-:Y:S05]  /*1f960*/  BSYNC B1 ;  /* 0x0000000000017941 */ /* 0x000fea0003800000 */
.L_x_294:
[----:B------:R-:W2:Y:S01]  /*1f970*/  LDL.LU R154, [R1+0x21c] ;  /* 0x00021c00019a7983 */ /* 0x000ea20000300800 */
[----:B0----5:R-:W-:Y:S01]  /*1f980*/  SHF.L.U32 R153, R17, 0x10, RZ ;  /* 0x0000001011997819 */ /* 0x021fe200000006ff */
[----:B------:R-:W-:Y:S01]  /*1f990*/  BSSY B1, `(.L_x_296) ;  /* 0x0000008000017945 */ /* 0x000fe20003800000 */
[----:B------:R-:W-:-:S03]  /*1f9a0*/  ISETP.GT.AND P2, PT, R0, 0x10, P0 ;  /* 0x000000100000780c */ /* 0x000fc60000744270 */
[----:B------:R-:W-:-:S04]  /*1f9b0*/  FMUL R153, R153, R16 ;  /* 0x0000001099997220 */ /* 0x000fc80000400000 */
[----:B--2---:R-:W-:-:S05]  /*1f9c0*/  FFMA R153, R154, R2, R153 ;  /* 0x000000029a997223 */ /* 0x004fca0000000099 */
[----:B------:R-:W-:-:S05]  /*1f9d0*/  F2FP.BF16.F32.PACK_AB R153, RZ, R153 ;  /* 0x00000099ff99723e */ /* 0x000fca00000010ff */
[----:B------:R0:W-:Y:S01]  /*1f9e0*/  @P5 STG.E.U16 desc[UR44][R4.64+0x12], R153 ;  /* 0x0000129904005986 */ /* 0x0001e2000c10152c */
[----:B------:R-:W-:Y:S05]  /*1f9f0*/  @!P2 BRA `(.L_x_297) ;  /* 0x000000000004a947 */ /* 0x000fea0003800000 */
[----:B------:R2:W5:Y:S02]  /*1fa00*/  LDG.E.LTC128B.U16 R17, desc[UR44][R8.64+0x20] ;  /* 0x0000202c08117981 */ /* 0x000564000c1e1520 */
.L_x_297:
[----:B------:R-:W-:Y:S05]  /*1fa10*/  BSYNC B1 ;  /* 0x0000000000017941 */ /* 0x000fea0003800000 */
.L_x_296:
[----:B------:R-:W3:Y:S01]  /*1fa20*/  LDL.LU R154, [R1+0x220] ;  /* 0x00022000019a7983 */ /* 0x000ee20000300800 */
[----:B0----5:R-:W-:Y:S01]  /*1fa30*/  IMAD.U32 R153, R17, 0x10000, RZ ;  /* 0x0001000011997824 */ /* 0x021fe200078e00ff */
        /* <DEDUP_REMOVED lines=8> */
.L_x_299:
[----:B------:R-:W-:Y:S05]  /*1fac0*/  BSYNC B1 ;  /* 0x0000000000017941 */ /* 0x000fea0003800000 */
.L_x_298:
[----:B------:R-:W2:Y:S01]  /*1fad0*/  LDL.LU R154, [R1+0x224] ;  /* 0x00022400019a7983 */ /* 0x000ea20000300800 */
[----:B0----5:R-:W-:Y:S01]  /*1fae0*/  IMAD.U32 R153, R17, 0x10000, RZ ;  /* 0x0001000011997824 */ /* 0x021fe200078e00ff */
        /* <DEDUP_REMOVED lines=8> */
.L_x_301:
[----:B------:R-:W-:Y:S05]  /*1fb70*/  BSYNC B1 ;  /* 0x0000000000017941 */ /* 0x000fea0003800000 */
.L_x_300:
        /* <DEDUP_REMOVED lines=10> */
.L_x_303:
[----:B------:R-:W-:Y:S05]  /*1fc20*/  BSYNC B1 ;  /* 0x0000000000017941 */ /* 0x000fea0003800000 */
.L_x_302:
        /* <DEDUP_REMOVED lines=10> */
.L_x_305:
[----:B------:R-:W-:Y:S05]  /*1fcd0*/  BSYNC B1 ;  /* 0x0000000000017941 */ /* 0x000fea0003800000 */
.L_x_304:
        /* <DEDUP_REMOVED lines=10> */
.L_x_307:
[----:B------:R-:W-:Y:S05]  /*1fd80*/  BSYNC B1 ;  /* 0x0000000000017941 */ /* 0x000fea0003800000 */
.L_x_306:
        /* <DEDUP_REMOVED lines=10> */
.L_x_309:
[----:B------:R-:W-:Y:S05]  /*1fe30*/  BSYNC B1 ;  /* 0x0000000000017941 */ /* 0x000fea0003800000 */
.L_x_308:
        /* <DEDUP_REMOVED lines=10> */
.L_x_311:
[----:B------:R-:W-:Y:S05]  /*1fee0*/  BSYNC B1 ;  /* 0x0000000000017941 */ /* 0x000fea0003800000 */
.L_x_310:
        /* <DEDUP_REMOVED lines=10> */
.L_x_313:
[----:B------:R-:W-:Y:S05]  /*1ff90*/  BSYNC B1 ;  /* 0x0000000000017941 */ /* 0x000fea0003800000 */
.L_x_312:
        /* <DEDUP_REMOVED lines=10> */
.L_x_315:
[----:B------:R-:W-:Y:S05]  /*20040*/  BSYNC B1 ;  /* 0x0000000000017941 */ /* 0x000fea0003800000 */
.L_x_314:
        /* <DEDUP_REMOVED lines=10> */
.L_x_317:
[----:B------:R-:W-:Y:S05]  /*200f0*/  BSYNC B1 ;  /* 0x0000000000017941 */ /* 0x000fea0003800000 */
.L_x_316:
        /* <DEDUP_REMOVED lines=10> */
.L_x_319:
[----:B------:R-:W-:Y:S05]  /*201a0*/  BSYNC B1 ;  /* 0x0000000000017941 */ /* 0x000fea0003800000 */
.L_x_318:
        /* <DEDUP_REMOVED lines=10> */
.L_x_321:
[----:B------:R-:W-:Y:S05]  /*20250*/  BSYNC B1 ;  /* 0x0000000000017941 */ /* 0x000fea0003800000 */
.L_x_320:
        /* <DEDUP_REMOVED lines=10> */
.L_x_323:
[----:B------:R-:W-:Y:S05]  /*20300*/  BSYNC B1 ;  /* 0x0000000000017941 */ /* 0x000fea0003800000 */
.L_x_322:
        /* <DEDUP_REMOVED lines=10> */
.L_x_325:
[----:B------:R-:W-:Y:S05]  /*203b0*/  BSYNC B1 ;  /* 0x0000000000017941 */ /* 0x000fea0003800000 */
.L_x_324:
        /* <DEDUP_REMOVED lines=10> */
.L_x_327:
[----:B------:R-:W-:Y:S05]  /*20460*/  BSYNC B1 ;  /* 0x0000000000017941 */ /* 0x000fea0003800000 */
.L_x_326:
        /* <DEDUP_REMOVED lines=10> */
.L_x_329:
[----:B------:R-:W-:Y:S05]  /*20510*/  BSYNC B1 ;  /* 0x0000000000017941 */ /* 0x000fea0003800000 */
.L_x_328:
        /* <DEDUP_REMOVED lines=10> */
.L_x_331:
[----:B------:R-:W-:Y:S05]  /*205c0*/  BSYNC B1 ;  /* 0x0000000000017941 */ /* 0x000fea0003800000 */
.L_x_330:
        /* <DEDUP_REMOVED lines=10> */
.L_x_333:
[----:B------:R-:W-:Y:S05]  /*20670*/  BSYNC B1 ;  /* 0x0000000000017941 */ /* 0x000fea0003800000 */
.L_x_332:
        /* <DEDUP_REMOVED lines=10> */
.L_x_335:
[----:B------:R-:W-:Y:S05]  /*20720*/  BSYNC B1 ;  /* 0x0000000000017941 */ /* 0x000fea0003800000 */
.L_x_334:
        /* <DEDUP_REMOVED lines=10> */
.L_x_337:
[----:B------:R-:W-:Y:S05]  /*207d0*/  BSYNC B1 ;  /* 0x0000000000017941 */ /* 0x000fea0003800000 */
.L_x_336:
        /* <DEDUP_REMOVED lines=10> */
.L_x_339:
[----:B------:R-:W-:Y:S05]  /*20880*/  BSYNC B1 ;  /* 0x0000000000017941 */ /* 0x000fea0003800000 */
.L_x_338:
        /* <DEDUP_REMOVED lines=10> */
.L_x_341:
[----:B------:R-:W-:Y:S05]  /*20930*/  BSYNC B1 ;  /* 0x0000000000017941 */ /* 0x000fea0003800000 */
.L_x_340:
        /* <DEDUP_REMOVED lines=10> */
.L_x_343:
[----:B------:R-:W-:Y:S05]  /*209e0*/  BSYNC B1 ;  /* 0x0000000000017941 */ /* 0x000fea0003800000 */
.L_x_342:
        /* <DEDUP_REMOVED lines=10> */
.L_x_345:
[----:B------:R-:W-:Y:S05]  /*20a90*/  BSYNC B1 ;  /* 0x0000000000017941 */ /* 0x000fea0003800000 */
.L_x_344:
        /* <DEDUP_REMOVED lines=10> */
.L_x_347:
[----:B------:R-:W-:Y:S05]  /*20b40*/  BSYNC B1 ;  /* 0x0000000000017941 */ /* 0x000fea0003800000 */
.L_x_346:
        /* <DEDUP_REMOVED lines=10> */
.L_x_349:
[----:B------:R-:W-:Y:S05]  /*20bf0*/  BSYNC B1 ;  /* 0x0000000000017941 */ /* 0x000fea0003800000 */
.L_x_348:
        /* <DEDUP_REMOVED lines=10> */
.L_x_351:
[----:B------:R-:W-:Y:S05]  /*20ca0*/  BSYNC B1 ;  /* 0x0000000000017941 */ /* 0x000fea0003800000 */
.L_x_350:
        /* <DEDUP_REMOVED lines=10> */
.L_x_353:
[----:B------:R-:W-:Y:S05]  /*20d50*/  BSYNC B1 ;  /* 0x0000000000017941 */ /* 0x000fea0003800000 */
.L_x_352:
        /* <DEDUP_REMOVED lines=10> */
.L_x_355:
[----:B------:R-:W-:Y:S05]  /*20e00*/  BSYNC B1 ;  /* 0x0000000000017941 */ /* 0x000fea0003800000 */
.L_x_354:
        /* <DEDUP_REMOVED lines=10> */
.L_x_357:
[----:B------:R-:W-:Y:S05]  /*20eb0*/  BSYNC B1 ;  /* 0x0000000000017941 */ /* 0x000fea0003800000 */
.L_x_356:
        /* <DEDUP_REMOVED lines=10> */
.L_x_359:
[----:B------:R-:W-:Y:S05]  /*20f60*/  BSYNC B1 ;  /* 0x0000000000017941 */ /* 0x000fea0003800000 */
.L_x_358:
        /* <DEDUP_REMOVED lines=10> */
.L_x_361:
[----:B------:R-:W-:Y:S05]  /*21010*/  BSYNC B1 ;  /* 0x0000000000017941 */ /* 0x000fea0003800000 */
.L_x_360:
        /* <DEDUP_REMOVED lines=10> */
.L_x_363:
[----:B------:R-:W-:Y:S05]  /*210c0*/  BSYNC B1 ;  /* 0x0000000000017941 */ /* 0x000fea0003800000 */
.L_x_362:
        /* <DEDUP_REMOVED lines=10> */
.L_x_365:
[----:B------:R-:W-:Y:S05]  /*21170*/  BSYNC B1 ;  /* 0x0000000000017941 */ /* 0x000fea0003800000 */
.L_x_364:
        /* <DEDUP_REMOVED lines=10> */
.L_x_367:
[----:B------:R-:W-:Y:S05]  /*21220*/  BSYNC B1 ;  /* 0x0000000000017941 */ /* 0x000fea0003800000 */
.L_x_366:
        /* <DEDUP_REMOVED lines=10> */
.L_x_369:
[----:B------:R-:W-:Y:S05]  /*212d0*/  BSYNC B1 ;  /* 0x0000000000017941 */ /* 0x000fea0003800000 */
.L_x_368:
        /* <DEDUP_REMOVED lines=10> */
.L_x_371:
[----:B------:R-:W-:Y:S05]  /*21380*/  BSYNC B1 ;  /* 0x0000000000017941 */ /* 0x000fea0003800000 */
.L_x_370:
        /* <DEDUP_REMOVED lines=10> */
.L_x_373:
[----:B------:R-:W-:Y:S05]  /*21430*/  BSYNC B1 ;  /* 0x0000000000017941 */ /* 0x000fea0003800000 */
.L_x_372:
        /* <DEDUP_REMOVED lines=10> */
.L_x_375:
[----:B------:R-:W-:Y:S05]  /*214e0*/  BSYNC B1 ;  /* 0x0000000000017941 */ /* 0x000fea0003800000 */
.L_x_374:
        /* <DEDUP_REMOVED lines=10> */
.L_x_377:
[----:B------:R-:W-:Y:S05]  /*21590*/  BSYNC B1 ;  /* 0x0000000000017941 */ /* 0x000fea0003800000 */
.L_x_376:
        /* <DEDUP_REMOVED lines=10> */
.L_x_379:
[----:B------:R-:W-:Y:S05]  /*21640*/  BSYNC B1 ;  /* 0x0000000000017941 */ /* 0x000fea0003800000 */
.L_x_378:
        /* <DEDUP_REMOVED lines=10> */
.L_x_381:
[----:B------:R-:W-:Y:S05]  /*216f0*/  BSYNC B1 ;  /* 0x0000000000017941 */ /* 0x000fea0003800000 */
.L_x_380:
        /* <DEDUP_REMOVED lines=10> */
.L_x_383:
[----:B------:R-:W-:Y:S05]  /*217a0*/  BSYNC B1 ;  /* 0x0000000000017941 */ /* 0x000fea0003800000 */
.L_x_382:
        /* <DEDUP_REMOVED lines=10> */
.L_x_385:
[----:B------:R-:W-:Y:S05]  /*21850*/  BSYNC B1 ;  /* 0x0000000000017941 */ /* 0x000fea0003800000 */
.L_x_384:
        /* <DEDUP_REMOVED lines=10> */
.L_x_387:
[----:B------:R-:W-:Y:S05]  /*21900*/  BSYNC B1 ;  /* 0x0000000000017941 */ /* 0x000fea0003800000 */
.L_x_386:
        /* <DEDUP_REMOVED lines=10> */
.L_x_389:
[----:B------:R-:W-:Y:S05]  /*219b0*/  BSYNC B1 ;  /* 0x0000000000017941 */ /* 0x000fea0003800000 */
.L_x_388:
        /* <DEDUP_REMOVED lines=10> */
.L_x_391:
[----:B------:R-:W-:Y:S05]  /*21a60*/  BSYNC B1 ;  /* 0x0000000000017941 */ /* 0x000fea0003800000 */
.L_x_390:
        /* <DEDUP_REMOVED lines=10> */
.L_x_393:
[----:B------:R-:W-:Y:S05]  /*21b10*/  BSYNC B1 ;  /* 0x0000000000017941 */ /* 0x000fea0003800000 */
.L_x_392:
        /* <DEDUP_REMOVED lines=10> */
.L_x_395:
[----:B------:R-:W-:Y:S05]  /*21bc0*/  BSYNC B1 ;  /* 0x0000000000017941 */ /* 0x000fea0003800000 */
.L_x_394:
        /* <DEDUP_REMOVED lines=10> */
.L_x_397:
[----:B------:R-:W-:Y:S05]  /*21c70*/  BSYNC B1 ;  /* 0x0000000000017941 */ /* 0x000fea0003800000 */
.L_x_396:
        /* <DEDUP_REMOVED lines=10> */
.L_x_399:
[----:B------:R-:W-:Y:S05]  /*21d20*/  BSYNC B1 ;  /* 0x0000000000017941 */ /* 0x000fea0003800000 */
.L_x_398:
        /* <DEDUP_REMOVED lines=10> */
.L_x_401:
[----:B------:R-:W-:Y:S05]  /*21dd0*/  BSYNC B1 ;  /* 0x0000000000017941 */ /* 0x000fea0003800000 */
.L_x_400:
        /* <DEDUP_REMOVED lines=10> */
.L_x_403:
[----:B------:R-:W-:Y:S05]  /*21e80*/  BSYNC B1 ;  /* 0x0000000000017941 */ /* 0x000fea0003800000 */
.L_x_402:
        /* <DEDUP_REMOVED lines=10> */
.L_x_405:
[----:B------:R-:W-:Y:S05]  /*21f30*/  BSYNC B1 ;  /* 0x0000000000017941 */ /* 0x000fea0003800000 */
.L_x_404:
        /* <DEDUP_REMOVED lines=10> */
.L_x_407:
[----:B------:R-:W-:Y:S05]  /*21fe0*/  BSYNC B1 ;  /* 0x0000000000017941 */ /* 0x000fea0003800000 */
.L_x_406:
        /* <DEDUP_REMOVED lines=10> */
.L_x_409:
[----:B------:R-:W-:Y:S05]  /*22090*/  BSYNC B1 ;  /* 0x0000000000017941 */ /* 0x000fea0003800000 */
.L_x_408:
        /* <DEDUP_REMOVED lines=10> */
.L_x_411:
[----:B------:R-:W-:Y:S05]  /*22140*/  BSYNC B1 ;  /* 0x0000000000017941 */ /* 0x000fea0003800000 */
.L_x_410:
        /* <DEDUP_REMOVED lines=10> */
.L_x_413:
[----:B------:R-:W-:Y:S05]  /*221f0*/  BSYNC B1 ;  /* 0x0000000000017941 */ /* 0x000fea0003800000 */
.L_x_412:
        /* <DEDUP_REMOVED lines=10> */
.L_x_415:
[----:B------:R-:W-:Y:S05]  /*222a0*/  BSYNC B1 ;  /* 0x0000000000017941 */ /* 0x000fea0003800000 */
.L_x_414:
        /* <DEDUP_REMOVED lines=10> */
.L_x_417:
[----:B------:R-:W-:Y:S05]  /*22350*/  BSYNC B1 ;  /* 0x0000000000017941 */ /* 0x000fea0003800000 */
.L_x_416:
        /* <DEDUP_REMOVED lines=10> */
.L_x_419:
[----:B------:R-:W-:Y:S05]  /*22400*/  BSYNC B1 ;  /* 0x0000000000017941 */ /* 0x000fea0003800000 */
.L_x_418:
        /* <DEDUP_REMOVED lines=10> */
.L_x_421:
[----:B------:R-:W-:Y:S05]  /*224b0*/  BSYNC B1 ;  /* 0x0000000000017941 */ /* 0x000fea0003800000 */
.L_x_420:
        /* <DEDUP_REMOVED lines=10> */
.L_x_423:
[----:B------:R-:W-:Y:S05]  /*22560*/  BSYNC B1 ;  /* 0x0000000000017941 */ /* 0x000fea0003800000 */
.L_x_422:
        /* <DEDUP_REMOVED lines=10> */
.L_x_425:
[----:B------:R-:W-:Y:S05]  /*22610*/  BSYNC B1 ;  /* 0x0000000000017941 */ /* 0x000fea0003800000 */
.L_x_424:
        /* <DEDUP_REMOVED lines=10> */
.L_x_427:
[----:B------:R-:W-:Y:S05]  /*226c0*/  BSYNC B1 ;  /* 0x0000000000017941 */ /* 0x000fea0003800000 */
.L_x_426:
        /* <DEDUP_REMOVED lines=10> */
.L_x_429:
[----:B------:R-:W-:Y:S05]  /*22770*/  BSYNC B1 ;  /* 0x0000000000017941 */ /* 0x000fea0003800000 */
.L_x_428:
        /* <DEDUP_REMOVED lines=10> */
.L_x_431:
[----:B------:R-:W-:Y:S05]  /*22820*/  BSYNC B1 ;  /* 0x0000000000017941 */ /* 0x000fea0003800000 */
.L_x_430:
        /* <DEDUP_REMOVED lines=10> */
.L_x_433:
[----:B------:R-:W-:Y:S05]  /*228d0*/  BSYNC B1 ;  /* 0x0000000000017941 */ /* 0x000fea0003800000 */
.L_x_432:
        /* <DEDUP_REMOVED lines=10> */
.L_x_435:
[----:B------:R-:W-:Y:S05]  /*22980*/  BSYNC B1 ;  /* 0x0000000000017941 */ /* 0x000fea0003800000 */
.L_x_434:
        /* <DEDUP_REMOVED lines=10> */
.L_x_437:
[----:B------:R-:W-:Y:S05]  /*22a30*/  BSYNC B1 ;  /* 0x0000000000017941 */ /* 0x000fea0003800000 */
.L_x_436:
        /* <DEDUP_REMOVED lines=10> */
.L_x_439:
[----:B------:R-:W-:Y:S05]  /*22ae0*/  BSYNC B1 ;  /* 0x0000000000017941 */ /* 0x000fea0003800000 */
.L_x_438:
        /* <DEDUP_REMOVED lines=10> */
.L_x_441:
[----:B------:R-:W-:Y:S05]  /*22b90*/  BSYNC B1 ;  /* 0x0000000000017941 */ /* 0x000fea0003800000 */
.L_x_440:
        /* <DEDUP_REMOVED lines=10> */
.L_x_443:
[----:B------:R-:W-:Y:S05]  /*22c40*/  BSYNC B1 ;  /* 0x0000000000017941 */ /* 0x000fea0003800000 */
.L_x_442:
        /* <DEDUP_REMOVED lines=10> */
.L_x_445:
[----:B------:R-:W-:Y:S05]  /*22cf0*/  BSYNC B1 ;  /* 0x0000000000017941 */ /* 0x000fea0003800000 */
.L_x_444:
        /* <DEDUP_REMOVED lines=10> */
.L_x_447:
[----:B------:R-:W-:Y:S05]  /*22da0*/  BSYNC B1 ;  /* 0x0000000000017941 */ /* 0x000fea0003800000 */
.L_x_446:
        /* <DEDUP_REMOVED lines=10> */
.L_x_449:
[----:B------:R-:W-:Y:S05]  /*22e50*/  BSYNC B1 ;  /* 0x0000000000017941 */ /* 0x000fea0003800000 */
.L_x_448:
        /* <DEDUP_REMOVED lines=10> */
.L_x_451:
[----:B------:R-:W-:Y:S05]  /*22f00*/  BSYNC B1 ;  /* 0x0000000000017941 */ /* 0x000fea0003800000 */
.L_x_450:
        /* <DEDUP_REMOVED lines=10> */
.L_x_453:
[----:B------:R-:W-:Y:S05]  /*22fb0*/  BSYNC B1 ;  /* 0x0000000000017941 */ /* 0x000fea0003800000 */
.L_x_452:
        /* <DEDUP_REMOVED lines=10> */
.L_x_455:
[----:B------:R-:W-:Y:S05]  /*23060*/  BSYNC B1 ;  /* 0x0000000000017941 */ /* 0x000fea0003800000 */
.L_x_454:
        /* <DEDUP_REMOVED lines=10> */
.L_x_457:
[----:B------:R-:W-:Y:S05]  /*23110*/  BSYNC B1 ;  /* 0x0000000000017941 */ /* 0x000fea0003800000 */
.L_x_456:
        /* <DEDUP_REMOVED lines=10> */
.L_x_459:
[----:B------:R-:W-:Y:S05]  /*231c0*/  BSYNC B1 ;  /* 0x0000000000017941 */ /* 0x000fea0003800000 */
.L_x_458:
        /* <DEDUP_REMOVED lines=10> */
.L_x_461:
[----:B------:R-:W-:Y:S05]  /*23270*/  BSYNC B1 ;  /* 0x0000000000017941 */ /* 0x000fea0003800000 */
.L_x_460:
        /* <DEDUP_REMOVED lines=10> */
.L_x_463:
[----:B------:R-:W-:Y:S05]  /*23320*/  BSYNC B1 ;  /* 0x0000000000017941 */ /* 0x000fea0003800000 */
.L_x_462:
        /* <DEDUP_REMOVED lines=10> */
.L_x_465:
[----:B------:R-:W-:Y:S05]  /*233d0*/  BSYNC B1 ;  /* 0x0000000000017941 */ /* 0x000fea0003800000 */
.L_x_464:
        /* <DEDUP_REMOVED lines=10> */
.L_x_467:
[----:B------:R-:W-:Y:S05]  /*23480*/  BSYNC B1 ;  /* 0x0000000000017941 */ /* 0x000fea0003800000 */
.L_x_466:
        /* <DEDUP_REMOVED lines=10> */
.L_x_469:
[----:B------:R-:W-:Y:S05]  /*23530*/  BSYNC B1 ;  /* 0x0000000000017941 */ /* 0x000fea0003800000 */
.L_x_468:
        /* <DEDUP_REMOVED lines=10> */
.L_x_471:
[----:B------:R-:W-:Y:S05]  /*235e0*/  BSYNC B1 ;  /* 0x0000000000017941 */ /* 0x000fea0003800000 */
.L_x_470:
        /* <DEDUP_REMOVED lines=10> */
.L_x_473:
[----:B------:R-:W-:Y:S05]  /*23690*/  BSYNC B1 ;  /* 0x0000000000017941 */ /* 0x000fea0003800000 */
.L_x_472:
        /* <DEDUP_REMOVED lines=10> */
.L_x_475:
[----:B------:R-:W-:Y:S05]  /*23740*/  BSYNC B1 ;  /* 0x0000000000017941 */ /* 0x000fea0003800000 */
.L_x_474:
        /* <DEDUP_REMOVED lines=10> */
.L_x_477:
[----:B------:R-:W-:Y:S05]  /*237f0*/  BSYNC B1 ;  /* 0x0000000000017941 */ /* 0x000fea0003800000 */
.L_x_476:
        /* <DEDUP_REMOVED lines=10> */
.L_x_479:
[----:B------:R-:W-:Y:S05]  /*238a0*/  BSYNC B1 ;  /* 0x0000000000017941 */ /* 0x000fea0003800000 */
.L_x_478:
        /* <DEDUP_REMOVED lines=10> */
.L_x_481:
[----:B------:R-:W-:Y:S05]  /*23950*/  BSYNC B1 ;  /* 0x0000000000017941 */ /* 0x000fea0003800000 */
.L_x_480:
        /* <DEDUP_REMOVED lines=10> */
.L_x_483:
[----:B------:R-:W-:Y:S05]  /*23a00*/  BSYNC B1 ;  /* 0x0000000000017941 */ /* 0x000fea0003800000 */
.L_x_482:
        /* <DEDUP_REMOVED lines=10> */
.L_x_485:
[----:B------:R-:W-:Y:S05]  /*23ab0*/  BSYNC B1 ;  /* 0x0000000000017941 */ /* 0x000fea0003800000 */
.L_x_484:
        /* <DEDUP_REMOVED lines=10> */
.L_x_487:
[----:B------:R-:W-:Y:S05]  /*23b60*/  BSYNC B1 ;  /* 0x0000000000017941 */ /* 0x000fea0003800000 */
.L_x_486:
        /* <DEDUP_REMOVED lines=10> */
.L_x_489:
[----:B------:R-:W-:Y:S05]  /*23c10*/  BSYNC B1 ;  /* 0x0000000000017941 */ /* 0x000fea0003800000 */
.L_x_488:
        /* <DEDUP_REMOVED lines=10> */
.L_x_491:
[----:B------:R-:W-:Y:S05]  /*23cc0*/  BSYNC B1 ;  /* 0x0000000000017941 */ /* 0x000fea0003800000 */
.L_x_490:
        /* <DEDUP_REMOVED lines=10> */
.L_x_493:
[----:B------:R-:W-:Y:S05]  /*23d70*/  BSYNC B1 ;  /* 0x0000000000017941 */ /* 0x000fea0003800000 */
.L_x_492:
        /* <DEDUP_REMOVED lines=10> */
.L_x_495:
[----:B------:R-:W-:Y:S05]  /*23e20*/  BSYNC B1 ;  /* 0x0000000000017941 */ /* 0x000fea0003800000 */
.L_x_494:
        /* <DEDUP_REMOVED lines=10> */
.L_x_497:
[----:B------:R-:W-:Y:S05]  /*23ed0*/  BSYNC B1 ;  /* 0x0000000000017941 */ /* 0x000fea0003800000 */
.L_x_496:
        /* <DEDUP_REMOVED lines=10> */
.L_x_499:
[----:B------:R-:W-:Y:S05]  /*23f80*/  BSYNC B1 ;  /* 0x0000000000017941 */ /* 0x000fea0003800000 */
.L_x_498:
        /* <DEDUP_REMOVED lines=10> */
.L_x_501:
[----:B------:R-:W-:Y:S05]  /*24030*/  BSYNC B1 ;  /* 0x0000000000017941 */ /* 0x000fea0003800000 */
.L_x_500:
        /* <DEDUP_REMOVED lines=10> */
.L_x_503:
[----:B------:R-:W-:Y:S05]  /*240e0*/  BSYNC B1 ;  /* 0x0000000000017941 */ /* 0x000fea0003800000 */
.L_x_502:
        /* <DEDUP_REMOVED lines=10> */
.L_x_505:
[----:B------:R-:W-:Y:S05]  /*24190*/  BSYNC B1 ;  /* 0x0000000000017941 */ /* 0x000fea0003800000 */
.L_x_504:
        /* <DEDUP_REMOVED lines=10> */
.L_x_507:
[----:B------:R-:W-:Y:S05]  /*24240*/  BSYNC B1 ;  /* 0x0000000000017941 */ /* 0x000fea0003800000 */
.L_x_506:
        /* <DEDUP_REMOVED lines=10> */
.L_x_509:
[----:B------:R-:W-:Y:S05]  /*242f0*/  BSYNC B1 ;  /* 0x0000000000017941 */ /* 0x000fea0003800000 */
.L_x_508:
        /* <DEDUP_REMOVED lines=10> */
.L_x_511:
[----:B------:R-:W-:Y:S05]  /*243a0*/  BSYNC B1 ;  /* 0x0000000000017941 */ /* 0x000fea0003800000 */
.L_x_510:
        /* <DEDUP_REMOVED lines=10> */
.L_x_513:
[----:B------:R-:W-:Y:S05]  /*24450*/  BSYNC B1 ;  /* 0x0000000000017941 */ /* 0x000fea0003800000 */
.L_x_512:
        /* <DEDUP_REMOVED lines=10> */
.L_x_515:
[----:B------:R-:W-:Y:S05]  /*24500*/  BSYNC B1 ;  /* 0x0000000000017941 */ /* 0x000fea0003800000 */
.L_x_514:
        /* <DEDUP_REMOVED lines=10> */
.L_x_517:
[----:B------:R-:W-:Y:S05]  /*245b0*/  BSYNC B1 ;  /* 0x0000000000017941 */ /* 0x000fea0003800000 */
.L_x_516:
        /* <DEDUP_REMOVED lines=10> */
.L_x_519:
[----:B------:R-:W-:Y:S05]  /*24660*/  BSYNC B1 ;  /* 0x0000000000017941 */ /* 0x000fea0003800000 */
.L_x_518:
        /* <DEDUP_REMOVED lines=10> */
.L_x_521:
[----:B------:R-:W-:Y:S05]  /*24710*/  BSYNC B1 ;  /* 0x0000000000017941 */ /* 0x000fea0003800000 */
.L_x_520:
        /* <DEDUP_REMOVED lines=10> */
.L_x_523:
[----:B------:R-:W-:Y:S05]  /*247c0*/  BSYNC B1 ;  /* 0x0000000000017941 */ /* 0x000fea0003800000 */
.L_x_522:
        /* <DEDUP_REMOVED lines=10> */
.L_x_525:
[----:B------:R-:W-:Y:S05]  /*24870*/  BSYNC B1 ;  /* 0x0000000000017941 */ /* 0x000fea0003800000 */
.L_x_524:
        /* <DEDUP_REMOVED lines=10> */
.L_x_527:
[----:B------:R-:W-:Y:S05]  /*24920*/  BSYNC B1 ;  /* 0x0000000000017941 */ /* 0x000fea0003800000 */
.L_x_526:
        /* <DEDUP_REMOVED lines=10> */
.L_x_529:
[----:B------:R-:W-:Y:S05]  /*249d0*/  BSYNC B1 ;  /* 0x0000000000017941 */ /* 0x000fea0003800000 */
.L_x_528:
        /* <DEDUP_REMOVED lines=10> */
.L_x_531:
[----:B------:R-:W-:Y:S05]  /*24a80*/  BSYNC B1 ;  /* 0x0000000000017941 */ /* 0x000fea0003800000 */
.L_x_530:
[----:B0-----:R-:W2:Y:S02]  /*24a90*/  LDL.LU R153, [R1+0x3f4] ;  /* 0x0003f40001997983 */ /* 0x001ea40000300800 */
[----:B-12345:R-:W-:Y:S01]  /*24aa0*/  IMAD.U32 R8, R17, 0x10000, RZ ;  /* 0x0001000011087824 */ /* 0x03efe200078e00ff */
        /* <DEDUP_REMOVED lines=10> */
.L_x_533:
[----:B------:R-:W-:Y:S05]  /*24b50*/  BSYNC B1 ;  /* 0x0000000000017941 */ /* 0x000fea0003800000 */
.L_x_532:
[----:B0-----:R-:W2:Y:S01]  /*24b60*/  LDL.LU R10, [R1+0x3f8] ;  /* 0x0003f800010a7983 */ /* 0x001ea20000300800 */
[----:B-----5:R-:W-:Y:S01]  /*24b70*/  IMAD.U32 R9, R8, 0x10000, RZ ;  /* 0x0001000008097824 */ /* 0x020fe200078e00ff */
[----:B------:R-:W-:Y:S01]  /*24b80*/  ISETP.GT.AND P1, PT, R0, 0xf9, P1 ;  /* 0x000000f90000780c */ /* 0x000fe20000f24270 */
[----:B------:R-:W-:Y:S01]  /*24b90*/  BSSY B1, `(.L_x_534) ;  /* 0x000000a000017945 */ /* 0x000fe20003800000 */
[----:B------:R-:W-:Y:S01]  /*24ba0*/  PRMT R17, R8, 0x7610, R17 ;  /* 0x0000761008117816 */ /* 0x000fe20000000011 */
[----:B------:R-:W-:-:S04]  /*24bb0*/  FMUL R9, R9, R16 ;  /* 0x0000001009097220 */ /* 0x000fc80000400000 */
[----:B--2---:R-:W-:Y:S01]  /*24bc0*/  FFMA R9, R10, R2, R9 ;  /* 0x000000020a097223 */ /* 0x004fe20000000009 */
[----:B------:R-:W-:-:S04]  /*24bd0*/  IADD3 R10, P0, R161, 0x100, RZ ;  /* 0x00000100a10a7810 */ /* 0x000fc80007f1e0ff */
[----:B------:R-:W-:Y:S02]  /*24be0*/  F2FP.BF16.F32.PACK_AB R9, RZ, R9 ;  /* 0x00000009ff09723e */ /* 0x000fe400000010ff */
[----:B------:R-:W-:-:S03]  /*24bf0*/  IADD3.X R11, RZ, UR7, RZ, P0, !PT ;  /* 0x00000007ff0b7c10 */ /* 0x000fc600087fe4ff */
[----:B------:R0:W-:Y:S01]  /*24c00*/  @P2 STG.E.U16 desc[UR44][R4.64+0x1f0], R9 ;  /* 0x0001f00904002986 */ /* 0x0001e2000c10152c */
[----:B------:R-:W-:Y:S05]  /*24c10*/  @!P1 BRA `(.L_x_535) ;  /* 0x0000000000049947 */ /* 0x000fea0003800000 */
[----:B------:R2:W5:Y:S02]  /*24c20*/  LDG.E.LTC128B.U16 R17, desc[UR44][R6.64+0x1f2] ;  /* 0x0001f22c06117981 */ /* 0x000564000c1e1520 */
.L_x_535:
[----:B------:R-:W-:Y:S05]  /*24c30*/  BSYNC B1 ;  /* 0x0000000000017941 */ /* 0x000fea0003800000 */
.L_x_534:
[----:B------:R-:W3:Y:S01]  /*24c40*/  LDL.LU R8, [R1+0x3fc] ;  /* 0x0003fc0001087983 */ /* 0x000ee20000300800 */
[----:B-12--5:R-:W-:Y:S01]  /*24c50*/  IMAD.U32 R6, R17, 0x10000, RZ ;  /* 0x0001000011067824 */ /* 0x026fe200078e00ff */
[----:B------:R-:W-:Y:S01]  /*24c60*/  ISETP.GT.AND P0, PT, R3, 0x100, PT ;  /* 0x000001000300780c */ /* 0x000fe20003f04270 */
[----:B------:R-:W-:Y:S01]  /*24c70*/  IMAD R11, R11, R18, RZ ;  /* 0x000000120b0b7224 */ /* 0x000fe200078e02ff */
[----:B------:R-:W2:Y:S01]  /*24c80*/  LDL.LU R154, [R1] ;  /* 0x00000000019a7983 */ /* 0x000ea20000300800 */
[----:B0-----:R-:W-:Y:S01]  /*24c90*/  FMUL R9, R6, R16 ;  /* 0x0000001006097220 */ /* 0x001fe20000400000 */
[----:B------:R-:W-:Y:S01]  /*24ca0*/  IMAD.WIDE.U32 R6, R10, R18, R22 ;  /* 0x000000120a067225 */ /* 0x000fe200078e0016 */
[----:B------:R-:W-:-:S03]  /*24cb0*/  ISETP.GT.AND P4, PT, R0, RZ, P0 ;  /* 0x000000ff0000720c */ /* 0x000fc60000784270 */
[----:B------:R-:W-:-:S04]  /*24cc0*/  IMAD R11, R10, R19, R11 ;  /* 0x000000130a0b7224 */ /* 0x000fc800078e020b */
[----:B------:R-:W-:Y:S02]  /*24cd0*/  IMAD.IADD R153, R7, 0x1, R11 ;  /* 0x0000000107997824 */ /* 0x000fe400078e020b */
[----:B---3--:R-:W-:Y:S01]  /*24ce0*/  FFMA R9, R8, R2, R9 ;  /* 0x0000000208097223 */ /* 0x008fe20000000009 */
[----:B------:R-:W-:-:S04]  /*24cf0*/  LEA R8, P2, R6, R14, 0x1 ;  /* 0x0000000e06087211 */ /* 0x000fc800078408ff */
[----:B------:R-:W-:Y:S02]  /*24d00*/  F2FP.BF16.F32.PACK_AB R7, RZ, R9 ;  /* 0x00000009ff07723e */ /* 0x000fe400000010ff */
[----:B------:R-:W-:-:S03]  /*24d10*/  LEA.HI.X R9, R6, R15, R153, 0x1, P2 ;  /* 0x0000000f06097211 */ /* 0x000fc600010f0c99 */
[----:B------:R0:W-:Y:S04]  /*24d20*/  @P1 STG.E.U16 desc[UR44][R4.64+0x1f2], R7 ;  /* 0x0001f20704001986 */ /* 0x0001e8000c10152c */
[----:B------:R1:W3:Y:S01]  /*24d30*/  @P4 LDG.E.LTC128B.U16 R17, desc[UR44][R8.64] ;  /* 0x0000002c08114981 */ /* 0x0002e2000c1e1520 */
[----:B------:R-:W-:Y:S01]  /*24d40*/  IMAD.U32 R159, RZ, RZ, UR8 ;  /* 0x00000008ff9f7e24 */ /* 0x000fe2000f8e00ff */
[----:B------:R-:W-:Y:S01]  /*24d50*/  ISETP.GT.AND P2, PT, R0, 0x1, P0 ;  /* 0x000000010000780c */ /* 0x000fe20000744270 */
[----:B------:R-:W-:Y:S01]  /*24d60*/  IMAD.U32 R158, RZ, RZ, UR9 ;  /* 0x00000009ff9e7e24 */ /* 0x000fe2000f8e00ff */
[----:B------:R-:W-:Y:S02]  /*24d70*/  BSSY B1, `(.L_x_536) ;  /* 0x0000013000017945 */ /* 0x000fe40003800000 */
[----:B------:R-:W-:Y:S01]  /*24d80*/  SHF.L.U32 R159, R159, 0x9, RZ ;  /* 0x000000099f9f7819 */ /* 0x000fe200000006ff */
[----:B0-----:R-:W-:-:S04]  /*24d90*/  IMAD.WIDE.U32 R4, R10, R18, R20 ;  /* 0x000000120a047225 */ /* 0x001fc800078e0014 */
[----:B------:R-:W-:Y:S02]  /*24da0*/  IMAD.IADD R5, R11, 0x1, R5 ;  /* 0x000000010b057824 */ /* 0x000fe400078e0205 */
[----:B-1----:R-:W-:-:S05]  /*24db0*/  IMAD.U32 R9, RZ, RZ, UR8 ;  /* 0x00000008ff097e24 */ /* 0x002fca000f8e00ff */
[----:B------:R-:W-:Y:S02]  /*24dc0*/  SHF.L.U64.HI R158, R9, 0x9, R158 ;  /* 0x00000009099e7819 */ /* 0x000fe4000001029e */
[----:B---3--:R-:W-:-:S05]  /*24dd0*/  SHF.L.U32 R6, R17, 0x10, RZ ;  /* 0x0000001011067819 */ /* 0x008fca00000006ff */
[----:B------:R-:W-:Y:S01]  /*24de0*/  FMUL R8, R6, R16 ;  /* 0x0000001006087220 */ /* 0x000fe20000400000 */
[----:B------:R-:W-:Y:S01]  /*24df0*/  IMAD.WIDE.U32 R6, R152, UR42, R4 ;  /* 0x0000002a98067c25 */ /* 0x000fe2000f8e0004 */
[----:B------:R-:W-:-:S03]  /*24e00*/  IADD3 R4, P1, R159, R12, RZ ;  /* 0x0000000c9f047210 */ /* 0x000fc60007f3e0ff */
[----:B--2---:R-:W-:Y:S01]  /*24e10*/  FFMA R5, R154, R2, R8 ;  /* 0x000000029a057223 */ /* 0x004fe20000000008 */
[----:B------:R-:W-:Y:S01]  /*24e20*/  IMAD.IADD R9, R160, 0x1, R7 ;  /* 0x00000001a0097824 */ /* 0x000fe200078e0207 */
[----:B------:R-:W-:-:S03]  /*24e30*/  LEA R8, P3, R6, R14, 0x1 ;  /* 0x0000000e06087211 */ /* 0x000fc600078608ff */
[----:B------:R-:W-:Y:S01]  /*24e40*/  F2FP.BF16.F32.PACK_AB R7, RZ, R5 ;  /* 0x00000005ff07723e */ /* 0x000fe200000010ff */
[----:B------:R-:W-:Y:S01]  /*24e50*/  IMAD.X R5, R158, 0x1, R13, P1 ;  /* 0x000000019e057824 */ /* 0x000fe200008e060d */
[----:B------:R-:W-:-:S04]  /*24e60*/  LEA.HI.X R9, R6, R15, R9, 0x1, P3 ;  /* 0x0000000f06097211 */ /* 0x000fc800018f0c09 */
[----:B------:R0:W-:Y:S01]  /*24e70*/  @P4 STG.E.U16 desc[UR44][R4.64], R7 ;  /* 0x0000000704004986 */ /* 0x0001e2000c10152c */
[----:B------:R-:W-:Y:S05]  /*24e80*/  @!P2 BRA `(.L_x_537) ;  /* 0x000000000004a947 */ /* 0x000fea0003800000 */
[----:B------:R1:W5:Y:S02]  /*24e90*/  LDG.E.LTC128B.U16 R17, desc[UR44][R8.64+0x2] ;  /* 0x0000022c08117981 */ /* 0x000364000c1e1520 */
.L_x_537:
[----:B------:R-:W-:Y:S05]  /*24ea0*/  BSYNC B1 ;  /* 0x0000000000017941 */ /* 0x000fea0003800000 */
.L_x_536:
        /* <DEDUP_REMOVED lines=8> */
[----:B------:R-:W-:Y:S02]  /*24f30*/  IADD3 R153, R11, R7, RZ ;  /* 0x000000070b997210 */ /* 0x000fe40007ffe0ff */
[-C--:B------:R-:W-:Y:S02]  /*24f40*/  IADD3 R7, P4, R164, R6.reuse, RZ ;  /* 0x00000006a4077210 */ /* 0x080fe40007f9e0ff */
[----:B------:R-:W-:Y:S02]  /*24f50*/  IADD3 R154, P5, R20, R6, RZ ;  /* 0x00000006149a7210 */ /* 0x000fe40007fbe0ff */
[----:B------:R-:W-:Y:S01]  /*24f60*/  F2FP.BF16.F32.PACK_AB R10, RZ, R10 ;  /* 0x0000000aff0a723e */ /* 0x000fe200000010ff */
[----:B------:R-:W-:Y:S01]  /*24f70*/  IMAD.X R11, R153, 0x1, R23, P4 ;  /* 0x00000001990b7824 */ /* 0x000fe200020e0617 */
[C---:B------:R-:W-:Y:S02]  /*24f80*/  LEA R6, P4, R7.reuse, R14, 0x1 ;  /* 0x0000000e07067211 */ /* 0x040fe400078808ff */
[----:B------:R-:W-:Y:S01]  /*24f90*/  PRMT R156, R10, 0x7610, R156 ;  /* 0x000076100a9c7816 */ /* 0x000fe2000000009c */
[----:B------:R-:W-:Y:S01]  /*24fa0*/  IMAD.MOV.U32 R10, RZ, RZ, R4 ;  /* 0x000000ffff0a7224 */ /* 0x000fe200078e0004 */
[----:B------:R-:W-:Y:S01]  /*24fb0*/  LEA.HI.X R7, R7, R15, R11, 0x1, P4 ;  /* 0x0000000f07077211 */ /* 0x000fe200020f0c0b */
[----:B------:R-:W-:-:S05]  /*24fc0*/  IMAD.MOV.U32 R11, RZ, RZ, R5 ;  /* 0x000000ffff0b7224 */ /* 0x000fca00078e0005 */
[----:B------:R0:W-:Y:S01]  /*24fd0*/  @P2 STG.E.U16 desc[UR44][R10.64+0x2], R156 ;  /* 0x0000029c0a002986 */ /* 0x0001e2000c10152c */
[----:B------:R-:W-:Y:S05]  /*24fe0*/  @!P3 BRA `(.L_x_539) ;  /* 0x000000000004b947 */ /* 0x000fea0003800000 */
[----:B------:R2:W5:Y:S02]  /*24ff0*/  LDG.E.LTC128B.U16 R17, desc[UR44][R6.64] ;  /* 0x0000002c06117981 */ /* 0x000564000c1e1520 */
.L_x_539:
[----:B------:R-:W-:Y:S05]  /*25000*/  BSYNC B1 ;  /* 0x0000000000017941 */ /* 0x000fea0003800000 */
.L_x_538:
[----:B--2---:R-:W2:Y:S01]  /*25010*/  LDL.LU R7, [R1+0x8] ;  /* 0x0000080001077983 */ /* 0x004ea20000300800 */
[----:B-----5:R-:W-:Y:S01]  /*25020*/  SHF.L.U32 R6, R17, 0x10, RZ ;  /* 0x0000001011067819 */ /* 0x020fe200000006ff */
[----:B------:R-:W-:Y:S01]  /*25030*/  IMAD.X R155, R21, 0x1, R153, P5 ;  /* 0x00000001159b7824 */ /* 0x000fe200028e0699 */
[----:B0-----:R-:W-:Y:S01]  /*25040*/  IADD3 R156, P4, R4, R163, RZ ;  /* 0x000000a3049c7210 */ /* 0x001fe20007f9e0ff */
[----:B------:R-:W-:Y:S01]  /*25050*/  BSSY B1, `(.L_x_540) ;  /* 0x000000d000017945 */ /* 0x000fe20003800000 */
[----:B------:R-:W-:Y:S01]  /*25060*/  ISETP.GT.AND P2, PT, R0, 0x1, P1 ;  /* 0x000000010000780c */ /* 0x000fe20000f44270 */
[----:B------:R-:W-:Y:S01]  /*25070*/  FMUL R6, R6, R16 ;  /* 0x0000001006067220 */ /* 0x000fe20000400000 */
        /* <DEDUP_REMOVED lines=10> */
.L_x_541:
[----:B------:R-:W-:Y:S05]  /*25120*/  BSYNC B1 ;  /* 0x0000000000017941 */ /* 0x000fea0003800000 */
.L_x_540:
[----:B------:R-:W3:Y:S01]  /*25130*/  LDL.LU R154, [R1+0xc] ;  /* 0x00000c00019a7983 */ /* 0x000ee20000300800 */
[----:B0----5:R-:W-:Y:S01]  /*25140*/  SHF.L.U32 R153, R17, 0x10, RZ ;  /* 0x0000001011997819 */ /* 0x021fe200000006ff */
[----:B------:R-:W-:Y:S01]  /*25150*/  BSSY B1, `(.L_x_542) ;  /* 0x000000a000017945 */ /* 0x000fe20003800000 */
[----:B------:R-:W-:Y:S02]  /*25160*/  IADD3 R4, P3, R163, R4, RZ ;  /* 0x00000004a3047210 */ /* 0x000fe40007f7e0ff */
[----:B------:R-:W-:Y:S01]  /*25170*/  ISETP.GT.AND P4, PT, R0, 0x8, P0 ;  /* 0x000000080000780c */ /* 0x000fe20000784270 */
[----:B------:R-:W-:Y:S02]  /*25180*/  FMUL R153, R153, R16 ;  /* 0x0000001099997220 */ /* 0x000fe40000400000 */
[----:B------:R-:W-:Y:S02]  /*25190*/  IMAD.X R5, R162, 0x1, R5, P3 ;  /* 0x00000001a2057824 */ /* 0x000fe400018e0605 */
[----:B---3--:R-:W-:-:S05]  /*251a0*/  FFMA R153, R154, R2, R153 ;  /* 0x000000029a997223 */ /* 0x008fca0000000099 */
[----:B------:R-:W-:-:S05]  /*251b0*/  F2FP.BF16.F32.PACK_AB R153, RZ, R153 ;  /* 0x00000099ff99723e */ /* 0x000fca00000010ff */
[----:B------:R0:W-:Y:S01]  /*251c0*/  @P2 STG.E.U16 desc[UR44][R4.64+0x2], R153 ;  /* 0x0000029904002986 */ /* 0x0001e2000c10152c */
[----:B------:R-:W-:Y:S05]  /*251d0*/  @!P4 BRA `(.L_x_543) ;  /* 0x000000000004c947 */ /* 0x000fea0003800000 */
[----:B------:R3:W5:Y:S02]  /*251e0*/  LDG.E.LTC128B.U16 R17, desc[UR44][R8.64+0x10] ;  /* 0x0000102c08117981 */ /* 0x000764000c1e1520 */
.L_x_543:
[----:B------:R-:W-:Y:S05]  /*251f0*/  BSYNC B1 ;  /* 0x0000000000017941 */ /* 0x000fea0003800000 */
.L_x_542:
        /* <DEDUP_REMOVED lines=12> */
.L_x_545:
[----:B------:R-:W-:Y:S05]  /*252c0*/  BSYNC B1 ;  /* 0x0000000000017941 */ /* 0x000fea0003800000 */
.L_x_544:
        /* <DEDUP_REMOVED lines=11> */
.L_x_547:
[----:B------:R-:W-:Y:S05]  /*25380*/  BSYNC B1 ;  /* 0x0000000000017941 */ /* 0x000fea0003800000 */
.L_x_546:
[----:B0-----:R-:W3:Y:S01]  /*25390*/  LDL.LU R5, [R1+0x18] ;  /* 0x0000180001057983 */ /* 0x001ee20000300800 */
[----:B-----5:R-:W-:Y:S01]  /*253a0*/  SHF.L.U32 R4, R17, 0x10, RZ ;  /* 0x0000001011047819 */ /* 0x020fe200000006ff */
[----:B------:R-:W-:Y:S01]  /*253b0*/  BSSY B1, `(.L_x_548) ;  /* 0x000000a000017945 */ /* 0x000fe20003800000 */
[----:B------:R-:W-:-:S03]  /*253c0*/  ISETP.GT.AND P5, PT, R0, 0x9, P1 ;  /* 0x000000090000780c */ /* 0x000fc60000fa4270 */
        /* <DEDUP_REMOVED lines=8> */
.L_x_549:
[----:B------:R-:W-:Y:S05]  /*25450*/  BSYNC B1 ;  /* 0x0000000000017941 */ /* 0x000fea0003800000 */
.L_x_548:
        /* <DEDUP_REMOVED lines=10> */
.L_x_551:
[----:B------:R-:W-:Y:S05]  /*25500*/  BSYNC B1 ;  /* 0x0000000000017941 */ /* 0x000fea0003800000 */
.L_x_550:
        /* <DEDUP_REMOVED lines=10> */
.L_x_553:
[----:B------:R-:W-:Y:S05]  /*255b0*/  BSYNC B1 ;  /* 0x0000000000017941 */ /* 0x000fea0003800000 */
.L_x_552:
        /* <DEDUP_REMOVED lines=10> */
.L_x_555:
[----:B------:R-:W-:Y:S05]  /*25660*/  BSYNC B1 ;  /* 0x0000000000017941 */ /* 0x000fea0003800000 */
.L_x_554:
[----:B------:R-:W3:Y:S01]  /*25670*/  LDL.LU R154, [R1+0x28] ;  /* 0x00002800019a7983 */ /* 0x000ee20000300800 */
[----:B0----5:R-:W-:Y:S01]  /*25680*/  SHF.L.U32 R153, R17, 0x10, RZ ;  /* 0x0000001011997819 */ /* 0x021fe200000006ff */
        /* <DEDUP_REMOVED lines=8> */
.L_x_557:
[----:B------:R-:W-:Y:S05]  /*25710*/  BSYNC B1 ;  /* 0x0000000000017941 */ /* 0x000fea0003800000 */
.L_x_556:
        /* <DEDUP_REMOVED lines=10> */
.L_x_559:
[----:B------:R-:W-:Y:S05]  /*257c0*/  BSYNC B1 ;  /* 0x0000000000017941 */ /* 0x000fea0003800000 */
.L_x_558:
        /* <DEDUP_REMOVED lines=10> */
.L_x_561:
[----:B------:R-:W-:Y:S05]  /*25870*/  BSYNC B1 ;  /* 0x0000000000017941 */ /* 0x000fea0003800000 */
.L_x_560:
        /* <DEDUP_REMOVED lines=10> */
.L_x_563:
[----:B------:R-:W-:Y:S05]  /*25920*/  BSYNC B1 ;  /* 0x0000000000017941 */ /* 0x000fea0003800000 */
.L_x_562:
        /* <DEDUP_REMOVED lines=10> */
.L_x_565:
[----:B------:R-:W-:Y:S05]  /*259d0*/  BSYNC B1 ;  /* 0x0000000000017941 */ /* 0x000fea0003800000 */
.L_x_564:
        /* <DEDUP_REMOVED lines=10> */
.L_x_567:
[----:B------:R-:W-:Y:S05]  /*25a80*/  BSYNC B1 ;  /* 0x0000000000017941 */ /* 0x000fea0003800000 */
.L_x_566:
        /* <DEDUP_REMOVED lines=10> */
.L_x_569:
[----:B------:R-:W-:Y:S05]  /*25b30*/  BSYNC B1 ;  /* 0x0000000000017941 */ /* 0x000fea0003800000 */
.L_x_568:
        /* <DEDUP_REMOVED lines=10> */
.L_x_571:
[----:B------:R-:W-:Y:S05]  /*25be0*/  BSYNC B1 ;  /* 0x0000000000017941 */ /* 0x000fea0003800000 */
.L_x_570:
        /* <DEDUP_REMOVED lines=10> */
.L_x_573:
[----:B------:R-:W-:Y:S05]  /*25c90*/  BSYNC B1 ;  /* 0x0000000000017941 */ /* 0x000fea0003800000 */
.L_x_572:
        /* <DEDUP_REMOVED lines=10> */
.L_x_575:
[----:B------:R-:W-:Y:S05]  /*25d40*/  BSYNC B1 ;  /* 0x0000000000017941 */ /* 0x000fea0003800000 */
.L_x_574:
        /* <DEDUP_REMOVED lines=10> */
.L_x_577:
[----:B------:R-:W-:Y:S05]  /*25df0*/  BSYNC B1 ;  /* 0x0000000000017941 */ /* 0x000fea0003800000 */
.L_x_576:
        /* <DEDUP_REMOVED lines=10> */
.L_x_579:
[----:B------:R-:W-:Y:S05]  /*25ea0*/  BSYNC B1 ;  /* 0x0000000000017941 */ /* 0x000fea0003800000 */
.L_x_578:
        /* <DEDUP_REMOVED lines=10> */
.L_x_581:
[----:B------:R-:W-:Y:S05]  /*25f50*/  BSYNC B1 ;  /* 0x0000000000017941 */ /* 0x000fea0003800000 */
.L_x_580:
        /* <DEDUP_REMOVED lines=10> */
.L_x_583:
[----:B------:R-:W-:Y:S05]  /*26000*/  BSYNC B1 ;  /* 0x0000000000017941 */ /* 0x000fea0003800000 */
.L_x_582:
        /* <DEDUP_REMOVED lines=10> */
.L_x_585:
[----:B------:R-:W-:Y:S05]  /*260b0*/  BSYNC B1 ;  /* 0x0000000000017941 */ /* 0x000fea0003800000 */
.L_x_584:
        /* <DEDUP_REMOVED lines=10> */
.L_x_587:
[----:B------:R-:W-:Y:S05]  /*26160*/  BSYNC B1 ;  /* 0x0000000000017941 */ /* 0x000fea0003800000 */
.L_x_586:
        /* <DEDUP_REMOVED lines=10> */
.L_x_589:
[----:B------:R-:W-:Y:S05]  /*26210*/  BSYNC B1 ;  /* 0x0000000000017941 */ /* 0x000fea0003800000 */
.L_x_588:
        /* <DEDUP_REMOVED lines=10> */
.L_x_591:
[----:B------:R-:W-:Y:S05]  /*262c0*/  BSYNC B1 ;  /* 0x0000000000017941 */ /* 0x000fea0003800000 */
.L_x_590:
        /* <DEDUP_REMOVED lines=10> */
.L_x_593:
[----:B------:R-:W-:Y:S05]  /*26370*/  BSYNC B1 ;  /* 0x0000000000017941 */ /* 0x000fea0003800000 */
.L_x_592:
        /* <DEDUP_REMOVED lines=10> */
.L_x_595:
[----:B------:R-:W-:Y:S05]  /*26420*/  BSYNC B1 ;  /* 0x0000000000017941 */ /* 0x000fea0003800000 */
.L_x_594:
        /* <DEDUP_REMOVED lines=10> */
.L_x_597:
[----:B------:R-:W-:Y:S05]  /*264d0*/  BSYNC B1 ;  /* 0x0000000000017941 */ /* 0x000fea0003800000 */
.L_x_596:
        /* <DEDUP_REMOVED lines=10> */
.L_x_599:
[----:B------:R-:W-:Y:S05]  /*26580*/  BSYNC B1 ;  /* 0x0000000000017941 */ /* 0x000fea0003800000 */
.L_x_598:
        /* <DEDUP_REMOVED lines=10> */
.L_x_601:
[----:B------:R-:W-:Y:S05]  /*26630*/  BSYNC B1 ;  /* 0x0000000000017941 */ /* 0x000fea0003800000 */
.L_x_600:
        /* <DEDUP_REMOVED lines=10> */
.L_x_603:
[----:B------:R-:W-:Y:S05]  /*266e0*/  BSYNC B1 ;  /* 0x0000000000017941 */ /* 0x000fea0003800000 */
.L_x_602:
        /* <DEDUP_REMOVED lines=10> */
.L_x_605:
[----:B------:R-:W-:Y:S05]  /*26790*/  BSYNC B1 ;  /* 0x0000000000017941 */ /* 0x000fea0003800000 */
.L_x_604:
        /* <DEDUP_REMOVED lines=10> */
.L_x_607:
[----:B------:R-:W-:Y:S05]  /*26840*/  BSYNC B1 ;  /* 0x0000000000017941 */ /* 0x000fea0003800000 */
.L_x_606:
        /* <DEDUP_REMOVED lines=10> */
.L_x_609:
[----:B------:R-:W-:Y:S05]  /*268f0*/  BSYNC B1 ;  /* 0x0000000000017941 */ /* 0x000fea0003800000 */
.L_x_608:
        /* <DEDUP_REMOVED lines=10> */
.L_x_611:
[----:B------:R-:W-:Y:S05]  /*269a0*/  BSYNC B1 ;  /* 0x0000000000017941 */ /* 0x000fea0003800000 */
.L_x_610:
        /* <DEDUP_REMOVED lines=10> */
.L_x_613:
[----:B------:R-:W-:Y:S05]  /*26a50*/  BSYNC B1 ;  /* 0x0000000000017941 */ /* 0x000fea0003800000 */
.L_x_612:
        /* <DEDUP_REMOVED lines=10> */
.L_x_615:
[----:B------:R-:W-:Y:S05]  /*26b00*/  BSYNC B1 ;  /* 0x0000000000017941 */ /* 0x000fea0003800000 */
.L_x_614:
        /* <DEDUP_REMOVED lines=10> */
.L_x_617:
[----:B------:R-:W-:Y:S05]  /*26bb0*/  BSYNC B1 ;  /* 0x0000000000017941 */ /* 0x000fea0003800000 */
.L_x_616:
        /* <DEDUP_REMOVED lines=10> */
.L_x_619:
[----:B------:R-:W-:Y:S05]  /*26c60*/  BSYNC B1 ;  /* 0x0000000000017941 */ /* 0x000fea0003800000 */
.L_x_618:
        /* <DEDUP_REMOVED lines=10> */
.L_x_621:
[----:B------:R-:W-:Y:S05]  /*26d10*/  BSYNC B1 ;  /* 0x0000000000017941 */ /* 0x000fea0003800000 */
.L_x_620:
        /* <DEDUP_REMOVED lines=10> */
.L_x_623:
[----:B------:R-:W-:Y:S05]  /*26dc0*/  BSYNC B1 ;  /* 0x0000000000017941 */ /* 0x000fea0003800000 */
.L_x_622:
        /* <DEDUP_REMOVED lines=10> */
.L_x_625:
[----:B------:R-:W-:Y:S05]  /*26e70*/  BSYNC B1 ;  /* 0x0000000000017941 */ /* 0x000fea0003800000 */
.L_x_624:
        /* <DEDUP_REMOVED lines=10> */
.L_x_627:
[----:B------:R-:W-:Y:S05]  /*26f20*/  BSYNC B1 ;  /* 0x0000000000017941 */ /* 0x000fea0003800000 */
.L_x_626:
        /* <DEDUP_REMOVED lines=10> */
.L_x_629:
[----:B------:R-:W-:Y:S05]  /*26fd0*/  BSYNC B1 ;  /* 0x0000000000017941 */ /* 0x000fea0003800000 */
.L_x_628:
        /* <DEDUP_REMOVED lines=10> */
.L_x_631:
[----:B------:R-:W-:Y:S05]  /*27080*/  BSYNC B1 ;  /* 0x0000000000017941 */ /* 0x000fea0003800000 */
.L_x_630:
        /* <DEDUP_REMOVED lines=10> */
.L_x_633:
[----:B------:R-:W-:Y:S05]  /*27130*/  BSYNC B1 ;  /* 0x0000000000017941 */ /* 0x000fea0003800000 */
.L_x_632:
        /* <DEDUP_REMOVED lines=10> */
.L_x_635:
[----:B------:R-:W-:Y:S05]  /*271e0*/  BSYNC B1 ;  /* 0x0000000000017941 */ /* 0x000fea0003800000 */
.L_x_634:
        /* <DEDUP_REMOVED lines=10> */
.L_x_637:
[----:B------:R-:W-:Y:S05]  /*27290*/  BSYNC B1 ;  /* 0x0000000000017941 */ /* 0x000fea0003800000 */
.L_x_636:
        /* <DEDUP_REMOVED lines=10> */
.L_x_639:
[----:B------:R-:W-:Y:S05]  /*27340*/  BSYNC B1 ;  /* 0x0000000000017941 */ /* 0x000fea0003800000 */
.L_x_638:
        /* <DEDUP_REMOVED lines=10> */
.L_x_641:
[----:B------:R-:W-:Y:S05]  /*273f0*/  BSYNC B1 ;  /* 0x0000000000017941 */ /* 0x000fea0003800000 */
.L_x_640:
        /* <DEDUP_REMOVED lines=10> */
.L_x_643:
[----:B------:R-:W-:Y:S05]  /*274a0*/  BSYNC B1 ;  /* 0x0000000000017941 */ /* 0x000fea0003800000 */
.L_x_642:
        /* <DEDUP_REMOVED lines=10> */
.L_x_645:
[----:B------:R-:W-:Y:S05]  /*27550*/  BSYNC B1 ;  /* 0x0000000000017941 */ /* 0x000fea0003800000 */
.L_x_644:
        /* <DEDUP_REMOVED lines=10> */
.L_x_647:
[----:B------:R-:W-:Y:S05]  /*27600*/  BSYNC B1 ;  /* 0x0000000000017941 */ /* 0x000fea0003800000 */
.L_x_646:
        /* <DEDUP_REMOVED lines=10> */
.L_x_649:
[----:B------:R-:W-:Y:S05]  /*276b0*/  BSYNC B1 ;  /* 0x0000000000017941 */ /* 0x000fea0003800000 */
.L_x_648:
        /* <DEDUP_REMOVED lines=10> */
.L_x_651:
[----:B------:R-:W-:Y:S05]  /*27760*/  BSYNC B1 ;  /* 0x0000000000017941 */ /* 0x000fea0003800000 */
.L_x_650:
        /* <DEDUP_REMOVED lines=10> */
.L_x_653:
[----:B------:R-:W-:Y:S05]  /*27810*/  BSYNC B1 ;  /* 0x0000000000017941 */ /* 0x000fea0003800000 */
.L_x_652:
        /* <DEDUP_REMOVED lines=10> */
.L_x_655:
[----:B------:R-:W-:Y:S05]  /*278c0*/  BSYNC B1 ;  /* 0x0000000000017941 */ /* 0x000fea0003800000 */
.L_x_654:
        /* <DEDUP_REMOVED lines=10> */
.L_x_657:
[----:B------:R-:W-:Y:S05]  /*27970*/  BSYNC B1 ;  /* 0x0000000000017941 */ /* 0x000fea0003800000 */
.L_x_656:
        /* <DEDUP_REMOVED lines=10> */
.L_x_659:
[----:B------:R-:W-:Y:S05]  /*27a20*/  BSYNC B1 ;  /* 0x0000000000017941 */ /* 0x000fea0003800000 */
.L_x_658:
        /* <DEDUP_REMOVED lines=10> */
.L_x_661:
[----:B------:R-:W-:Y:S05]  /*27ad0*/  BSYNC B1 ;  /* 0x0000000000017941 */ /* 0x000fea0003800000 */
.L_x_660:
        /* <DEDUP_REMOVED lines=10> */
.L_x_663:
[----:B------:R-:W-:Y:S05]  /*27b80*/  BSYNC B1 ;  /* 0x0000000000017941 */ /* 0x000fea0003800000 */
.L_x_662:
        /* <DEDUP_REMOVED lines=10> */
.L_x_665:
[----:B------:R-:W-:Y:S05]  /*27c30*/  BSYNC B1 ;  /* 0x0000000000017941 */ /* 0x000fea0003800000 */
.L_x_664:
        /* <DEDUP_REMOVED lines=10> */
.L_x_667:
[----:B------:R-:W-:Y:S05]  /*27ce0*/  BSYNC B1 ;  /* 0x0000000000017941 */ /* 0x000fea0003800000 */
.L_x_666:
        /* <DEDUP_REMOVED lines=10> */
.L_x_669:
[----:B------:R-:W-:Y:S05]  /*27d90*/  BSYNC B1 ;  /* 0x0000000000017941 */ /* 0x000fea0003800000 */
.L_x_668:
        /* <DEDUP_REMOVED lines=10> */
.L_x_671:
[----:B------:R-:W-:Y:S05]  /*27e40*/  BSYNC B1 ;  /* 0x0000000000017941 */ /* 0x000fea0003800000 */
.L_x_670:
        /* <DEDUP_REMOVED lines=10> */
.L_x_673:
[----:B------:R-:W-:Y:S05]  /*27ef0*/  BSYNC B1 ;  /* 0x0000000000017941 */ /* 0x000fea0003800000 */
.L_x_672:
        /* <DEDUP_REMOVED lines=10> */
.L_x_675:
[----:B------:R-:W-:Y:S05]  /*27fa0*/  BSYNC B1 ;  /* 0x0000000000017941 */ /* 0x000fea0003800000 */
.L_x_674:
        /* <DEDUP_REMOVED lines=10> */
.L_x_677:
[----:B------:R-:W-:Y:S05]  /*28050*/  BSYNC B1 ;  /* 0x0000000000017941 */ /* 0x000fea0003800000 */
.L_x_676:
        /* <DEDUP_REMOVED lines=10> */
.L_x_679:
[----:B------:R-:W-:Y:S05]  /*28100*/  BSYNC B1 ;  /* 0x0000000000017941 */ /* 0x000fea0003800000 */
.L_x_678:
        /* <DEDUP_REMOVED lines=10> */
.L_x_681:
[----:B------:R-:W-:Y:S05]  /*281b0*/  BSYNC B1 ;  /* 0x0000000000017941 */ /* 0x000fea0003800000 */
.L_x_680:
        /* <DEDUP_REMOVED lines=10> */
.L_x_683:
[----:B------:R-:W-:Y:S05]  /*28260*/  BSYNC B1 ;  /* 0x0000000000017941 */ /* 0x000fea0003800000 */
.L_x_682:
        /* <DEDUP_REMOVED lines=10> */
.L_x_685:
[----:B------:R-:W-:Y:S05]  /*28310*/  BSYNC B1 ;  /* 0x0000000000017941 */ /* 0x000fea0003800000 */
.L_x_684:
        /* <DEDUP_REMOVED lines=10> */
.L_x_687:
[----:B------:R-:W-:Y:S05]  /*283c0*/  BSYNC B1 ;  /* 0x0000000000017941 */ /* 0x000fea0003800000 */
.L_x_686:
        /* <DEDUP_REMOVED lines=10> */
.L_x_689:
[----:B------:R-:W-:Y:S05]  /*28470*/  BSYNC B1 ;  /* 0x0000000000017941 */ /* 0x000fea0003800000 */
.L_x_688:
        /* <DEDUP_REMOVED lines=10> */
.L_x_691:
[----:B------:R-:W-:Y:S05]  /*28520*/  BSYNC B1 ;  /* 0x0000000000017941 */ /* 0x000fea0003800000 */
.L_x_690:
        /* <DEDUP_REMOVED lines=10> */
.L_x_693:
[----:B------:R-:W-:Y:S05]  /*285d0*/  BSYNC B1 ;  /* 0x0000000000017941 */ /* 0x000fea0003800000 */
.L_x_692:
        /* <DEDUP_REMOVED lines=10> */
.L_x_695:
[----:B------:R-:W-:Y:S05]  /*28680*/  BSYNC B1 ;  /* 0x0000000000017941 */ /* 0x000fea0003800000 */
.L_x_694:
        /* <DEDUP_REMOVED lines=10> */
.L_x_697:
[----:B------:R-:W-:Y:S05]  /*28730*/  BSYNC B1 ;  /* 0x0000000000017941 */ /* 0x000fea0003800000 */
.L_x_696:
        /* <DEDUP_REMOVED lines=10> */
.L_x_699:
[----:B------:R-:W-:Y:S05]  /*287e0*/  BSYNC B1 ;  /* 0x0000000000017941 */ /* 0x000fea0003800000 */
.L_x_698:
        /* <DEDUP_REMOVED lines=10> */
.L_x_701:
[----:B------:R-:W-:Y:S05]  /*28890*/  BSYNC B1 ;  /* 0x0000000000017941 */ /* 0x000fea0003800000 */
.L_x_700:
        /* <DEDUP_REMOVED lines=10> */
.L_x_703:
[----:B------:R-:W-:Y:S05]  /*28940*/  BSYNC B1 ;  /* 0x0000000000017941 */ /* 0x000fea0003800000 */
.L_x_702:
        /* <DEDUP_REMOVED lines=10> */
.L_x_705:
[----:B------:R-:W-:Y:S05]  /*289f0*/  BSYNC B1 ;  /* 0x0000000000017941 */ /* 0x000fea0003800000 */
.L_x_704:
        /* <DEDUP_REMOVED lines=10> */
.L_x_707:
[----:B------:R-:W-:Y:S05]  /*28aa0*/  BSYNC B1 ;  /* 0x0000000000017941 */ /* 0x000fea0003800000 */
.L_x_706:
        /* <DEDUP_REMOVED lines=10> */
.L_x_709:
[----:B------:R-:W-:Y:S05]  /*28b50*/  BSYNC B1 ;  /* 0x0000000000017941 */ /* 0x000fea0003800000 */
.L_x_708:
        /* <DEDUP_REMOVED lines=10> */
.L_x_711:
[----:B------:R-:W-:Y:S05]  /*28c00*/  BSYNC B1 ;  /* 0x0000000000017941 */ /* 0x000fea0003800000 */
.L_x_710:
        /* <DEDUP_REMOVED lines=10> */
.L_x_713:
[----:B------:R-:W-:Y:S05]  /*28cb0*/  BSYNC B1 ;  /* 0x0000000000017941 */ /* 0x000fea0003800000 */
.L_x_712:
        /* <DEDUP_REMOVED lines=10> */
.L_x_715:
[----:B------:R-:W-:Y:S05]  /*28d60*/  BSYNC B1 ;  /* 0x0000000000017941 */ /* 0x000fea0003800000 */
.L_x_714:
        /* <DEDUP_REMOVED lines=10> */
.L_x_717:
[----:B------:R-:W-:Y:S05]  /*28e10*/  BSYNC B1 ;  /* 0x0000000000017941 */ /* 0x000fea0003800000 */
.L_x_716:
        /* <DEDUP_REMOVED lines=10> */
.L_x_719:
[----:B------:R-:W-:Y:S05]  /*28ec0*/  BSYNC B1 ;  /* 0x0000000000017941 */ /* 0x000fea0003800000 */
.L_x_718:
        /* <DEDUP_REMOVED lines=10> */
.L_x_721:
[----:B------:R-:W-:Y:S05]  /*28f70*/  BSYNC B1 ;  /* 0x0000000000017941 */ /* 0x000fea0003800000 */
.L_x_720:
        /* <DEDUP_REMOVED lines=10> */
.L_x_723:
[----:B------:R-:W-:Y:S05]  /*29020*/  BSYNC B1 ;  /* 0x0000000000017941 */ /* 0x000fea0003800000 */
.L_x_722:
        /* <DEDUP_REMOVED lines=10> */
.L_x_725:
[----:B------:R-:W-:Y:S05]  /*290d0*/  BSYNC B1 ;  /* 0x0000000000017941 */ /* 0x000fea0003800000 */
.L_x_724:
        /* <DEDUP_REMOVED lines=10> */
.L_x_727:
[----:B------:R-:W-:Y:S05]  /*29180*/  BSYNC B1 ;  /* 0x0000000000017941 */ /* 0x000fea0003800000 */
.L_x_726:
        /* <DEDUP_REMOVED lines=10> */
.L_x_729:
[----:B------:R-:W-:Y:S05]  /*29230*/  BSYNC B1 ;  /* 0x0000000000017941 */ /* 0x000fea0003800000 */
.L_x_728:
        /* <DEDUP_REMOVED lines=10> */
.L_x_731:
[----:B------:R-:W-:Y:S05]  /*292e0*/  BSYNC B1 ;  /* 0x0000000000017941 */ /* 0x000fea0003800000 */
.L_x_730:
        /* <DEDUP_REMOVED lines=10> */
.L_x_733:
[----:B------:R-:W-:Y:S05]  /*29390*/  BSYNC B1 ;  /* 0x0000000000017941 */ /* 0x000fea0003800000 */
.L_x_732:
        /* <DEDUP_REMOVED lines=10> */
.L_x_735:
[----:B------:R-:W-:Y:S05]  /*29440*/  BSYNC B1 ;  /* 0x0000000000017941 */ /* 0x000fea0003800000 */
.L_x_734:
        /* <DEDUP_REMOVED lines=10> */
.L_x_737:
[----:B------:R-:W-:Y:S05]  /*294f0*/  BSYNC B1 ;  /* 0x0000000000017941 */ /* 0x000fea0003800000 */
.L_x_736:
        /* <DEDUP_REMOVED lines=10> */
.L_x_739:
[----:B------:R-:W-:Y:S05]  /*295a0*/  BSYNC B1 ;  /* 0x0000000000017941 */ /* 0x000fea0003800000 */
.L_x_738:
        /* <DEDUP_REMOVED lines=10> */
.L_x_741:
[----:B------:R-:W-:Y:S05]  /*29650*/  BSYNC B1 ;  /* 0x0000000000017941 */ /* 0x000fea0003800000 */
.L_x_740:
        /* <DEDUP_REMOVED lines=10> */
.L_x_743:
[----:B------:R-:W-:Y:S05]  /*29700*/  BSYNC B1 ;  /* 0x0000000000017941 */ /* 0x000fea0003800000 */
.L_x_742:
        /* <DEDUP_REMOVED lines=10> */
.L_x_745:
[----:B------:R-:W-:Y:S05]  /*297b0*/  BSYNC B1 ;  /* 0x0000000000017941 */ /* 0x000fea0003800000 */
.L_x_744:
        /* <DEDUP_REMOVED lines=10> */
.L_x_747:
[----:B------:R-:W-:Y:S05]  /*29860*/  BSYNC B1 ;  /* 0x0000000000017941 */ /* 0x000fea0003800000 */
.L_x_746:
        /* <DEDUP_REMOVED lines=10> */
.L_x_749:
[----:B------:R-:W-:Y:S05]  /*29910*/  BSYNC B1 ;  /* 0x0000000000017941 */ /* 0x000fea0003800000 */
.L_x_748:
        /* <DEDUP_REMOVED lines=10> */
.L_x_751:
[----:B------:R-:W-:Y:S05]  /*299c0*/  BSYNC B1 ;  /* 0x0000000000017941 */ /* 0x000fea0003800000 */
.L_x_750:
        /* <DEDUP_REMOVED lines=10> */
.L_x_753:
[----:B------:R-:W-:Y:S05]  /*29a70*/  BSYNC B1 ;  /* 0x0000000000017941 */ /* 0x000fea0003800000 */
.L_x_752:
        /* <DEDUP_REMOVED lines=10> */
.L_x_755:
[----:B------:R-:W-:Y:S05]  /*29b20*/  BSYNC B1 ;  /* 0x0000000000017941 */ /* 0x000fea0003800000 */
.L_x_754:
        /* <DEDUP_REMOVED lines=10> */
.L_x_757:
[----:B------:R-:W-:Y:S05]  /*29bd0*/  BSYNC B1 ;  /* 0x0000000000017941 */ /* 0x000fea0003800000 */
.L_x_756:
        /* <DEDUP_REMOVED lines=10> */
.L_x_759:
[----:B------:R-:W-:Y:S05]  /*29c80*/  BSYNC B1 ;  /* 0x0000000000017941 */ /* 0x000fea0003800000 */
.L_x_758:
        /* <DEDUP_REMOVED lines=10> */
.L_x_761:
[----:B------:R-:W-:Y:S05]  /*29d30*/  BSYNC B1 ;  /* 0x0000000000017941 */ /* 0x000fea0003800000 */
.L_x_760:
        /* <DEDUP_REMOVED lines=10> */
.L_x_763:
[----:B------:R-:W-:Y:S05]  /*29de0*/  BSYNC B1 ;  /* 0x0000000000017941 */ /* 0x000fea0003800000 */
.L_x_762:
        /* <DEDUP_REMOVED lines=10> */
.L_x_765:
[----:B------:R-:W-:Y:S05]  /*29e90*/  BSYNC B1 ;  /* 0x0000000000017941 */ /* 0x000fea0003800000 */
.L_x_764:
        /* <DEDUP_REMOVED lines=10> */
.L_x_767:
[----:B------:R-:W-:Y:S05]  /*29f40*/  BSYNC B1 ;  /* 0x0000000000017941 */ /* 0x000fea0003800000 */
.L_x_766:
        /* <DEDUP_REMOVED lines=10> */
.L_x_769:
[----:B------:R-:W-:Y:S05]  /*29ff0*/  BSYNC B1 ;  /* 0x0000000000017941 */ /* 0x000fea0003800000 */
.L_x_768:
        /* <DEDUP_REMOVED lines=10> */
.L_x_771:
[----:B------:R-:W-:Y:S05]  /*2a0a0*/  BSYNC B1 ;  /* 0x0000000000017941 */ /* 0x000fea0003800000 */
.L_x_770:
        /* <DEDUP_REMOVED lines=10> */
.L_x_773:
[----:B------:R-:W-:Y:S05]  /*2a150*/  BSYNC B1 ;  /* 0x0000000000017941 */ /* 0x000fea0003800000 */
.L_x_772:
        /* <DEDUP_REMOVED lines=10> */
.L_x_775:
[----:B------:R-:W-:Y:S05]  /*2a200*/  BSYNC B1 ;  /* 0x0000000000017941 */ /* 0x000fea0003800000 */
.L_x_774:
        /* <DEDUP_REMOVED lines=10> */
.L_x_777:
[----:B------:R-:W-:Y:S05]  /*2a2b0*/  BSYNC B1 ;  /* 0x0000000000017941 */ /* 0x000fea0003800000 */
.L_x_776:
        /* <DEDUP_REMOVED lines=10> */
.L_x_779:
[----:B------:R-:W-:Y:S05]  /*2a360*/  BSYNC B1 ;  /* 0x0000000000017941 */ /* 0x000fea0003800000 */
.L_x_778:
        /* <DEDUP_REMOVED lines=10> */
.L_x_781:
[----:B------:R-:W-:Y:S05]  /*2a410*/  BSYNC B1 ;  /* 0x0000000000017941 */ /* 0x000fea0003800000 */
.L_x_780:
        /* <DEDUP_REMOVED lines=10> */
.L_x_783:
[----:B------:R-:W-:Y:S05]  /*2a4c0*/  BSYNC B1 ;  /* 0x0000000000017941 */ /* 0x000fea0003800000 */
.L_x_782:
        /* <DEDUP_REMOVED lines=10> */
.L_x_785:
[----:B------:R-:W-:Y:S05]  /*2a570*/  BSYNC B1 ;  /* 0x0000000000017941 */ /* 0x000fea0003800000 */
.L_x_784:
[----:B-1234-:R-:W2:Y:S01]  /*2a580*/  LDL.LU R8, [R1+0x1f4] ;  /* 0x0001f40001087983 */ /* 0x01eea20000300800 */
[----:B-----5:R-:W-:Y:S01]  /*2a590*/  IMAD.U32 R9, R17, 0x10000, RZ ;  /* 0x0001000011097824 */ /* 0x020fe200078e00ff */
        /* <DEDUP_REMOVED lines=8> */
.L_x_787:
[----:B------:R-:W-:Y:S05]  /*2a620*/  BSYNC B1 ;  /* 0x0000000000017941 */ /* 0x000fea0003800000 */
.L_x_786:
[----:B01----:R-:W3:Y:S01]  /*2a630*/  LDL.LU R10, [R1+0x1f8] ;  /* 0x0001f800010a7983 */ /* 0x003ee20000300800 */
[----:B-----5:R-:W-:Y:S01]  /*2a640*/  SHF.L.U32 R9, R17, 0x10, RZ ;  /* 0x0000001011097819 */ /* 0x020fe200000006ff */
[----:B------:R-:W-:Y:S01]  /*2a650*/  BSSY B1, `(.L_x_788) ;  /* 0x000000b000017945 */ /* 0x000fe20003800000 */
[----:B------:R-:W-:Y:S02]  /*2a660*/  ISETP.GT.AND P1, PT, R0, 0xf9, P1 ;  /* 0x000000f90000780c */ /* 0x000fe40000f24270 */
[----:B------:R-:W-:Y:S01]  /*2a670*/  IADD3 R161, P0, R161, 0x180, RZ ;  /* 0x00000180a1a17810 */ /* 0x000fe20007f1e0ff */
[----:B------:R-:W-:-:S04]  /*2a680*/  FMUL R9, R9, R16 ;  /* 0x0000001009097220 */ /* 0x000fc80000400000 */
[----:B---3--:R-:W-:-:S05]  /*2a690*/  FFMA R9, R10, R2, R9 ;  /* 0x000000020a097223 */ /* 0x008fca0000000009 */
[----:B------:R-:W-:-:S04]  /*2a6a0*/  F2FP.BF16.F32.PACK_AB R9, RZ, R9 ;  /* 0x00000009ff09723e */ /* 0x000fc800000010ff */
[----:B------:R-:W-:Y:S01]  /*2a6b0*/  PRMT R8, R9, 0x7610, R8 ;  /* 0x0000761009087816 */ /* 0x000fe20000000008 */
[----:B------:R-:W-:-:S04]  /*2a6c0*/  IMAD.X R9, RZ, RZ, UR7, P0 ;  /* 0x00000007ff097e24 */ /* 0x000fc800080e06ff */
[----:B------:R0:W-:Y:S01]  /*2a6d0*/  @P2 STG.E.U16 desc[UR44][R4.64+0x1f0], R8 ;  /* 0x0001f00804002986 */ /* 0x0001e2000c10152c */
[----:B------:R-:W-:Y:S05]  /*2a6e0*/  @!P1 BRA `(.L_x_789) ;  /* 0x0000000000049947 */ /* 0x000fea0003800000 */
[----:B------:R1:W5:Y:S02]  /*2a6f0*/  LDG.E.LTC128B.U16 R17, desc[UR44][R6.64+0x1f2] ;  /* 0x0001f22c06117981 */ /* 0x000364000c1e1520 */
.L_x_789:
[----:B------:R-:W-:Y:S05]  /*2a700*/  BSYNC B1 ;  /* 0x0000000000017941 */ /* 0x000fea0003800000 */
.L_x_788:
[----:B0-----:R-:W3:Y:S01]  /*2a710*/  LDL.LU R8, [R1+0x1fc] ;  /* 0x0001fc0001087983 */ /* 0x001ee20000300800 */
[----:B-12--5:R-:W-:Y:S01]  /*2a720*/  IMAD.U32 R7, R17, 0x10000, RZ ;  /* 0x0001000011077824 */ /* 0x026fe200078e00ff */
[----:B------:R-:W-:Y:S01]  /*2a730*/  ISETP.GT.AND P0, PT, R3, 0x180, PT ;  /* 0x000001800300780c */ /* 0x000fe20003f04270 */
[----:B------:R-:W-:Y:S01]  /*2a740*/  IMAD R6, R9, R18, RZ ;  /* 0x0000001209067224 */ /* 0x000fe200078e02ff */
[----:B------:R-:W-:Y:S01]  /*2a750*/  PRMT R153, R17, 0x7610, R153 ;  /* 0x0000761011997816 */ /* 0x000fe20000000099 */
[----:B------:R-:W-:Y:S01]  /*2a760*/  FMUL R9, R7, R16 ;  /* 0x0000001007097220 */ /* 0x000fe20000400000 */
[----:B------:R-:W-:Y:S01]  /*2a770*/  ISETP.GT.AND P3, PT, R0, RZ, P0 ;  /* 0x000000ff0000720c */ /* 0x000fe20000764270 */
[C---:B------:R-:W-:Y:S02]  /*2a780*/  IMAD R19, R161.reuse, R19, R6 ;  /* 0x00000013a1137224 */ /* 0x040fe400078e0206 */
[----:B------:R-:W-:-:S04]  /*2a790*/  IMAD.WIDE.U32 R6, R161, R18, R22 ;  /* 0x00000012a1067225 */ /* 0x000fc800078e0016 */
[----:B------:R-:W-:Y:S02]  /*2a7a0*/  IMAD.IADD R7, R7, 0x1, R19 ;  /* 0x0000000107077824 */ /* 0x000fe400078e0213 */
[----:B---3--:R-:W-:Y:S01]  /*2a7b0*/  FFMA R9, R8, R2, R9 ;  /* 0x0000000208097223 */ /* 0x008fe20000000009 */
[----:B------:R-:W-:-:S04]  /*2a7c0*/  LEA R8, P2, R6, R14, 0x1 ;  /* 0x0000000e06087211 */ /* 0x000fc800078408ff */
[----:B------:R-:W-:Y:S02]  /*2a7d0*/  F2FP.BF16.F32.PACK_AB R10, RZ, R9 ;  /* 0x00000009ff0a723e */ /* 0x000fe400000010ff */
[--C-:B------:R-:W-:Y:S02]  /*2a7e0*/  LEA.HI.X R9, R6, R15, R7.reuse, 0x1, P2 ;  /* 0x0000000f06097211 */ /* 0x100fe400010f0c07 */
[----:B------:R-:W-:-:S05]  /*2a7f0*/  PRMT R7, R10, 0x7610, R7 ;  /* 0x000076100a077816 */ /* 0x000fca0000000007 */
[----:B------:R0:W-:Y:S04]  /*2a800*/  @P1 STG.E.U16 desc[UR44][R4.64+0x1f2], R7 ;  /* 0x0001f20704001986 */ /* 0x0001e8000c10152c */
[----:B------:R1:W2:Y:S01]  /*2a810*/  @P3 LDG.E.LTC128B.U16 R153, desc[UR44][R8.64] ;  /* 0x0000002c08993981 */ /* 0x0002a2000c1e1520 */
[----:B------:R-:W-:Y:S01]  /*2a820*/  IMAD.U32 R155, RZ, RZ, UR8 ;  /* 0x00000008ff9b7e24 */ /* 0x000fe2000f8e00ff */
[----:B------:R-:W-:Y:S01]  /*2a830*/  ISETP.GT.AND P2, PT, R0, 0x1, P0 ;  /* 0x000000010000780c */ /* 0x000fe20000744270 */
[----:B------:R-:W-:Y:S01]  /*2a840*/  IMAD.U32 R154, RZ, RZ, UR9 ;  /* 0x00000009ff9a7e24 */ /* 0x000fe2000f8e00ff */
[----:B------:R-:W-:Y:S01]  /*2a850*/  BSSY B1, `(.L_x_790) ;  /* 0x0000014000017945 */ /* 0x000fe20003800000 */
[----:B0-----:R-:W-:Y:S01]  /*2a860*/  MOV R4, R12 ;  /* 0x0000000c00047202 */ /* 0x001fe20000000f00 */
[----:B------:R-:W-:-:S02]  /*2a870*/  IMAD.MOV.U32 R5, RZ, RZ, R13 ;  /* 0x000000ffff057224 */ /* 0x000fc400078e000d */
[----:B------:R-:W-:-:S04]  /*2a880*/  IMAD.WIDE.U32 R6, R161, R18, R20 ;  /* 0x00000012a1067225 */ /* 0x000fc800078e0014 */
[----:B------:R-:W-:-:S04]  /*2a890*/  IMAD.WIDE.U32 R4, R155, 0x300, R4 ;  /* 0x000003009b047825 */ /* 0x000fc800078e0004 */
[----:B------:R-:W-:Y:S01]  /*2a8a0*/  IMAD R155, R154, 0x300, RZ ;  /* 0x000003009a9b7824 */ /* 0x000fe200078e02ff */
[----:B-1----:R-:W-:Y:S01]  /*2a8b0*/  @P3 MOV R8, R4 ;  /* 0x0000000400083202 */ /* 0x002fe20000000f00 */
[----:B------:R-:W-:Y:S02]  /*2a8c0*/  IMAD.IADD R7, R19, 0x1, R7 ;  /* 0x0000000113077824 */ /* 0x000fe400078e0207 */
[----:B------:R-:W-:Y:S01]  /*2a8d0*/  IMAD.IADD R9, R5, 0x1, R155 ;  /* 0x0000000105097824 */ /* 0x000fe200078e029b */
[----:B--2---:R-:W-:-:S05]  /*2a8e0*/  SHF.L.U32 R11, R153, 0x10, RZ ;  /* 0x00000010990b7819 */ /* 0x004fca00000006ff */
[----:B------:R-:W-:Y:S01]  /*2a8f0*/  FMUL R17, R11, R16 ;  /* 0x000000100b117220 */ /* 0x000fe20000400000 */
[----:B------:R-:W-:-:S04]  /*2a900*/  IMAD.WIDE.U32 R10, R152, UR42, R6 ;  /* 0x0000002a980a7c25 */ /* 0x000fc8000f8e0006 */
[----:B------:R-:W-:Y:S01]  /*2a910*/  FFMA R17, R24, R2, R17 ;  /* 0x0000000218117223 */ /* 0x000fe20000000011 */
[----:B------:R-:W-:Y:S01]  /*2a920*/  IMAD.IADD R7, R160, 0x1, R11 ;  /* 0x00000001a0077824 */ /* 0x000fe200078e020b */
[----:B------:R-:W-:-:S03]  /*2a930*/  LEA R6, P1, R10, R14, 0x1 ;  /* 0x0000000e0a067211 */ /* 0x000fc600078208ff */
[----:B------:R-:W-:Y:S02]  /*2a940*/  F2FP.BF16.F32.PACK_AB R17, RZ, R17 ;  /* 0x00000011ff11723e */ /* 0x000fe400000010ff */
[----:B------:R-:W-:-:S03]  /*2a950*/  LEA.HI.X R7, R10, R15, R7, 0x1, P1 ;  /* 0x0000000f0a077211 */ /* 0x000fc600008f0c07 */
[----:B------:R0:W-:Y:S01]  /*2a960*/  @P3 STG.E.U16 desc[UR44][R8.64], R17 ;  /* 0x0000001108003986 */ /* 0x0001e2000c10152c */
[----:B------:R-:W-:Y:S05]  /*2a970*/  @!P2 BRA `(.L_x_791) ;  /* 0x000000000004a947 */ /* 0x000fea0003800000 */
[----:B------:R1:W5:Y:S02]  /*2a980*/  LDG.E.LTC128B.U16 R153, desc[UR44][R6.64+0x2] ;  /* 0x0000022c06997981 */ /* 0x000364000c1e1520 */
.L_x_791:
[----:B------:R-:W-:Y:S05]  /*2a990*/  BSYNC B1 ;  /* 0x0000000000017941 */ /* 0x000fea0003800000 */
.L_x_790:
[----:B-----5:R-:W-:Y:S01]  /*2a9a0*/  IMAD.U32 R11, R153, 0x10000, RZ ;  /* 0x00010000990b7824 */ /* 0x020fe200078e00ff */
[----:B------:R-:W-:Y:S01]  /*2a9b0*/  ISETP.GT.AND P1, PT, R3, 0x188, PT ;  /* 0x000001880300780c */ /* 0x000fe20003f24270 */
[----:B------:R-:W-:Y:S01]  /*2a9c0*/  IMAD.WIDE.U32 R12, R161, R18, R166 ;  /* 0x00000012a10c7225 */ /* 0x000fe200078e00a6 */
[----:B------:R-:W-:-:S03]  /*2a9d0*/  @P2 MOV R18, R4 ;  /* 0x0000000400122202 */ /* 0x000fc60000000f00 */
[----:B------:R-:W-:Y:S01]  /*2a9e0*/  FMUL R10, R11, R16 ;  /* 0x000000100b0a7220 */ /* 0x000fe20000400000 */
[----:B------:R-:W-:Y:S01]  /*2a9f0*/  ISETP.GT.AND P3, PT, R0, RZ, P1 ;  /* 0x000000ff0000720c */ /* 0x000fe20000f64270 */
[----:B------:R-:W-:Y:S01]  /*2aa00*/  IMAD.IADD R13, R19, 0x1, R13 ;  /* 0x00000001130d7824 */ /* 0x000fe200078e020d */
[----:B------:R-:W-:Y:S01]  /*2aa10*/  IADD3 R164, P4, R164, R12, RZ ;  /* 0x0000000ca4a47210 */ /* 0x000fe20007f9e0ff */
[----:B------:R-:W-:Y:S01]  /*2aa20*/  FFMA R10, R25, R2, R10 ;  /* 0x00000002190a7223 */ /* 0x000fe2000000000a */
[----:B------:R-:W-:Y:S01]  /*2aa30*/  @P2 IMAD.MOV.U32 R19, RZ, RZ, R9 ;  /* 0x000000ffff132224 */ /* 0x000fe200078e0009 */
[----:B------:R-:W-:Y:S01]  /*2aa40*/  BSSY B1, `(.L_x_792) ;  /* 0x000000b000017945 */ /* 0x000fe20003800000 */
[----:B------:R-:W-:Y:S01]  /*2aa50*/  IADD3 R12, P5, R20, R12, RZ ;  /* 0x0000000c140c7210 */ /* 0x000fe20007fbe0ff */
[----:B------:R-:W-:Y:S01]  /*2aa60*/  IMAD.X R22, R13, 0x1, R23, P4 ;  /* 0x000000010d167824 */ /* 0x000fe200020e0617 */
[----:B------:R-:W-:Y:S02]  /*2aa70*/  F2FP.BF16.F32.PACK_AB R3, RZ, R10 ;  /* 0x0000000aff03723e */ /* 0x000fe400000010ff */
[----:B------:R-:W-:-:S02]  /*2aa80*/  LEA R10, P4, R164, R14, 0x1 ;  /* 0x0000000ea40a7211 */ /* 0x000fc400078808ff */
[----:B0-----:R-:W-:Y:S02]  /*2aa90*/  PRMT R17, R3, 0x7610, R17 ;  /* 0x0000761003117816 */ /* 0x001fe40000000011 */
[----:B------:R-:W-:Y:S02]  /*2aaa0*/  LEA.HI.X R11, R164, R15, R22, 0x1, P4 ;  /* 0x0000000fa40b7211 */ /* 0x000fe400020f0c16 */
[----:B------:R-:W-:Y:S01]  /*2aab0*/  PRMT R3, R153, 0x7610, R3 ;  /* 0x0000761099037816 */ /* 0x000fe20000000003 */
[----:B------:R0:W-:Y:S01]  /*2aac0*/  @P2 STG.E.U16 desc[UR44][R18.64+0x2], R17 ;  /* 0x0000021112002986 */ /* 0x0001e2000c10152c */
[----:B------:R-:W-:Y:S05]  /*2aad0*/  @!P3 BRA `(.L_x_793) ;  /* 0x000000000004b947 */ /* 0x000fea0003800000 */
[----:B------:R2:W5:Y:S02]  /*2aae0*/  LDG.E.LTC128B.U16 R3, desc[UR44][R10.64] ;  /* 0x0000002c0a037981 */ /* 0x000564000c1e1520 */
.L_x_793:
[----:B------:R-:W-:Y:S05]  /*2aaf0*/  BSYNC B1 ;  /* 0x0000000000017941 */ /* 0x000fea0003800000 */
.L_x_792:
[----:B--2--5:R-:W-:Y:S01]  /*2ab00*/  IMAD.U32 R11, R3, 0x10000, RZ ;  /* 0x00010000030b7824 */ /* 0x024fe200078e00ff */
[----:B------:R-:W-:Y:S01]  /*2ab10*/  IADD3 R8, P2, R163, R4, RZ ;  /* 0x00000004a3087210 */ /* 0x000fe20007f5e0ff */
[----:B------:R-:W-:Y:S01]  /*2ab20*/  IMAD.X R13, R21, 0x1, R13, P5 ;  /* 0x00000001150d7824 */ /* 0x000fe200028e060d */
[----:B------:R-:W-:Y:S01]  /*2ab30*/  ISETP.GT.AND P5, PT, R0, 0x1, P1 ;  /* 0x000000010000780c */ /* 0x000fe20000fa4270 */
[----:B------:R-:W-:Y:S01]  /*2ab40*/  FMUL R11, R11, R16 ;  /* 0x000000100b0b7220 */ /* 0x000fe20000400000 */
[----:B------:R-:W-:Y:S01]  /*2ab50*/  BSSY B1, `(.L_x_794) ;  /* 0x000000b000017945 */ /* 0x000fe20003800000 */
[----:B------:R-:W-:Y:S02]  /*2ab60*/  IMAD.X R9, R9, 0x1, R162, P2 ;  /* 0x0000000109097824 */ /* 0x000fe400010e06a2 */
[----:B------:R-:W-:Y:S01]  /*2ab70*/  FFMA R11, R26, R2, R11 ;  /* 0x000000021a0b7223 */ /* 0x000fe2000000000b */
[----:B------:R-:W-:-:S04]  /*2ab80*/  IMAD.WIDE.U32 R152, R152, UR42, R12 ;  /* 0x0000002a98987c25 */ /* 0x000fc8000f8e000c */
[----:B------:R-:W-:Y:S02]  /*2ab90*/  F2FP.BF16.F32.PACK_AB R11, RZ, R11 ;  /* 0x0000000bff0b723e */ /* 0x000fe400000010ff */
[----:B------:R-:W-:Y:S02]  /*2aba0*/  IADD3 R160, R160, R153, RZ ;  /* 0x00000099a0a07210 */ /* 0x000fe40007ffe0ff */
[C---:B------:R-:W-:Y:S01]  /*2abb0*/  LEA R14, P4, R152.reuse, R14, 0x1 ;  /* 0x0000000e980e7211 */ /* 0x040fe200078808ff */
[----:B------:R2:W-:Y:S03]  /*2abc0*/  @P3 STG.E.U16 desc[UR44][R8.64], R11 ;  /* 0x0000000b08003986 */ /* 0x0005e6000c10152c */
[----:B------:R-:W-:Y:S01]  /*2abd0*/  LEA.HI.X R15, R152, R15, R160, 0x1, P4 ;  /* 0x0000000f980f7211 */ /* 0x000fe200020f0ca0 */
[----:B------:R-:W-:Y:S08]  /*2abe0*/  @!P5 BRA `(.L_x_795) ;  /* 0x000000000004d947 */ /* 0x000ff00003800000 */
[----:B------:R3:W5:Y:S02]  /*2abf0*/  LDG.E.LTC128B.U16 R3, desc[UR44][R14.64+0x2] ;  /* 0x0000022c0e037981 */ /* 0x000764000c1e1520 */
.L_x_795:
[----:B------:R-:W-:Y:S05]  /*2ac00*/  BSYNC B1 ;  /* 0x0000000000017941 */ /* 0x000fea0003800000 */
.L_x_794:
[----:B--2--5:R-:W-:Y:S01]  /*2ac10*/  IMAD.U32 R11, R3, 0x10000, RZ ;  /* 0x00010000030b7824 */ /* 0x024fe200078e00ff */
[----:B------:R-:W-:Y:S01]  /*2ac20*/  ISETP.GT.AND P2, PT, R0, 0x8, P0 ;  /* 0x000000080000780c */ /* 0x000fe20000744270 */
[----:B------:R-:W-:Y:S02]  /*2ac30*/  BSSY B1, `(.L_x_796) ;  /* 0x0000007000017945 */ /* 0x000fe40003800000 */
[----:B------:R-:W-:-:S04]  /*2ac40*/  FMUL R10, R11, R16 ;  /* 0x000000100b0a7220 */ /* 0x000fc80000400000 */
[----:B------:R-:W-:-:S05]  /*2ac50*/  FFMA R10, R27, R2, R10 ;  /* 0x000000021b0a7223 */ /* 0x000fca000000000a */
[----:B------:R-:W-:-:S05]  /*2ac60*/  F2FP.BF16.F32.PACK_AB R10, RZ, R10 ;  /* 0x0000000aff0a723e */ /* 0x000fca00000010ff */
[----:B------:R2:W-:Y:S01]  /*2ac70*/  @P5 STG.E.U16 desc[UR44][R8.64+0x2], R10 ;  /* 0x0000020a08005986 */ /* 0x0005e2000c10152c */
[----:B------:R-:W-:Y:S05]  /*2ac80*/  @!P2 BRA `(.L_x_797) ;  /* 0x000000000004a947 */ /* 0x000fea0003800000 */
[----:B------:R4:W5:Y:S02]  /*2ac90*/  LDG.E.LTC128B.U16 R3, desc[UR44][R6.64+0x10] ;  /* 0x0000102c06037981 */ /* 0x000964000c1e1520 */
.L_x_797:
[----:B------:R-:W-:Y:S05]  /*2aca0*/  BSYNC B1 ;  /* 0x0000000000017941 */ /* 0x000fea0003800000 */
.L_x_796:
[----:B--2--5:R-:W-:Y:S01]  /*2acb0*/  IMAD.U32 R9, R3, 0x10000, RZ ;  /* 0x0001000003097824 */ /* 0x024fe200078e00ff */
[----:B------:R-:W-:Y:S01]  /*2acc0*/  ISETP.GT.AND P3, PT, R0, 0x9, P0 ;  /* 0x000000090000780c */ /* 0x000fe20000764270 */
[----:B------:R-:W-:Y:S02]  /*2acd0*/  BSSY B1, `(.L_x_798) ;  /* 0x000000a000017945 */ /* 0x000fe40003800000 */
[----:B------:R-:W-:-:S04]  /*2ace0*/  FMUL R9, R9, R16 ;  /* 0x0000001009097220 */ /* 0x000fc80000400000 */
[----:B------:R-:W-:-:S05]  /*2acf0*/  FFMA R9, R28, R2, R9 ;  /* 0x000000021c097223 */ /* 0x000fca0000000009 */
[----:B------:R-:W-:Y:S02]  /*2ad00*/  F2FP.BF16.F32.PACK_AB R8, RZ, R9 ;  /* 0x00000009ff08723e */ /* 0x000fe400000010ff */
[----:B------:R-:W-:Y:S02]  /*2ad10*/  IADD3 R9, R155, R5, RZ ;  /* 0x000000059b097210 */ /* 0x000fe40007ffe0ff */
[----:B------:R-:W-:Y:S01]  /*2ad20*/  PRMT R10, R8, 0x7610, R10 ;  /* 0x00007610080a7816 */ /* 0x000fe2000000000a */
[----:B------:R-:W-:-:S05]  /*2ad30*/  @P2 IMAD.MOV.U32 R8, RZ, RZ, R4 ;  /* 0x000000ffff082224 */ /* 0x000fca00078e0004 */
[----:B------:R2:W-:Y:S01]  /*2ad40*/  @P2 STG.E.U16 desc[UR44][R8.64+0x10], R10 ;  /* 0x0000100a08002986 */ /* 0x0005e2000c10152c */
[----:B------:R-:W-:Y:S05]  /*2ad50*/  @!P3 BRA `(.L_x_799) ;  /* 0x000000000004b947 */ /* 0x000fea0003800000 */
[----:B------:R0:W5:Y:S02]  /*2ad60*/  LDG.E.LTC128B.U16 R3, desc[UR44][R6.64+0x12] ;  /* 0x0000122c06037981 */ /* 0x000164000c1e1520 */
.L_x_799:
[----:B------:R-:W-:Y:S05]  /*2ad70*/  BSYNC B1 ;  /* 0x0000000000017941 */ /* 0x000fea0003800000 */
.L_x_798:
[----:B-----5:R-:W-:Y:S01]  /*2ad80*/  IMAD.U32 R11, R3, 0x10000, RZ ;  /* 0x00010000030b7824 */ /* 0x020fe200078e00ff */
[----:B------:R-:W-:Y:S01]  /*2ad90*/  ISETP.GT.AND P4, PT, R0, 0x8, P1 ;  /* 0x000000080000780c */ /* 0x000fe20000f84270 */
[----:B------:R-:W-:Y:S02]  /*2ada0*/  BSSY B1, `(.L_x_800) ;  /* 0x000000a000017945 */ /* 0x000fe40003800000 */
[----:B--2---:R-:W-:Y:S01]  /*2adb0*/  FMUL R10, R11, R16 ;  /* 0x000000100b0a7220 */ /* 0x004fe20000400000 */
[----:B------:R-:W-:-:S03]  /*2adc0*/  @P3 MOV R11, R9 ;  /* 0x00000009000b3202 */ /* 0x000fc60000000f00 */
[----:B------:R-:W-:-:S05]  /*2add0*/  FFMA R10, R29, R2, R10 ;  /* 0x000000021d0a7223 */ /* 0x000fca000000000a */
[----:B------:R-:W-:-:S04]  /*2ade0*/  F2FP.BF16.F32.PACK_AB R10, RZ, R10 ;  /* 0x0000000aff0a723e */ /* 0x000fc800000010ff */
[----:B------:R-:W-:Y:S01]  /*2adf0*/  PRMT R12, R10, 0x7610, R12 ;  /* 0x000076100a0c7816 */ /* 0x000fe2000000000c */
[----:B------:R-:W-:-:S05]  /*2ae00*/  @P3 IMAD.MOV.U32 R10, RZ, RZ, R4 ;  /* 0x000000ffff0a3224 */ /* 0x000fca00078e0004 */
[----:B------:R2:W-:Y:S01]  /*2ae10*/  @P3 STG.E.U16 desc[UR44][R10.64+0x12], R12 ;  /* 0x0000120c0a003986 */ /* 0x0005e2000c10152c */
[----:B------:R-:W-:Y:S05]  /*2ae20*/  @!P4 BRA `(.L_x_801) ;  /* 0x000000000004c947 */ /* 0x000fea0003800000 */
[----:B------:R0:W5:Y:S02]  /*2ae30*/  LDG.E.LTC128B.U16 R3, desc[UR44][R14.64+0x10] ;  /* 0x0000102c0e037981 */ /* 0x000164000c1e1520 */
.L_x_801:
[----:B------:R-:W-:Y:S05]  /*2ae40*/  BSYNC B1 ;  /* 0x0000000000017941 */ /* 0x000fea0003800000 */
.L_x_800:
[----:B--2--5:R-:W-:Y:S01]  /*2ae50*/  IMAD.U32 R11, R3, 0x10000, RZ ;  /* 0x00010000030b7824 */ /* 0x024fe200078e00ff */
[----:B------:R-:W-:Y:S01]  /*2ae60*/  IADD3 R10, P2, R163, R4, RZ ;  /* 0x00000004a30a7210 */ /* 0x000fe20007f5e0ff */
[----:B------:R-:W-:Y:S01]  /*2ae70*/  BSSY B1, `(.L_x_802) ;  /* 0x0000009000017945 */ /* 0x000fe20003800000 */
[----:B------:R-:W-:Y:S01]  /*2ae80*/  ISETP.GT.AND P3, PT, R0, 0x9, P1 ;  /* 0x000000090000780c */ /* 0x000fe20000f64270 */
[----:B------:R-:W-:-:S04]  /*2ae90*/  FMUL R11, R11, R16 ;  /* 0x000000100b0b7220 */ /* 0x000fc80000400000 */
[----:B------:R-:W-:-:S05]  /*2aea0*/  FFMA R11, R30, R2, R11 ;  /* 0x000000021e0b7223 */ /* 0x000fca000000000b */
[----:B------:R-:W-:Y:S01]  /*2aeb0*/  F2FP.BF16.F32.PACK_AB R12, RZ, R11 ;  /* 0x0000000bff0c723e */ /* 0x000fe200000010ff */
[----:B------:R-:W-:-:S05]  /*2aec0*/  IMAD.X R11, R9, 0x1, R162, P2 ;  /* 0x00000001090b7824 */ /* 0x000fca00010e06a2 */
[----:B------:R2:W-:Y:S01]  /*2aed0*/  @P4 STG.E.U16 desc[UR44][R10.64+0x10], R12 ;  /* 0x0000100c0a004986 */ /* 0x0005e2000c10152c */
[----:B------:R-:W-:Y:S05]  /*2aee0*/  @!P3 BRA `(.L_x_803) ;  /* 0x000000000004b947 */ /* 0x000fea0003800000 */
[----:B------:R0:W5:Y:S02]  /*2aef0*/  LDG.E.LTC128B.U16 R3, desc[UR44][R14.64+0x12] ;  /* 0x0000122c0e037981 */ /* 0x000164000c1e1520 */
.L_x_803:
[----:B------:R-:W-:Y:S05]  /*2af00*/  BSYNC B1 ;  /* 0x0000000000017941 */ /* 0x000fea0003800000 */
.L_x_802:
[----:B-----5:R-:W-:Y:S01]  /*2af10*/  IMAD.U32 R13, R3, 0x10000, RZ ;  /* 0x00010000030d7824 */ /* 0x020fe200078e00ff */
[----:B------:R-:W-:Y:S01]  /*2af20*/  ISETP.GT.AND P2, PT, R0, 0x10, P0 ;  /* 0x000000100000780c */ /* 0x000fe20000744270 */
[----:B------:R-:W-:Y:S02]  /*2af30*/  BSSY B1, `(.L_x_804) ;  /* 0x0000007000017945 */ /* 0x000fe40003800000 */
[----:B--2---:R-:W-:-:S04]  /*2af40*/  FMUL R12, R13, R16 ;  /* 0x000000100d0c7220 */ /* 0x004fc80000400000 */
[----:B------:R-:W-:-:S05]  /*2af50*/  FFMA R12, R31, R2, R12 ;  /* 0x000000021f0c7223 */ /* 0x000fca000000000c */
[----:B------:R-:W-:-:S05]  /*2af60*/  F2FP.BF16.F32.PACK_AB R12, RZ, R12 ;  /* 0x0000000cff0c723e */ /* 0x000fca00000010ff */
[----:B------:R2:W-:Y:S01]  /*2af70*/  @P3 STG.E.U16 desc[UR44][R10.64+0x12], R12 ;  /* 0x0000120c0a003986 */ /* 0x0005e2000c10152c */
[----:B------:R-:W-:Y:S05]  /*2af80*/  @!P2 BRA `(.L_x_805) ;  /* 0x000000000004a947 */ /* 0x000fea0003800000 */
[----:B------:R0:W5:Y:S02]  /*2af90*/  LDG.E.LTC128B.U16 R3, desc[UR44][R6.64+0x20] ;  /* 0x0000202c06037981 */ /* 0x000164000c1e1520 */
.L_x_805:
[----:B------:R-:W-:Y:S05]  /*2afa0*/  BSYNC B1 ;  /* 0x0000000000017941 */ /* 0x000fea0003800000 */
.L_x_804:
[----:B-----5:R-:W-:Y:S01]  /*2afb0*/  SHF.L.U32 R13, R3, 0x10, RZ ;  /* 0x00000010030d7819 */ /* 0x020fe200000006ff */
[----:B--2---:R-:W-:Y:S01]  /*2afc0*/  @P2 IMAD.MOV.U32 R12, RZ, RZ, R4 ;  /* 0x000000ffff0c2224 */ /* 0x004fe200078e0004 */
[----:B------:R-:W-:Y:S01]  /*2afd0*/  ISETP.GT.AND P3, PT, R0, 0x11, P0 ;  /* 0x000000110000780c */ /* 0x000fe20000764270 */
[----:B------:R-:W-:Y:S02]  /*2afe0*/  BSSY B1, `(.L_x_806) ;  /* 0x0000009000017945 */ /* 0x000fe40003800000 */
[----:B------:R-:W-:-:S04]  /*2aff0*/  FMUL R13, R13, R16 ;  /* 0x000000100d0d7220 */ /* 0x000fc80000400000 */
[----:B------:R-:W-:-:S05]  /*2b000*/  FFMA R13, R32, R2, R13 ;  /* 0x00000002200d7223 */ /* 0x000fca000000000d */
[----:B------:R-:W-:-:S04]  /*2b010*/  F2FP.BF16.F32.PACK_AB R13, RZ, R13 ;  /* 0x0000000dff0d723e */ /* 0x000fc800000010ff */
[----:B0-----:R-:W-:Y:S01]  /*2b020*/  PRMT R17, R13, 0x7610, R17 ;  /* 0x000076100d117816 */ /* 0x001fe20000000011 */
[----:B------:R-:W-:-:S05]  /*2b030*/  @P2 IMAD.MOV.U32 R13, RZ, RZ, R9 ;  /* 0x000000ffff0d2224 */ /* 0x000fca00078e0009 */
[----:B------:R0:W-:Y:S01]  /*2b040*/  @P2 STG.E.U16 desc[UR44][R12.64+0x20], R17 ;  /* 0x000020110c002986 */ /* 0x0001e2000c10152c */
[----:B------:R-:W-:Y:S05]  /*2b050*/  @!P3 BRA `(.L_x_807) ;  /* 0x000000000004b947 */ /* 0x000fea0003800000 */
[----:B------:R2:W5:Y:S02]  /*2b060*/  LDG.E.LTC128B.U16 R3, desc[UR44][R6.64+0x22] ;  /* 0x0000222c06037981 */ /* 0x000564000c1e1520 */
.L_x_807:
[----:B------:R-:W-:Y:S05]  /*2b070*/  BSYNC B1 ;  /* 0x0000000000017941 */ /* 0x000fea0003800000 */
.L_x_806:
[----:B0----5:R-:W-:Y:S01]  /*2b080*/  IMAD.U32 R13, R3, 0x10000, RZ ;  /* 0x00010000030d7824 */ /* 0x021fe200078e00ff */
[----:B------:R-:W-:Y:S01]  /*2b090*/  ISETP.GT.AND P2, PT, R0, 0x10, P1 ;  /* 0x000000100000780c */ /* 0x000fe20000f44270 */
[----:B------:R-:W-:Y:S02]  /*2b0a0*/  BSSY B1, `(.L_x_808) ;  /* 0x000000a000017945 */ /* 0x000fe40003800000 */
[----:B------:R-:W-:Y:S01]  /*2b0b0*/  FMUL R12, R13, R16 ;  /* 0x000000100d0c7220 */ /* 0x000fe20000400000 */
[----:B------:R-:W-:-:S03]  /*2b0c0*/  @P3 IMAD.MOV.U32 R13, RZ, RZ, R9 ;  /* 0x000000ffff0d3224 */ /* 0x000fc600078e0009 */
[----:B------:R-:W-:-:S05]  /*2b0d0*/  FFMA R12, R33, R2, R12 ;  /* 0x00000002210c7223 */ /* 0x000fca000000000c */
[----:B------:R-:W-:-:S04]  /*2b0e0*/  F2FP.BF16.F32.PACK_AB R12, RZ, R12 ;  /* 0x0000000cff0c723e */ /* 0x000fc800000010ff */
[----:B------:R-:W-:Y:S02]  /*2b0f0*/  PRMT R17, R12, 0x7610, R17 ;  /* 0x000076100c117816 */ /* 0x000fe40000000011 */
[----:B------:R-:W-:-:S05]  /*2b100*/  @P3 MOV R12, R4 ;  /* 0x00000004000c3202 */ /* 0x000fca0000000f00 */
[----:B------:R0:W-:Y:S01]  /*2b110*/  @P3 STG.E.U16 desc[UR44][R12.64+0x22], R17 ;  /* 0x000022110c003986 */ /* 0x0001e2000c10152c */
[----:B------:R-:W-:Y:S05]  /*2b120*/  @!P2 BRA `(.L_x_809) ;  /* 0x000000000004a947 */ /* 0x000fea0003800000 */
[----:B------:R0:W5:Y:S02]  /*2b130*/  LDG.E.LTC128B.U16 R3, desc[UR44][R14.64+0x20] ;  /* 0x0000202c0e037981 */ /* 0x000164000c1e1520 */
.L_x_809:
[----:B------:R-:W-:Y:S05]  /*2b140*/  BSYNC B1 ;  /* 0x0000000000017941 */ /* 0x000fea0003800000 */
.L_x_808:
[----:B0----5:R-:W-:Y:S01]  /*2b150*/  IMAD.U32 R13, R3, 0x10000, RZ ;  /* 0x00010000030d7824 */ /* 0x021fe200078e00ff */
        /* <DEDUP_REMOVED lines=8> */
.L_x_811:
[----:B------:R-:W-:Y:S05]  /*2b1e0*/  BSYNC B1 ;  /* 0x0000000000017941 */ /* 0x000fea0003800000 */
.L_x_810:
        /* <DEDUP_REMOVED lines=9> */
.L_x_813:
[----:B------:R-:W-:Y:S05]  /*2b280*/  BSYNC B1 ;  /* 0x0000000000017941 */ /* 0x000fea0003800000 */
.L_x_812:
[----:B-----5:R-:W-:Y:S01]  /*2b290*/  SHF.L.U32 R13, R3, 0x10, RZ ;  /* 0x00000010030d7819 */ /* 0x020fe200000006ff */
[----:B0-----:R-:W-:Y:S01]  /*2b2a0*/  @P2 IMAD.MOV.U32 R12, RZ, RZ, R4 ;  /* 0x000000ffff0c2224 */ /* 0x001fe200078e0004 */
[----:B------:R-:W-:Y:S01]  /*2b2b0*/  ISETP.GT.AND P3, PT, R0, 0x19, P0 ;  /* 0x000000190000780c */ /* 0x000fe20000764270 */
[----:B------:R-:W-:Y:S02]  /*2b2c0*/  BSSY B1, `(.L_x_814) ;  /* 0x0000009000017945 */ /* 0x000fe40003800000 */
[----:B------:R-:W-:-:S04]  /*2b2d0*/  FMUL R13, R13, R16 ;  /* 0x000000100d0d7220 */ /* 0x000fc80000400000 */
[----:B------:R-:W-:-:S05]  /*2b2e0*/  FFMA R13, R36, R2, R13 ;  /* 0x00000002240d7223 */ /* 0x000fca000000000d */
[----:B------:R-:W-:-:S04]  /*2b2f0*/  F2FP.BF16.F32.PACK_AB R13, RZ, R13 ;  /* 0x0000000dff0d723e */ /* 0x000fc800000010ff */
[----:B------:R-:W-:Y:S01]  /*2b300*/  PRMT R17, R13, 0x7610, R17 ;  /* 0x000076100d117816 */ /* 0x000fe20000000011 */
[----:B------:R-:W-:-:S05]  /*2b310*/  @P2 IMAD.MOV.U32 R13, RZ, RZ, R9 ;  /* 0x000000ffff0d2224 */ /* 0x000fca00078e0009 */
[----:B------:R0:W-:Y:S01]  /*2b320*/  @P2 STG.E.U16 desc[UR44][R12.64+0x30], R17 ;  /* 0x000030110c002986 */ /* 0x0001e2000c10152c */
[----:B------:R-:W-:Y:S05]  /*2b330*/  @!P3 BRA `(.L_x_815) ;  /* 0x000000000004b947 */ /* 0x000fea0003800000 */
[----:B------:R0:W5:Y:S02]  /*2b340*/  LDG.E.LTC128B.U16 R3, desc[UR44][R6.64+0x32] ;  /* 0x0000322c06037981 */ /* 0x000164000c1e1520 */
.L_x_815:
[----:B------:R-:W-:Y:S05]  /*2b350*/  BSYNC B1 ;  /* 0x0000000000017941 */ /* 0x000fea0003800000 */
.L_x_814:
        /* <DEDUP_REMOVED lines=12> */
.L_x_817:
[----:B------:R-:W-:Y:S05]  /*2b420*/  BSYNC B1 ;  /* 0x0000000000017941 */ /* 0x000fea0003800000 */
.L_x_816:
        /* <DEDUP_REMOVED lines=9> */
.L_x_819:
[----:B------:R-:W-:Y:S05]  /*2b4c0*/  BSYNC B1 ;  /* 0x0000000000017941 */ /* 0x000fea0003800000 */
.L_x_818:
        /* <DEDUP_REMOVED lines=9> */
.L_x_821:
[----:B------:R-:W-:Y:S05]  /*2b560*/  BSYNC B1 ;  /* 0x0000000000017941 */ /* 0x000fea0003800000 */
.L_x_820:
        /* <DEDUP_REMOVED lines=12> */
.L_x_823:
[----:B------:R-:W-:Y:S05]  /*2b630*/  BSYNC B1 ;  /* 0x0000000000017941 */ /* 0x000fea0003800000 */
.L_x_822:
        /* <DEDUP_REMOVED lines=12> */
.L_x_825:
[----:B------:R-:W-:Y:S05]  /*2b700*/  BSYNC B1 ;  /* 0x0000000000017941 */ /* 0x000fea0003800000 */
.L_x_824:
        /* <DEDUP_REMOVED lines=9> */
.L_x_827:
[----:B------:R-:W-:Y:S05]  /*2b7a0*/  BSYNC B1 ;  /* 0x0000000000017941 */ /* 0x000fea0003800000 */
.L_x_826:
        /* <DEDUP_REMOVED lines=9> */
.L_x_829:
[----:B------:R-:W-:Y:S05]  /*2b840*/  BSYNC B1 ;  /* 0x0000000000017941 */ /* 0x000fea0003800000 */
.L_x_828:
        /* <DEDUP_REMOVED lines=12> */
.L_x_831:
[----:B------:R-:W-:Y:S05]  /*2b910*/  BSYNC B1 ;  /* 0x0000000000017941 */ /* 0x000fea0003800000 */
.L_x_830:
        /* <DEDUP_REMOVED lines=12> */
.L_x_833:
[----:B------:R-:W-:Y:S05]  /*2b9e0*/  BSYNC B1 ;  /* 0x0000000000017941 */ /* 0x000fea0003800000 */
.L_x_832:
        /* <DEDUP_REMOVED lines=9> */
.L_x_835:
[----:B------:R-:W-:Y:S05]  /*2ba80*/  BSYNC B1 ;  /* 0x0000000000017941 */ /* 0x000fea0003800000 */
.L_x_834:
        /* <DEDUP_REMOVED lines=9> */
.L_x_837:
[----:B------:R-:W-:Y:S05]  /*2bb20*/  BSYNC B1 ;  /* 0x0000000000017941 */ /* 0x000fea0003800000 */
.L_x_836:
        /* <DEDUP_REMOVED lines=12> */
.L_x_839:
[----:B------:R-:W-:Y:S05]  /*2bbf0*/  BSYNC B1 ;  /* 0x0000000000017941 */ /* 0x000fea0003800000 */
.L_x_838:
        /* <DEDUP_REMOVED lines=12> */
.L_x_841:
[----:B------:R-:W-:Y:S05]  /*2bcc0*/  BSYNC B1 ;  /* 0x0000000000017941 */ /* 0x000fea0003800000 */
.L_x_840:
        /* <DEDUP_REMOVED lines=9> */
.L_x_843:
[----:B------:R-:W-:Y:S05]  /*2bd60*/  BSYNC B1 ;  /* 0x0000000000017941 */ /* 0x000fea0003800000 */
.L_x_842:
        /* <DEDUP_REMOVED lines=9> */
.L_x_845:
[----:B------:R-:W-:Y:S05]  /*2be00*/  BSYNC B1 ;  /* 0x0000000000017941 */ /* 0x000fea0003800000 */
.L_x_844:
        /* <DEDUP_REMOVED lines=12> */
.L_x_847:
[----:B------:R-:W-:Y:S05]  /*2bed0*/  BSYNC B1 ;  /* 0x0000000000017941 */ /* 0x000fea0003800000 */
.L_x_846:
        /* <DEDUP_REMOVED lines=12> */
.L_x_849:
[----:B------:R-:W-:Y:S05]  /*2bfa0*/  BSYNC B1 ;  /* 0x0000000000017941 */ /* 0x000fea0003800000 */
.L_x_848:
        /* <DEDUP_REMOVED lines=9> */
.L_x_851:
[----:B------:R-:W-:Y:S05]  /*2c040*/  BSYNC B1 ;  /* 0x0000000000017941 */ /* 0x000fea0003800000 */
.L_x_850:
        /* <DEDUP_REMOVED lines=9> */
.L_x_853:
[----:B------:R-:W-:Y:S05]  /*2c0e0*/  BSYNC B1 ;  /* 0x0000000000017941 */ /* 0x000fea0003800000 */
.L_x_852:
        /* <DEDUP_REMOVED lines=12> */
.L_x_855:
[----:B------:R-:W-:Y:S05]  /*2c1b0*/  BSYNC B1 ;  /* 0x0000000000017941 */ /* 0x000fea0003800000 */
.L_x_854:
        /* <DEDUP_REMOVED lines=12> */
.L_x_857:
[----:B------:R-:W-:Y:S05]  /*2c280*/  BSYNC B1 ;  /* 0x0000000000017941 */ /* 0x000fea0003800000 */
.L_x_856:
        /* <DEDUP_REMOVED lines=9> */
.L_x_859:
[----:B------:R-:W-:Y:S05]  /*2c320*/  BSYNC B1 ;  /* 0x0000000000017941 */ /* 0x000fea0003800000 */
.L_x_858:
        /* <DEDUP_REMOVED lines=9> */
.L_x_861:
[----:B------:R-:W-:Y:S05]  /*2c3c0*/  BSYNC B1 ;  /* 0x0000000000017941 */ /* 0x000fea0003800000 */
.L_x_860:
        /* <DEDUP_REMOVED lines=12> */
.L_x_863:
[----:B------:R-:W-:Y:S05]  /*2c490*/  BSYNC B1 ;  /* 0x0000000000017941 */ /* 0x000fea0003800000 */
.L_x_862:
        /* <DEDUP_REMOVED lines=12> */
.L_x_865:
[----:B------:R-:W-:Y:S05]  /*2c560*/  BSYNC B1 ;  /* 0x0000000000017941 */ /* 0x000fea0003800000 */
.L_x_864:
        /* <DEDUP_REMOVED lines=9> */
.L_x_867:
[----:B------:R-:W-:Y:S05]  /*2c600*/  BSYNC B1 ;  /* 0x0000000000017941 */ /* 0x000fea0003800000 */
.L_x_866:
        /* <DEDUP_REMOVED lines=9> */
.L_x_869:
[----:B------:R-:W-:Y:S05]  /*2c6a0*/  BSYNC B1 ;  /* 0x0000000000017941 */ /* 0x000fea0003800000 */
.L_x_868:
        /* <DEDUP_REMOVED lines=12> */
.L_x_871:
[----:B------:R-:W-:Y:S05]  /*2c770*/  BSYNC B1 ;  /* 0x0000000000017941 */ /* 0x000fea0003800000 */
.L_x_870:
        /* <DEDUP_REMOVED lines=12> */
.L_x_873:
[----:B------:R-:W-:Y:S05]  /*2c840*/  BSYNC B1 ;  /* 0x0000000000017941 */ /* 0x000fea0003800000 */
.L_x_872:
        /* <DEDUP_REMOVED lines=9> */
.L_x_875:
[----:B------:R-:W-:Y:S05]  /*2c8e0*/  BSYNC B1 ;  /* 0x0000000000017941 */ /* 0x000fea0003800000 */
.L_x_874:
        /* <DEDUP_REMOVED lines=9> */
.L_x_877:
[----:B------:R-:W-:Y:S05]  /*2c980*/  BSYNC B1 ;  /* 0x0000000000017941 */ /* 0x000fea0003800000 */
.L_x_876:
        /* <DEDUP_REMOVED lines=12> */
.L_x_879:
[----:B------:R-:W-:Y:S05]  /*2ca50*/  BSYNC B1 ;  /* 0x0000000000017941 */ /* 0x000fea0003800000 */
.L_x_878:
        /* <DEDUP_REMOVED lines=12> */
.L_x_881:
[----:B------:R-:W-:Y:S05]  /*2cb20*/  BSYNC B1 ;  /* 0x0000000000017941 */ /* 0x000fea0003800000 */
.L_x_880:
        /* <DEDUP_REMOVED lines=9> */
.L_x_883:
[----:B------:R-:W-:Y:S05]  /*2cbc0*/  BSYNC B1 ;  /* 0x0000000000017941 */ /* 0x000fea0003800000 */
.L_x_882:
        /* <DEDUP_REMOVED lines=9> */
.L_x_885:
[----:B------:R-:W-:Y:S05]  /*2cc60*/  BSYNC B1 ;  /* 0x0000000000017941 */ /* 0x000fea0003800000 */
.L_x_884:
        /* <DEDUP_REMOVED lines=12> */
.L_x_887:
[----:B------:R-:W-:Y:S05]  /*2cd30*/  BSYNC B1 ;  /* 0x0000000000017941 */ /* 0x000fea0003800000 */
.L_x_886:
        /* <DEDUP_REMOVED lines=12> */
.L_x_889:
[----:B------:R-:W-:Y:S05]  /*2ce00*/  BSYNC B1 ;  /* 0x0000000000017941 */ /* 0x000fea0003800000 */
.L_x_888:
        /* <DEDUP_REMOVED lines=9> */
.L_x_891:
[----:B------:R-:W-:Y:S05]  /*2cea0*/  BSYNC B1 ;  /* 0x0000000000017941 */ /* 0x000fea0003800000 */
.L_x_890:
        /* <DEDUP_REMOVED lines=9> */
.L_x_893:
[----:B------:R-:W-:Y:S05]  /*2cf40*/  BSYNC B1 ;  /* 0x0000000000017941 */ /* 0x000fea0003800000 */
.L_x_892:
        /* <DEDUP_REMOVED lines=12> */
.L_x_895:
[----:B------:R-:W-:Y:S05]  /*2d010*/  BSYNC B1 ;  /* 0x0000000000017941 */ /* 0x000fea0003800000 */
.L_x_894:
        /* <DEDUP_REMOVED lines=12> */
.L_x_897:
[----:B------:R-:W-:Y:S05]  /*2d0e0*/  BSYNC B1 ;  /* 0x0000000000017941 */ /* 0x000fea0003800000 */
.L_x_896:
        /* <DEDUP_REMOVED lines=9> */
.L_x_899:
[----:B------:R-:W-:Y:S05]  /*2d180*/  BSYNC B1 ;  /* 0x0000000000017941 */ /* 0x000fea0003800000 */
.L_x_898:
        /* <DEDUP_REMOVED lines=9> */
.L_x_901:
[----:B------:R-:W-:Y:S05]  /*2d220*/  BSYNC B1 ;  /* 0x0000000000017941 */ /* 0x000fea0003800000 */
.L_x_900:
        /* <DEDUP_REMOVED lines=12> */
.L_x_903:
[----:B------:R-:W-:Y:S05]  /*2d2f0*/  BSYNC B1 ;  /* 0x0000000000017941 */ /* 0x000fea0003800000 */
.L_x_902:
        /* <DEDUP_REMOVED lines=12> */
.L_x_905:
[----:B------:R-:W-:Y:S05]  /*2d3c0*/  BSYNC B1 ;  /* 0x0000000000017941 */ /* 0x000fea0003800000 */
.L_x_904:
        /* <DEDUP_REMOVED lines=9> */
.L_x_907:
[----:B------:R-:W-:Y:S05]  /*2d460*/  BSYNC B1 ;  /* 0x0000000000017941 */ /* 0x000fea0003800000 */
.L_x_906:
        /* <DEDUP_REMOVED lines=9> */
.L_x_909:
[----:B------:R-:W-:Y:S05]  /*2d500*/  BSYNC B1 ;  /* 0x0000000000017941 */ /* 0x000fea0003800000 */
.L_x_908:
        /* <DEDUP_REMOVED lines=12> */
.L_x_911:
[----:B------:R-:W-:Y:S05]  /*2d5d0*/  BSYNC B1 ;  /* 0x0000000000017941 */ /* 0x000fea0003800000 */
.L_x_910:
        /* <DEDUP_REMOVED lines=12> */
.L_x_913:
[----:B------:R-:W-:Y:S05]  /*2d6a0*/  BSYNC B1 ;  /* 0x0000000000017941 */ /* 0x000fea0003800000 */
.L_x_912:
        /* <DEDUP_REMOVED lines=9> */
.L_x_915:
[----:B------:R-:W-:Y:S05]  /*2d740*/  BSYNC B1 ;  /* 0x0000000000017941 */ /* 0x000fea0003800000 */
.L_x_914:
        /* <DEDUP_REMOVED lines=9> */
.L_x_917:
[----:B------:R-:W-:Y:S05]  /*2d7e0*/  BSYNC B1 ;  /* 0x0000000000017941 */ /* 0x000fea0003800000 */
.L_x_916:
        /* <DEDUP_REMOVED lines=12> */
.L_x_919:
[----:B------:R-:W-:Y:S05]  /*2d8b0*/  BSYNC B1 ;  /* 0x0000000000017941 */ /* 0x000fea0003800000 */
.L_x_918:
        /* <DEDUP_REMOVED lines=12> */
.L_x_921:
[----:B------:R-:W-:Y:S05]  /*2d980*/  BSYNC B1 ;  /* 0x0000000000017941 */ /* 0x000fea0003800000 */
.L_x_920:
        /* <DEDUP_REMOVED lines=9> */
.L_x_923:
[----:B------:R-:W-:Y:S05]  /*2da20*/  BSYNC B1 ;  /* 0x0000000000017941 */ /* 0x000fea0003800000 */
.L_x_922:
        /* <DEDUP_REMOVED lines=9> */
.L_x_925:
[----:B------:R-:W-:Y:S05]  /*2dac0*/  BSYNC B1 ;  /* 0x0000000000017941 */ /* 0x000fea0003800000 */
.L_x_924:
        /* <DEDUP_REMOVED lines=12> */
.L_x_927:
[----:B------:R-:W-:Y:S05]  /*2db90*/  BSYNC B1 ;  /* 0x0000000000017941 */ /* 0x000fea0003800000 */
.L_x_926:
        /* <DEDUP_REMOVED lines=12> */
.L_x_929:
[----:B------:R-:W-:Y:S05]  /*2dc60*/  BSYNC B1 ;  /* 0x0000000000017941 */ /* 0x000fea0003800000 */
.L_x_928:
        /* <DEDUP_REMOVED lines=9> */
.L_x_931:
[----:B------:R-:W-:Y:S05]  /*2dd00*/  BSYNC B1 ;  /* 0x0000000000017941 */ /* 0x000fea0003800000 */
.L_x_930:
        /* <DEDUP_REMOVED lines=9> */
.L_x_933:
[----:B------:R-:W-:Y:S05]  /*2dda0*/  BSYNC B1 ;  /* 0x0000000000017941 */ /* 0x000fea0003800000 */
.L_x_932:
        /* <DEDUP_REMOVED lines=12> */
.L_x_935:
[----:B------:R-:W-:Y:S05]  /*2de70*/  BSYNC B1 ;  /* 0x0000000000017941 */ /* 0x000fea0003800000 */
.L_x_934:
        /* <DEDUP_REMOVED lines=12> */
.L_x_937:
[----:B------:R-:W-:Y:S05]  /*2df40*/  BSYNC B1 ;  /* 0x0000000000017941 */ /* 0x000fea0003800000 */
.L_x_936:
        /* <DEDUP_REMOVED lines=9> */
.L_x_939:
[----:B------:R-:W-:Y:S05]  /*2dfe0*/  BSYNC B1 ;  /* 0x0000000000017941 */ /* 0x000fea0003800000 */
.L_x_938:
        /* <DEDUP_REMOVED lines=9> */
.L_x_941:
[----:B------:R-:W-:Y:S05]  /*2e080*/  BSYNC B1 ;  /* 0x0000000000017941 */ /* 0x000fea0003800000 */
.L_x_940:
        /* <DEDUP_REMOVED lines=12> */
.L_x_943:
[----:B------:R-:W-:Y:S05]  /*2e150*/  BSYNC B1 ;  /* 0x0000000000017941 */ /* 0x000fea0003800000 */
.L_x_942:
        /* <DEDUP_REMOVED lines=12> */
.L_x_945:
[----:B------:R-:W-:Y:S05]  /*2e220*/  BSYNC B1 ;  /* 0x0000000000017941 */ /* 0x000fea0003800000 */
.L_x_944:
        /* <DEDUP_REMOVED lines=9> */
.L_x_947:
[----:B------:R-:W-:Y:S05]  /*2e2c0*/  BSYNC B1 ;  /* 0x0000000000017941 */ /* 0x000fea0003800000 */
.L_x_946:
        /* <DEDUP_REMOVED lines=9> */
.L_x_949:
[----:B------:R-:W-:Y:S05]  /*2e360*/  BSYNC B1 ;  /* 0x0000000000017941 */ /* 0x000fea0003800000 */
.L_x_948:
        /* <DEDUP_REMOVED lines=12> */
.L_x_951:
[----:B------:R-:W-:Y:S05]  /*2e430*/  BSYNC B1 ;  /* 0x0000000000017941 */ /* 0x000fea0003800000 */
.L_x_950:
        /* <DEDUP_REMOVED lines=12> */
.L_x_953:
[----:B------:R-:W-:Y:S05]  /*2e500*/  BSYNC B1 ;  /* 0x0000000000017941 */ /* 0x000fea0003800000 */
.L_x_952:
        /* <DEDUP_REMOVED lines=9> */
.L_x_955:
[----:B------:R-:W-:Y:S05]  /*2e5a0*/  BSYNC B1 ;  /* 0x0000000000017941 */ /* 0x000fea0003800000 */
.L_x_954:
        /* <DEDUP_REMOVED lines=9> */
.L_x_957:
[----:B------:R-:W-:Y:S05]  /*2e640*/  BSYNC B1 ;  /* 0x0000000000017941 */ /* 0x000fea0003800000 */
.L_x_956:
        /* <DEDUP_REMOVED lines=12> */
.L_x_959:
[----:B------:R-:W-:Y:S05]  /*2e710*/  BSYNC B1 ;  /* 0x0000000000017941 */ /* 0x000fea0003800000 */
.L_x_958:
        /* <DEDUP_REMOVED lines=12> */
.L_x_961:
[----:B------:R-:W-:Y:S05]  /*2e7e0*/  BSYNC B1 ;  /* 0x0000000000017941 */ /* 0x000fea0003800000 */
.L_x_960:
        /* <DEDUP_REMOVED lines=9> */
.L_x_963:
[----:B------:R-:W-:Y:S05]  /*2e880*/  BSYNC B1 ;  /* 0x0000000000017941 */ /* 0x000fea0003800000 */
.L_x_962:
        /* <DEDUP_REMOVED lines=9> */
.L_x_965:
[----:B------:R-:W-:Y:S05]  /*2e920*/  BSYNC B1 ;  /* 0x0000000000017941 */ /* 0x000fea0003800000 */
.L_x_964:
        /* <DEDUP_REMOVED lines=12> */
.L_x_967:
[----:B------:R-:W-:Y:S05]  /*2e9f0*/  BSYNC B1 ;  /* 0x0000000000017941 */ /* 0x000fea0003800000 */
.L_x_966:
        /* <DEDUP_REMOVED lines=12> */
.L_x_969:
[----:B------:R-:W-:Y:S05]  /*2eac0*/  BSYNC B1 ;  /* 0x0000000000017941 */ /* 0x000fea0003800000 */
.L_x_968:
        /* <DEDUP_REMOVED lines=9> */
.L_x_971:
[----:B------:R-:W-:Y:S05]  /*2eb60*/  BSYNC B1 ;  /* 0x0000000000017941 */ /* 0x000fea0003800000 */
.L_x_970:
        /* <DEDUP_REMOVED lines=9> */
.L_x_973:
[----:B------:R-:W-:Y:S05]  /*2ec00*/  BSYNC B1 ;  /* 0x0000000000017941 */ /* 0x000fea0003800000 */
.L_x_972:
        /* <DEDUP_REMOVED lines=12> */
.L_x_975:
[----:B------:R-:W-:Y:S05]  /*2ecd0*/  BSYNC B1 ;  /* 0x0000000000017941 */ /* 0x000fea0003800000 */
.L_x_974:
        /* <DEDUP_REMOVED lines=12> */
.L_x_977:
[----:B------:R-:W-:Y:S05]  /*2eda0*/  BSYNC B1 ;  /* 0x0000000000017941 */ /* 0x000fea0003800000 */
.L_x_976:
        /* <DEDUP_REMOVED lines=9> */
.L_x_979:
[----:B------:R-:W-:Y:S05]  /*2ee40*/  BSYNC B1 ;  /* 0x0000000000017941 */ /* 0x000fea0003800000 */
.L_x_978:
        /* <DEDUP_REMOVED lines=9> */
.L_x_981:
[----:B------:R-:W-:Y:S05]  /*2eee0*/  BSYNC B1 ;  /* 0x0000000000017941 */ /* 0x000fea0003800000 */
.L_x_980:
        /* <DEDUP_REMOVED lines=12> */
.L_x_983:
[----:B------:R-:W-:Y:S05]  /*2efb0*/  BSYNC B1 ;  /* 0x0000000000017941 */ /* 0x000fea0003800000 */
.L_x_982:
        /* <DEDUP_REMOVED lines=12> */
.L_x_985:
[----:B------:R-:W-:Y:S05]  /*2f080*/  BSYNC B1 ;  /* 0x0000000000017941 */ /* 0x000fea0003800000 */
.L_x_984:
        /* <DEDUP_REMOVED lines=9> */
.L_x_987:
[----:B------:R-:W-:Y:S05]  /*2f120*/  BSYNC B1 ;  /* 0x0000000000017941 */ /* 0x000fea0003800000 */
.L_x_986:
        /* <DEDUP_REMOVED lines=9> */
.L_x_989:
[----:B------:R-:W-:Y:S05]  /*2f1c0*/  BSYNC B1 ;  /* 0x0000000000017941 */ /* 0x000fea0003800000 */
.L_x_988:
        /* <DEDUP_REMOVED lines=12> */
.L_x_991:
[----:B------:R-:W-:Y:S05]  /*2f290*/  BSYNC B1 ;  /* 0x0000000000017941 */ /* 0x000fea0003800000 */
.L_x_990:
        /* <DEDUP_REMOVED lines=12> */
.L_x_993:
[----:B------:R-:W-:Y:S05]  /*2f360*/  BSYNC B1 ;  /* 0x0000000000017941 */ /* 0x000fea0003800000 */
.L_x_992:
        /* <DEDUP_REMOVED lines=9> */
.L_x_995:
[----:B------:R-:W-:Y:S05]  /*2f400*/  BSYNC B1 ;  /* 0x0000000000017941 */ /* 0x000fea0003800000 */
.L_x_994:
        /* <DEDUP_REMOVED lines=9> */
.L_x_997:
[----:B------:R-:W-:Y:S05]  /*2f4a0*/  BSYNC B1 ;  /* 0x0000000000017941 */ /* 0x000fea0003800000 */
.L_x_996:
        /* <DEDUP_REMOVED lines=12> */
.L_x_999:
[----:B------:R-:W-:Y:S05]  /*2f570*/  BSYNC B1 ;  /* 0x0000000000017941 */ /* 0x000fea0003800000 */
.L_x_998:
        /* <DEDUP_REMOVED lines=12> */
.L_x_1001:
[----:B------:R-:W-:Y:S05]  /*2f640*/  BSYNC B1 ;  /* 0x0000000000017941 */ /* 0x000fea0003800000 */
.L_x_1000:
        /* <DEDUP_REMOVED lines=9> */
.L_x_1003:
[----:B------:R-:W-:Y:S05]  /*2f6e0*/  BSYNC B1 ;  /* 0x0000000000017941 */ /* 0x000fea0003800000 */
.L_x_1002:
        /* <DEDUP_REMOVED lines=9> */
.L_x_1005:
[----:B------:R-:W-:Y:S05]  /*2f780*/  BSYNC B1 ;  /* 0x0000000000017941 */ /* 0x000fea0003800000 */
.L_x_1004:
        /* <DEDUP_REMOVED lines=12> */
.L_x_1007:
[----:B------:R-:W-:Y:S05]  /*2f850*/  BSYNC B1 ;  /* 0x0000000000017941 */ /* 0x000fea0003800000 */
.L_x_1006:
        /* <DEDUP_REMOVED lines=12> */
.L_x_1009:
[----:B------:R-:W-:Y:S05]  /*2f920*/  BSYNC B1 ;  /* 0x0000000000017941 */ /* 0x000fea0003800000 */
.L_x_1008:
        /* <DEDUP_REMOVED lines=9> */
.L_x_1011:
[----:B------:R-:W-:Y:S05]  /*2f9c0*/  BSYNC B1 ;  /* 0x0000000000017941 */ /* 0x000fea0003800000 */
.L_x_1010:
        /* <DEDUP_REMOVED lines=9> */
.L_x_1013:
[----:B------:R-:W-:Y:S05]  /*2fa60*/  BSYNC B1 ;  /* 0x0000000000017941 */ /* 0x000fea0003800000 */
.L_x_1012:
        /* <DEDUP_REMOVED lines=12> */
.L_x_1015:
[----:B------:R-:W-:Y:S05]  /*2fb30*/  BSYNC B1 ;  /* 0x0000000000017941 */ /* 0x000fea0003800000 */
.L_x_1014:
        /* <DEDUP_REMOVED lines=12> */
.L_x_1017:
[----:B------:R-:W-:Y:S05]  /*2fc00*/  BSYNC B1 ;  /* 0x0000000000017941 */ /* 0x000fea0003800000 */
.L_x_1016:
        /* <DEDUP_REMOVED lines=9> */
.L_x_1019:
[----:B------:R-:W-:Y:S05]  /*2fca0*/  BSYNC B1 ;  /* 0x0000000000017941 */ /* 0x000fea0003800000 */
.L_x_1018:
        /* <DEDUP_REMOVED lines=9> */
.L_x_1021:
[----:B------:R-:W-:Y:S05]  /*2fd40*/  BSYNC B1 ;  /* 0x0000000000017941 */ /* 0x000fea0003800000 */
.L_x_1020:
        /* <DEDUP_REMOVED lines=12> */
.L_x_1023:
[----:B------:R-:W-:Y:S05]  /*2fe10*/  BSYNC B1 ;  /* 0x0000000000017941 */ /* 0x000fea0003800000 */
.L_x_1022:
        /* <DEDUP_REMOVED lines=12> */
.L_x_1025:
[----:B------:R-:W-:Y:S05]  /*2fee0*/  BSYNC B1 ;  /* 0x0000000000017941 */ /* 0x000fea0003800000 */
.L_x_1024:
        /* <DEDUP_REMOVED lines=9> */
.L_x_1027:
[----:B------:R-:W-:Y:S05]  /*2ff80*/  BSYNC B1 ;  /* 0x0000000000017941 */ /* 0x000fea0003800000 */
.L_x_1026:
        /* <DEDUP_REMOVED lines=9> */
.L_x_1029:
[----:B------:R-:W-:Y:S05]  /*30020*/  BSYNC B1 ;  /* 0x0000000000017941 */ /* 0x000fea0003800000 */
.L_x_1028:
        /* <DEDUP_REMOVED lines=12> */
.L_x_1031:
[----:B------:R-:W-:Y:S05]  /*300f0*/  BSYNC B1 ;  /* 0x0000000000017941 */ /* 0x000fea0003800000 */
.L_x_1030:
        /* <DEDUP_REMOVED lines=12> */
.L_x_1033:
[----:B------:R-:W-:Y:S05]  /*301c0*/  BSYNC B1 ;  /* 0x0000000000017941 */ /* 0x000fea0003800000 */
.L_x_1032:
        /* <DEDUP_REMOVED lines=9> */
.L_x_1035:
[----:B------:R-:W-:Y:S05]  /*30260*/  BSYNC B1 ;  /* 0x0000000000017941 */ /* 0x000fea0003800000 */
.L_x_1034:
        /* <DEDUP_REMOVED lines=9> */
.L_x_1037:
[----:B------:R-:W-:Y:S05]  /*30300*/  BSYNC B1 ;  /* 0x0000000000017941 */ /* 0x000fea0003800000 */
.L_x_1036:
        /* <DEDUP_REMOVED lines=12> */
.L_x_1039:
[----:B------:R-:W-:Y:S05]  /*303d0*/  BSYNC B1 ;  /* 0x0000000000017941 */ /* 0x000fea0003800000 */
.L_x_1038:
[----:B-----5:R-:W-:Y:S01]  /*303e0*/  IMAD.U32 R5, R3, 0x10000, RZ ;  /* 0x0001000003057824 */ /* 0x020fe200078e00ff */
[----:B------:R-:W-:Y:S01]  /*303f0*/  ISETP.GT.AND P2, PT, R0, 0xf8, P1 ;  /* 0x000000f80000780c */ /* 0x000fe20000f44270 */
[----:B------:R-:W-:Y:S02]  /*30400*/  BSSY B1, `(.L_x_1040) ;  /* 0x0000008000017945 */ /* 0x000fe40003800000 */
[----:B012-4-:R-:W-:Y:S01]  /*30410*/  FMUL R6, R5, R16 ;  /* 0x0000001005067220 */ /* 0x017fe20000400000 */
[----:B------:R-:W-:-:S03]  /*30420*/  @P0 MOV R5, R9 ;  /* 0x0000000900050202 */ /* 0x000fc60000000f00 */
[----:B------:R-:W-:-:S05]  /*30430*/  FFMA R6, R149, R2, R6 ;  /* 0x0000000295067223 */ /* 0x000fca0000000006 */
[----:B------:R-:W-:-:S05]  /*30440*/  F2FP.BF16.F32.PACK_AB R6, RZ, R6 ;  /* 0x00000006ff06723e */ /* 0x000fca00000010ff */
[----:B------:R0:W-:Y:S01]  /*30450*/  @P0 STG.E.U16 desc[UR44][R4.64+0x1f2], R6 ;  /* 0x0001f20604000986 */ /* 0x0001e2000c10152c */
[----:B------:R-:W-:Y:S05]  /*30460*/  @!P2 BRA `(.L_x_1041) ;  /* 0x000000000004a947 */ /* 0x000fea0003800000 */
[----:B------:R1:W5:Y:S02]  /*30470*/  LDG.E.LTC128B.U16 R3, desc[UR44][R14.64+0x1f0] ;  /* 0x0001f02c0e037981 */ /* 0x000364000c1e1520 */
.L_x_1041:
[----:B------:R-:W-:Y:S05]  /*30480*/  BSYNC B1 ;  /* 0x0000000000017941 */ /* 0x000fea0003800000 */
.L_x_1040:
[----:B0----5:R-:W-:Y:S01]  /*30490*/  IMAD.U32 R5, R3, 0x10000, RZ ;  /* 0x0001000003057824 */ /* 0x021fe200078e00ff */
[----:B------:R-:W-:Y:S01]  /*304a0*/  ISETP.GT.AND P1, PT, R0, 0xf9, P1 ;  /* 0x000000f90000780c */ /* 0x000fe20000f24270 */
[----:B------:R-:W-:Y:S01]  /*304b0*/  @P2 IMAD.MOV.U32 R4, RZ, RZ, R10 ;  /* 0x000000ffff042224 */ /* 0x000fe200078e000a */
[----:B------:R-:W-:Y:S01]  /*304c0*/  BSSY B1, `(.L_x_1042) ;  /* 0x0000009000017945 */ /* 0x000fe20003800000 */
        /* <DEDUP_REMOVED lines=8> */
.L_x_1043:
[----:B------:R-:W-:Y:S05]  /*30550*/  BSYNC B1 ;  /* 0x0000000000017941 */ /* 0x000fea0003800000 */
.L_x_1042:
[----:B------:R-:W-:Y:S05]  /*30560*/  @!P1 BRA `(.L_x_1044) ;  /* 0x000000b000089947 */ /* 0x000fea0003800000 */
[----:B-----5:R-:W-:-:S05]  /*30570*/  SHF.L.U32 R3, R3, 0x10, RZ ;  /* 0x0000001003037819 */ /* 0x020fca00000006ff */
[----:B------:R-:W-:-:S04]  /*30580*/  FMUL R0, R3, R16 ;  /* 0x0000001003007220 */ /* 0x000fc80000400000 */
[----:B------:R-:W-:-:S05]  /*30590*/  FFMA R0, R151, R2, R0 ;  /* 0x0000000297007223 */ /* 0x000fca0000000000 */
[----:B------:R-:W-:-:S05]  /*305a0*/  F2FP.BF16.F32.PACK_AB R0, RZ, R0 ;  /* 0x00000000ff00723e */ /* 0x000fca00000010ff */
[----:B------:R4:W-:Y:S01]  /*305b0*/  STG.E.U16 desc[UR44][R10.64+0x1f2], R0 ;  /* 0x0001f2000a007986 */ /* 0x0009e2000c10152c */
[----:B------:R-:W-:Y:S05]  /*305c0*/  BRA `(.L_x_1044) ;  /* 0x000000ac00f07947 */ /* 0x000fea0003800000 */
.L_x_29:
[----:B------:R-:W2:Y:S01]  /*305d0*/  LDL.LU R6, [R1+0x408] ;  /* 0x0004080001067983 */ /* 0x000ea20000300800 */
[----:B------:R-:W-:-:S03]  /*305e0*/  ULDC.64 UR4, c[0x0][0x5c0] ;  /* 0x0001700000047ab9 */ /* 0x000fc60000000a00 */
[----:B------:R-:W3:Y:S04]  /*305f0*/  LDL.LU R10, [R1+0x418] ;  /* 0x00041800010a7983 */ /* 0x000ee80000300800 */
[----:B------:R-:W4:Y:S04]  /*30600*/  LDL.LU R235, [R1+0x48c] ;  /* 0x00048c0001eb7983 */ /* 0x000f280000300800 */
        /* <DEDUP_REMOVED lines=92> */
[----:B------:R0:W-:Y:S04]  /*30bd0*/  STL [R1+0x66c], R127 ;  /* 0x00066c7f01007387 */ /* 0x0001e80000100800 */
[----:B0-----:R-:W4:Y:S04]  /*30be0*/  LDL.LU R127, [R1+0x488] ;  /* 0x00048800017f7983 */ /* 0x001f280000300800 */
[----:B------:R-:W-:Y:S04]  /*30bf0*/  STL [R1+0x668], R128 ;  /* 0x0006688001007387 */ /* 0x000fe80000100800 */
[----:B------:R0:W-:Y:S04]  /*30c00*/  STL [R1+0x664], R129 ;  /* 0x0006648101007387 */ /* 0x0001e80000100800 */
[----:B0-----:R-:W4:Y:S04]  /*30c10*/  LDL.LU R129, [R1+0x484] ;  /* 0x0004840001817983 */ /* 0x001f280000300800 */
        /* <DEDUP_REMOVED lines=32> */
[----:B------:R0:W-:Y:S01]  /*30e20*/  STL [R1+0x620], R146 ;  /* 0x0006209201007387 */ /* 0x0001e20000100800 */
[----:B------:R-:W-:-:S03]  /*30e30*/  LEA R8, P1, R4, UR4, 0x1 ;  /* 0x0000000404087c11 */ /* 0x000fc6000f8208ff */
[----:B0-----:R-:W4:Y:S04]  /*30e40*/  LDL.LU R146, [R1+0x440] ;  /* 0x0004400001927983 */ /* 0x001f280000300800 */
[----:B------:R0:W-:Y:S04]  /*30e50*/  STL [R1+0x61c], R147 ;  /* 0x00061c9301007387 */ /* 0x0001e80000100800 */
[----:B0-----:R-:W4:Y:S04]  /*30e60*/  LDL.LU R147, [R1+0x43c] ;  /* 0x00043c0001937983 */ /* 0x001f280000300800 */
[----:B------:R0:W-:Y:S01]  /*30e70*/  STL [R1+0x618], R148 ;  /* 0x0006189401007387 */ /* 0x0001e20000100800 */
[----:B------:R-:W-:-:S03]  /*30e80*/  LEA.HI.X R9, R4, UR5, R13, 0x1, P1 ;  /* 0x0000000504097c11 */ /* 0x000fc600088f0c0d */
        /* <DEDUP_REMOVED lines=9> */
[----:B------:R-:W3:Y:S04]  /*30f20*/  LDL.LU R4, [R1+0x404] ;  /* 0x0004040001047983 */ /* 0x000ee80000300800 */
[----:B------:R-:W4:Y:S01]  /*30f30*/  LDL.LU R5, [R1+0x400] ;  /* 0x0004000001057983 */ /* 0x000f220000300800 */
[----:B--2---:R-:W-:-:S03]  /*30f40*/  FMUL R6, R6, R2 ;  /* 0x0000000206067220 */ /* 0x004fc60000400000 */
[----:B------:R-:W2:Y:S01]  /*30f50*/  LDL.LU R13, [R1+0x424] ;  /* 0x00042400010d7983 */ /* 0x000ea20000300800 */
[----:B------:R-:W-:Y:S01]  /*30f60*/  ISETP.GT.AND P1, PT, R0, 0x1, P0 ;  /* 0x000000010000780c */ /* 0x000fe20000724270 */
[----:B------:R-:W-:Y:S01]  /*30f70*/  USHF.L.U32 UR5, UR8, 0x4, URZ ;  /* 0x0000000408057899 */ /* 0x000fe2000800063f */
[----:B------:R-:W-:Y:S01]  /*30f80*/  F2FP.BF16.F32.PACK_AB R6, RZ, R6 ;  /* 0x00000006ff06723e */ /* 0x000fe200000010ff */
[----:B------:R-:W-:-:S03]  /*30f90*/  USHF.L.U64.HI UR4, UR8, 0x4, UR9 ;  /* 0x0000000408047899 */ /* 0x000fc60008010209 */
[----:B------:R-:W-:Y:S01]  /*30fa0*/  PRMT R7, R6, 0x7610, R7 ;  /* 0x0000761006077816 */ /* 0x000fe20000000007 */
[-C--:B---3--:R-:W-:Y:S01]  /*30fb0*/  FMUL R4, R4, R2.reuse ;  /* 0x0000000204047220 */ /* 0x088fe20000400000 */
[----:B----4-:R-:W-:-:S04]  /*30fc0*/  FMUL R5, R5, R2 ;  /* 0x0000000205057220 */ /* 0x010fc80000400000 */
[----:B------:R-:W-:Y:S02]  /*30fd0*/  F2FP.BF16.F32.PACK_AB R4, RZ, R4 ;  /* 0x00000004ff04723e */ /* 0x000fe400000010ff */
[----:B------:R-:W-:-:S03]  /*30fe0*/  F2FP.BF16.F32.PACK_AB R5, RZ, R5 ;  /* 0x00000005ff05723e */ /* 0x000fc600000010ff */
[----:B------:R0:W-:Y:S01]  /*30ff0*/  @P1 STG.E.U16 desc[UR44][R8.64+0x2], R4 ;  /* 0x0000020408001986 */ /* 0x0001e2000c10152c */
[----:B------:R-:W-:Y:S02]  /*31000*/  ISETP.GT.AND P1, PT, R3, 0x8, PT ;  /* 0x000000080300780c */ /* 0x000fe40003f24270 */
[----:B------:R-:W-:Y:S02]  /*31010*/  PRMT R6, R5, 0x7610, R6 ;  /* 0x0000761005067816 */ /* 0x000fe40000000006 */
[----:B------:R-:W-:-:S03]  /*31020*/  ISETP.GT.AND P3, PT, R0, RZ, P1 ;  /* 0x000000ff0000720c */ /* 0x000fc60000f64270 */
[----:B------:R1:W-:Y:S01]  /*31030*/  @P2 STG.E.U16 desc[UR44][R8.64], R6 ;  /* 0x0000000608002986 */ /* 0x0003e2000c10152c */
[----:B0-----:R-:W-:-:S03]  /*31040*/  IADD3 R4, P4, R8, UR5, RZ ;  /* 0x0000000508047c10 */ /* 0x001fc6000ff9e0ff */
[----:B-1----:R-:W3:Y:S01]  /*31050*/  LDL.LU R6, [R1+0x40c] ;  /* 0x00040c0001067983 */ /* 0x002ee20000300800 */
[----:B------:R-:W-:Y:S02]  /*31060*/  ISETP.GT.AND P2, PT, R0, 0x1, P1 ;  /* 0x000000010000780c */ /* 0x000fe40000f44270 */
[----:B------:R-:W-:-:S05]  /*31070*/  IADD3.X R5, R9, UR4, RZ, P4, !PT ;  /* 0x0000000409057c10 */ /* 0x000fca000a7fe4ff */
[----:B------:R0:W-:Y:S04]  /*31080*/  @P3 STG.E.U16 desc[UR44][R4.64], R7 ;  /* 0x0000000704003986 */ /* 0x0001e8000c10152c */
[----:B0-----:R-:W4:Y:S01]  /*31090*/  LDL.LU R7, [R1+0x414] ;  /* 0x0004140001077983 */ /* 0x001f220000300800 */
[----:B---3--:R-:W-:-:S05]  /*310a0*/  FMUL R6, R6, R2 ;  /* 0x0000000206067220 */ /* 0x008fca0000400000 */
[----:B------:R-:W-:-:S05]  /*310b0*/  F2FP.BF16.F32.PACK_AB R6, RZ, R6 ;  /* 0x00000006ff06723e */ /* 0x000fca00000010ff */
[----:B------:R0:W-:Y:S04]  /*310c0*/  @P2 STG.E.U16 desc[UR44][R4.64+0x2], R6 ;  /* 0x0000020604002986 */ /* 0x0001e8000c10152c */
[----:B0-----:R-:W3:Y:S01]  /*310d0*/  LDL.LU R6, [R1+0x410] ;  /* 0x0004100001067983 */ /* 0x001ee20000300800 */
[----:B------:R-:W-:Y:S01]  /*310e0*/  ISETP.GT.AND P4, PT, R0, 0x9, P0 ;  /* 0x000000090000780c */ /* 0x000fe20000784270 */
[-C--:B----4-:R-:W-:Y:S01]  /*310f0*/  FMUL R7, R7, R2.reuse ;  /* 0x0000000207077220 */ /* 0x090fe20000400000 */
[----:B------:R-:W-:-:S04]  /*31100*/  FMUL R10, R10, R2 ;  /* 0x000000020a0a7220 */ /* 0x000fc80000400000 */
[----:B------:R-:W-:-:S07]  /*31110*/  F2FP.BF16.F32.PACK_AB R7, RZ, R7 ;  /* 0x00000007ff07723e */ /* 0x000fce00000010ff */
[----:B------:R0:W-:Y:S01]  /*31120*/  @P4 STG.E.U16 desc[UR44][R8.64+0x12], R7 ;  /* 0x0000120708004986 */ /* 0x0001e2000c10152c */
[----:B---3--:R-:W-:-:S05]  /*31130*/  FMUL R6, R6, R2 ;  /* 0x0000000206067220 */ /* 0x008fca0000400000 */
[----:B------:R-:W-:-:S04]  /*31140*/  F2FP.BF16.F32.PACK_AB R6, RZ, R6 ;  /* 0x00000006ff06723e */ /* 0x000fc800000010ff */
[----:B------:R-:W-:Y:S02]  /*31150*/  PRMT R11, R6, 0x7610, R11 ;  /* 0x00007610060b7816 */ /* 0x000fe4000000000b */
[----:B------:R-:W-:Y:S02]  /*31160*/  F2FP.BF16.F32.PACK_AB R6, RZ, R10 ;  /* 0x0000000aff06723e */ /* 0x000fe400000010ff */
[----:B------:R-:W3:Y:S04]  /*31170*/  LDL.LU R10, [R1+0x420] ;  /* 0x00042000010a7983 */ /* 0x000ee80000300800 */
[----:B0-----:R-:W4:Y:S01]  /*31180*/  LDL.LU R7, [R1+0x41c] ;  /* 0x00041c0001077983 */ /* 0x001f220000300800 */
[C---:B------:R-:W-:Y:S02]  /*31190*/  ISETP.GT.AND P3, PT, R0.reuse, 0x8, P0 ;  /* 0x000000080000780c */ /* 0x040fe40000764270 */
[----:B------:R-:W-:-:S11]  /*311a0*/  ISETP.GT.AND P2, PT, R0, 0x8, P1 ;  /* 0x000000080000780c */ /* 0x000fd60000f44270 */
[----:B------:R-:W-:Y:S04]  /*311b0*/  @P3 STG.E.U16 desc[UR44][R8.64+0x10], R11 ;  /* 0x0000100b08003986 */ /* 0x000fe8000c10152c */
[----:B------:R4:W-:Y:S01]  /*311c0*/  @P2 STG.E.U16 desc[UR44][R4.64+0x10], R6 ;  /* 0x0000100604002986 */ /* 0x0009e2000c10152c */
[C---:B------:R-:W-:Y:S02]  /*311d0*/  ISETP.GT.AND P2, PT, R0.reuse, 0x9, P1 ;  /* 0x000000090000780c */ /* 0x040fe40000f44270 */
[C---:B------:R-:W-:Y:S02]  /*311e0*/  ISETP.GT.AND P3, PT, R0.reuse, 0x10, P0 ;  /* 0x000000100000780c */ /* 0x040fe40000764270 */
[C---:B------:R-:W-:Y:S02]  /*311f0*/  ISETP.GT.AND P4, PT, R0.reuse, 0x11, P0 ;  /* 0x000000110000780c */ /* 0x040fe40000784270 */
[----:B------:R-:W-:Y:S01]  /*31200*/  ISETP.GT.AND P5, PT, R0, 0x49, P0 ;  /* 0x000000490000780c */ /* 0x000fe200007a4270 */
[-C--:B------:R-:W-:Y:S01]  /*31210*/  FMUL R15, R15, R2.reuse ;  /* 0x000000020f0f7220 */ /* 0x080fe20000400000 */
        /* <DEDUP_REMOVED lines=11> */
[----:B----4-:R-:W-:-:S05]  /*312d0*/  FMUL R6, R7, R2 ;  /* 0x0000000207067220 */ /* 0x010fca0000400000 */
[----:B------:R-:W-:-:S05]  /*312e0*/  F2FP.BF16.F32.PACK_AB R6, RZ, R6 ;  /* 0x00000006ff06723e */ /* 0x000fca00000010ff */
[----:B------:R3:W-:Y:S01]  /*312f0*/  @P2 STG.E.U16 desc[UR44][R4.64+0x12], R6 ;  /* 0x0000120604002986 */ /* 0x0007e2000c10152c */
[----:B------:R-:W-:Y:S01]  /*31300*/  ISETP.GT.AND P2, PT, R0, 0x10, P1 ;  /* 0x000000100000780c */ /* 0x000fe20000f44270 */
[-C--:B--2---:R-:W-:Y:S01]  /*31310*/  FMUL R7, R13, R2.reuse ;  /* 0x000000020d077220 */ /* 0x084fe20000400000 */
[-C--:B---3--:R-:W-:Y:S01]  /*31320*/  FMUL R6, R10, R2.reuse ;  /* 0x000000020a067220 */ /* 0x088fe20000400000 */
[----:B------:R-:W-:-:S04]  /*31330*/  FMUL R10, R16, R2 ;  /* 0x00000002100a7220 */ /* 0x000fc80000400000 */
[----:B------:R-:W-:Y:S02]  /*31340*/  F2FP.BF16.F32.PACK_AB R6, RZ, R6 ;  /* 0x00000006ff06723e */ /* 0x000fe400000010ff */
[----:B------:R-:W-:Y:S02]  /*31350*/  F2FP.BF16.F32.PACK_AB R7, RZ, R7 ;  /* 0x00000007ff07723e */ /* 0x000fe400000010ff */
[----:B------:R-:W-:Y:S02]  /*31360*/  PRMT R11, R6, 0x7610, R11 ;  /* 0x00007610060b7816 */ /* 0x000fe4000000000b */
[----:B------:R-:W-:Y:S01]  /*31370*/  F2FP.BF16.F32.PACK_AB R6, RZ, R10 ;  /* 0x0000000aff06723e */ /* 0x000fe200000010ff */
[----:B------:R-:W-:Y:S04]  /*31380*/  @P4 STG.E.U16 desc[UR44][R8.64+0x22], R7 ;  /* 0x0000220708004986 */ /* 0x000fe8000c10152c */
[----:B------:R-:W-:Y:S04]  /*31390*/  @P3 STG.E.U16 desc[UR44][R8.64+0x20], R11 ;  /* 0x0000200b08003986 */ /* 0x000fe8000c10152c */
[----:B------:R0:W-:Y:S01]  /*313a0*/  @P2 STG.E.U16 desc[UR44][R4.64+0x20], R6 ;  /* 0x0000200604002986 */ /* 0x0001e2000c10152c */
[----:B------:R-:W-:Y:S01]  /*313b0*/  ISETP.GT.AND P2, PT, R0, 0x11, P1 ;  /* 0x000000110000780c */ /* 0x000fe20000f44270 */
[----:B0-----:R-:W-:-:S05]  /*313c0*/  FMUL R6, R151, R2 ;  /* 0x0000000297067220 */ /* 0x001fca0000400000 */
[----:B------:R-:W-:Y:S02]  /*313d0*/  F2FP.BF16.F32.PACK_AB R6, RZ, R6 ;  /* 0x00000006ff06723e */ /* 0x000fe400000010ff */
[----:B------:R-:W-:-:S05]  /*313e0*/  ISETP.GT.AND P3, PT, R0, 0x18, P0 ;  /* 0x000000180000780c */ /* 0x000fca0000764270 */
[----:B------:R0:W-:Y:S01]  /*313f0*/  @P2 STG.E.U16 desc[UR44][R4.64+0x22], R6 ;  /* 0x0000220604002986 */ /* 0x0001e2000c10152c */
[C---:B------:R-:W-:Y:S02]  /*31400*/  ISETP.GT.AND P4, PT, R0.reuse, 0x19, P0 ;  /* 0x000000190000780c */ /* 0x040fe40000784270 */
[----:B------:R-:W-:Y:S01]  /*31410*/  ISETP.GT.AND P2, PT, R0, 0x18, P1 ;  /* 0x000000180000780c */ /* 0x000fe20000f44270 */
[-C--:B------:R-:W-:Y:S01]  /*31420*/  FMUL R7, R149, R2.reuse ;  /* 0x0000000295077220 */ /* 0x080fe20000400000 */
[-C--:B------:R-:W-:Y:S01]  /*31430*/  FMUL R10, R148, R2.reuse ;  /* 0x00000002940a7220 */ /* 0x080fe20000400000 */
[----:B0-----:R-:W-:-:S03]  /*31440*/  FMUL R6, R150, R2 ;  /* 0x0000000296067220 */ /* 0x001fc60000400000 */
[----:B------:R-:W-:Y:S02]  /*31450*/  F2FP.BF16.F32.PACK_AB R7, RZ, R7 ;  /* 0x00000007ff07723e */ /* 0x000fe400000010ff */
[----:B------:R-:W-:-:S04]  /*31460*/  F2FP.BF16.F32.PACK_AB R6, RZ, R6 ;  /* 0x00000006ff06723e */ /* 0x000fc800000010ff */
        /* <DEDUP_REMOVED lines=76> */
[C---:B------:R-:W-:Y:S02]  /*31930*/  ISETP.GT.AND P3, PT, R0.reuse, 0x40, P0 ;  /* 0x000000400000780c */ /* 0x040fe40000764270 */
[----:B------:R-:W-:-:S03]  /*31940*/  ISETP.GT.AND P4, PT, R0, 0x41, P0 ;  /* 0x000000410000780c */ /* 0x000fc60000784270 */
[----:B------:R0:W-:Y:S01]  /*31950*/  @P2 STG.E.U16 desc[UR44][R4.64+0x72], R6 ;  /* 0x0000720604002986 */ /* 0x0001e2000c10152c */
[----:B------:R-:W-:Y:S01]  /*31960*/  ISETP.GT.AND P2, PT, R0, 0x40, P1 ;  /* 0x000000400000780c */ /* 0x000fe20000f44270 */
[-C--:B------:R-:W-:Y:S01]  /*31970*/  FMUL R10, R130, R2.reuse ;  /* 0x00000002820a7220 */ /* 0x080fe20000400000 */
[----:B------:R-:W-:-:S04]  /*31980*/  FMUL R7, R129, R2 ;  /* 0x0000000281077220 */ /* 0x000fc80000400000 */
[----:B------:R-:W-:Y:S01]  /*31990*/  F2FP.BF16.F32.PACK_AB R10, RZ, R10 ;  /* 0x0000000aff0a723e */ /* 0x000fe200000010ff */
[----:B0-----:R-:W-:Y:S01]  /*319a0*/  FMUL R6, R127, R2 ;  /* 0x000000027f067220 */ /* 0x001fe20000400000 */
[----:B------:R-:W-:-:S04]  /*319b0*/  F2FP.BF16.F32.PACK_AB R7, RZ, R7 ;  /* 0x00000007ff07723e */ /* 0x000fc800000010ff */
[----:B------:R-:W-:Y:S01]  /*319c0*/  F2FP.BF16.F32.PACK_AB R6, RZ, R6 ;  /* 0x00000006ff06723e */ /* 0x000fe200000010ff */
[----:B------:R0:W-:Y:S04]  /*319d0*/  @P3 STG.E.U16 desc[UR44][R8.64+0x80], R10 ;  /* 0x0000800a08003986 */ /* 0x0001e8000c10152c */
[----:B------:R1:W-:Y:S01]  /*319e0*/  @P4 STG.E.U16 desc[UR44][R8.64+0x82], R7 ;  /* 0x0000820708004986 */ /* 0x0003e2000c10152c */
[----:B------:R-:W-:-:S03]  /*319f0*/  ISETP.GT.AND P4, PT, R0, 0x48, P0 ;  /* 0x000000480000780c */ /* 0x000fc60000784270 */
[----:B------:R2:W-:Y:S01]  /*31a00*/  @P2 STG.E.U16 desc[UR44][R4.64+0x80], R6 ;  /* 0x0000800604002986 */ /* 0x0005e2000c10152c */
[C---:B------:R-:W-:Y:S01]  /*31a10*/  ISETP.GT.AND P2, PT, R0.reuse, 0x41, P1 ;  /* 0x000000410000780c */ /* 0x040fe20000f44270 */
[-C--:B0-----:R-:W-:Y:S01]  /*31a20*/  FMUL R10, R235, R2.reuse ;  /* 0x00000002eb0a7220 */ /* 0x081fe20000400000 */
[----:B------:R-:W-:Y:S01]  /*31a30*/  ISETP.GT.AND P3, PT, R0, 0x48, P1 ;  /* 0x000000480000780c */ /* 0x000fe20000f64270 */
[----:B-1----:R-:W-:-:S03]  /*31a40*/  FMUL R7, R234, R2 ;  /* 0x00000002ea077220 */ /* 0x002fc60000400000 */
[----:B------:R-:W-:Y:S01]  /*31a50*/  F2FP.BF16.F32.PACK_AB R10, RZ, R10 ;  /* 0x0000000aff0a723e */ /* 0x000fe200000010ff */
[-C--:B------:R-:W-:Y:S01]  /*31a60*/  FMUL R11, R232, R2.reuse ;  /* 0x00000002e80b7220 */ /* 0x080fe20000400000 */
[-C--:B--2---:R-:W-:Y:S02]  /*31a70*/  FMUL R6, R233, R2.reuse ;  /* 0x00000002e9067220 */ /* 0x084fe40000400000 */
[----:B------:R-:W-:Y:S01]  /*31a80*/  PRMT R230, R10, 0x7610, R230 ;  /* 0x000076100ae67816 */ /* 0x000fe200000000e6 */
[-C--:B------:R-:W-:Y:S01]  /*31a90*/  FMUL R13, R231, R2.reuse ;  /* 0x00000002e70d7220 */ /* 0x080fe20000400000 */
[----:B------:R-:W-:Y:S01]  /*31aa0*/  F2FP.BF16.F32.PACK_AB R7, RZ, R7 ;  /* 0x00000007ff07723e */ /* 0x000fe200000010ff */
[----:B------:R-:W-:Y:S01]  /*31ab0*/  FMUL R155, R155, R2 ;  /* 0x000000029b9b7220 */ /* 0x000fe20000400000 */
[----:B------:R-:W-:Y:S01]  /*31ac0*/  F2FP.BF16.F32.PACK_AB R6, RZ, R6 ;  /* 0x00000006ff06723e */ /* 0x000fe200000010ff */
[----:B------:R-:W-:Y:S01]  /*31ad0*/  @P2 STG.E.U16 desc[UR44][R4.64+0x82], R230 ;  /* 0x000082e604002986 */ /* 0x000fe2000c10152c */
[----:B------:R-:W-:-:S02]  /*31ae0*/  F2FP.BF16.F32.PACK_AB R10, RZ, R11 ;  /* 0x0000000bff0a723e */ /* 0x000fc400000010ff */
[C---:B------:R-:W-:Y:S01]  /*31af0*/  ISETP.GT.AND P2, PT, R0.reuse, 0x49, P1 ;  /* 0x000000490000780c */ /* 0x040fe20000f44270 */
[----:B------:R0:W-:Y:S01]  /*31b00*/  @P4 STG.E.U16 desc[UR44][R8.64+0x90], R7 ;  /* 0x0000900708004986 */ /* 0x0001e2000c10152c */
[----:B------:R-:W-:-:S03]  /*31b10*/  ISETP.GT.AND P4, PT, R0, 0x50, P0 ;  /* 0x000000500000780c */ /* 0x000fc60000784270 */
[----:B------:R-:W-:Y:S01]  /*31b20*/  @P5 STG.E.U16 desc[UR44][R8.64+0x92], R6 ;  /* 0x0000920608005986 */ /* 0x000fe2000c10152c */
[----:B------:R-:W-:-:S03]  /*31b30*/  ISETP.GT.AND P5, PT, R0, 0x51, P0 ;  /* 0x000000510000780c */ /* 0x000fc600007a4270 */
[----:B------:R1:W-:Y:S01]  /*31b40*/  @P3 STG.E.U16 desc[UR44][R4.64+0x90], R10 ;  /* 0x0000900a04003986 */ /* 0x0003e2000c10152c */
[----:B------:R-:W-:Y:S02]  /*31b50*/  ISETP.GT.AND P3, PT, R0, 0x50, P1 ;  /* 0x000000500000780c */ /* 0x000fe40000f64270 */
[----:B0-----:R-:W-:Y:S01]  /*31b60*/  F2FP.BF16.F32.PACK_AB R7, RZ, R14 ;  /* 0x0000000eff07723e */ /* 0x001fe200000010ff */
[-C--:B------:R-:W-:Y:S01]  /*31b70*/  FMUL R154, R154, R2.reuse ;  /* 0x000000029a9a7220 */ /* 0x080fe20000400000 */
[-C--:B------:R-:W-:Y:S01]  /*31b80*/  FMUL R153, R153, R2.reuse ;  /* 0x0000000299997220 */ /* 0x080fe20000400000 */
[-C--:B------:R-:W-:Y:S01]  /*31b90*/  FMUL R160, R160, R2.reuse ;  /* 0x00000002a0a07220 */ /* 0x080fe20000400000 */
[-C--:B------:R-:W-:Y:S01]  /*31ba0*/  FMUL R159, R159, R2.reuse ;  /* 0x000000029f9f7220 */ /* 0x080fe20000400000 */
[-C--:B------:R-:W-:Y:S01]  /*31bb0*/  FMUL R158, R158, R2.reuse ;  /* 0x000000029e9e7220 */ /* 0x080fe20000400000 */
[-C--:B------:R-:W-:Y:S01]  /*31bc0*/  FMUL R157, R157, R2.reuse ;  /* 0x000000029d9d7220 */ /* 0x080fe20000400000 */
[-C--:B------:R-:W-:Y:S01]  /*31bd0*/  FMUL R164, R164, R2.reuse ;  /* 0x00000002a4a47220 */ /* 0x080fe20000400000 */
[----:B-1----:R-:W-:Y:S01]  /*31be0*/  F2FP.BF16.F32.PACK_AB R10, RZ, R15 ;  /* 0x0000000fff0a723e */ /* 0x002fe200000010ff */
[-C--:B------:R-:W-:Y:S01]  /*31bf0*/  FMUL R163, R163, R2.reuse ;  /* 0x00000002a3a37220 */ /* 0x080fe20000400000 */
[-C--:B------:R-:W-:Y:S01]  /*31c00*/  FMUL R162, R162, R2.reuse ;  /* 0x00000002a2a27220 */ /* 0x080fe20000400000 */
[-C--:B------:R-:W-:Y:S01]  /*31c10*/  FMUL R161, R161, R2.reuse ;  /* 0x00000002a1a17220 */ /* 0x080fe20000400000 */
[----:B------:R-:W-:Y:S01]  /*31c20*/  PRMT R11, R10, 0x7610, R11 ;  /* 0x000076100a0b7816 */ /* 0x000fe2000000000b */
[-C--:B------:R-:W-:Y:S01]  /*31c30*/  FMUL R168, R168, R2.reuse ;  /* 0x00000002a8a87220 */ /* 0x080fe20000400000 */
[----:B------:R-:W-:Y:S01]  /*31c40*/  F2FP.BF16.F32.PACK_AB R6, RZ, R13 ;  /* 0x0000000dff06723e */ /* 0x000fe200000010ff */
[----:B------:R-:W-:Y:S01]  /*31c50*/  FMUL R167, R167, R2 ;  /* 0x00000002a7a77220 */ /* 0x000fe20000400000 */
[----:B------:R-:W-:Y:S01]  /*31c60*/  F2FP.BF16.F32.PACK_AB R10, RZ, R12 ;  /* 0x0000000cff0a723e */ /* 0x000fe200000010ff */
[----:B------:R-:W-:Y:S01]  /*31c70*/  @P2 STG.E.U16 desc[UR44][R4.64+0x92], R11 ;  /* 0x0000920b04002986 */ /* 0x000fe2000c10152c */
[----:B------:R-:W-:-:S03]  /*31c80*/  ISETP.GT.AND P2, PT, R0, 0x51, P1 ;  /* 0x000000510000780c */ /* 0x000fc60000f44270 */
        /* <DEDUP_REMOVED lines=13> */
[----:B------:R-:W-:Y:S01]  /*31d60*/  FMUL R176, R176, R2 ;  /* 0x00000002b0b07220 */ /* 0x000fe20000400000 */
[----:B-1----:R-:W-:Y:S01]  /*31d70*/  F2FP.BF16.F32.PACK_AB R10, RZ, R20 ;  /* 0x00000014ff0a723e */ /* 0x002fe200000010ff */
[-C--:B------:R-:W-:Y:S01]  /*31d80*/  FMUL R175, R175, R2.reuse ;  /* 0x00000002afaf7220 */ /* 0x080fe20000400000 */
[-C--:B------:R-:W-:Y:S01]  /*31d90*/  FMUL R174, R174, R2.reuse ;  /* 0x00000002aeae7220 */ /* 0x080fe20000400000 */
[-C--:B------:R-:W-:Y:S01]  /*31da0*/  FMUL R173, R173, R2.reuse ;  /* 0x00000002adad7220 */ /* 0x080fe20000400000 */
[----:B------:R-:W-:Y:S01]  /*31db0*/  PRMT R11, R10, 0x7610, R11 ;  /* 0x000076100a0b7816 */ /* 0x000fe2000000000b */
[----:B------:R-:W-:Y:S01]  /*31dc0*/  FMUL R180, R180, R2 ;  /* 0x00000002b4b47220 */ /* 0x000fe20000400000 */
        /* <DEDUP_REMOVED lines=42> */
[----:B------:R-:W-:Y:S01]  /*32070*/  FMUL R193, R193, R2 ;  /* 0x00000002c1c17220 */ /* 0x000fe20000400000 */
[----:B------:R-:W2:Y:S01]  /*32080*/  LDL.LU R232, [R1+0x37c] ;  /* 0x00037c0001e87983 */ /* 0x000ea20000300800 */
[----:B-1----:R-:W-:-:S02]  /*32090*/  F2FP.BF16.F32.PACK_AB R10, RZ, R156 ;  /* 0x0000009cff0a723e */ /* 0x002fc400000010ff */
[----:B------:R-:W-:Y:S01]  /*320a0*/  F2FP.BF16.F32.PACK_AB R6, RZ, R154 ;  /* 0x0000009aff06723e */ /* 0x000fe200000010ff */
[----:B------:R-:W3:Y:S01]  /*320b0*/  LDL.LU R231, [R1+0x380] ;  /* 0x0003800001e77983 */ /* 0x000ee20000300800 */
[----:B------:R-:W-:Y:S02]  /*320c0*/  PRMT R11, R10, 0x7610, R11 ;  /* 0x000076100a0b7816 */ /* 0x000fe4000000000b */
[----:B------:R-:W-:Y:S01]  /*320d0*/  F2FP.BF16.F32.PACK_AB R10, RZ, R153 ;  /* 0x00000099ff0a723e */ /* 0x000fe200000010ff */
[----:B------:R-:W4:Y:S04]  /*320e0*/  LDL.LU R127, [R1+0x38c] ;  /* 0x00038c00017f7983 */ /* 0x000f280000300800 */
[----:B------:R-:W-:Y:S01]  /*320f0*/  @P2 STG.E.U16 desc[UR44][R4.64+0xc2], R11 ;  /* 0x0000c20b04002986 */ /* 0x000fe2000c10152c */
[----:B------:R-:W-:-:S03]  /*32100*/  ISETP.GT.AND P2, PT, R0, 0x69, P1 ;  /* 0x000000690000780c */ /* 0x000fc60000f44270 */
[----:B------:R0:W-:Y:S01]  /*32110*/  @P4 STG.E.U16 desc[UR44][R8.64+0xd0], R7 ;  /* 0x0000d00708004986 */ /* 0x0001e2000c10152c */
[----:B------:R-:W-:-:S03]  /*32120*/  ISETP.GT.AND P4, PT, R0, 0x70, P0 ;  /* 0x000000700000780c */ /* 0x000fc60000784270 */
[----:B------:R1:W-:Y:S01]  /*32130*/  @P5 STG.E.U16 desc[UR44][R8.64+0xd2], R6 ;  /* 0x0000d20608005986 */ /* 0x0003e2000c10152c */
[----:B------:R-:W-:-:S03]  /*32140*/  ISETP.GT.AND P5, PT, R0, 0x71, P0 ;  /* 0x000000710000780c */ /* 0x000fc600007a4270 */
[----:B------:R1:W-:Y:S01]  /*32150*/  @P3 STG.E.U16 desc[UR44][R4.64+0xd0], R10 ;  /* 0x0000d00a04003986 */ /* 0x0003e2000c10152c */
[----:B------:R-:W-:Y:S02]  /*32160*/  ISETP.GT.AND P3, PT, R0, 0x70, P1 ;  /* 0x000000700000780c */ /* 0x000fe40000f64270 */
[----:B0-----:R-:W-:Y:S01]  /*32170*/  F2FP.BF16.F32.PACK_AB R7, RZ, R159 ;  /* 0x0000009fff07723e */ /* 0x001fe200000010ff */
[----:B------:R-:W-:Y:S01]  /*32180*/  FMUL R200, R200, R2 ;  /* 0x00000002c8c87220 */ /* 0x000fe20000400000 */
[----:B------:R-:W4:Y:S01]  /*32190*/  LDL.LU R235, [R1+0x390] ;  /* 0x0003900001eb7983 */ /* 0x000f220000300800 */
[----:B-1----:R-:W-:-:S03]  /*321a0*/  F2FP.BF16.F32.PACK_AB R6, RZ, R158 ;  /* 0x0000009eff06723e */ /* 0x002fc600000010ff */
[----:B------:R-:W4:Y:S01]  /*321b0*/  LDL.LU R234, [R1+0x394] ;  /* 0x0003940001ea7983 */ /* 0x000f220000300800 */
[----:B------:R-:W-:-:S03]  /*321c0*/  F2FP.BF16.F32.PACK_AB R10, RZ, R160 ;  /* 0x000000a0ff0a723e */ /* 0x000fc600000010ff */
[----:B------:R-:W4:Y:S01]  /*321d0*/  LDL.LU R233, [R1+0x398] ;  /* 0x0003980001e97983 */ /* 0x000f220000300800 */
        /* <DEDUP_REMOVED lines=12> */
[----:B------:R-:W4:Y:S01]  /*322a0*/  LDL.LU R130, [R1+0x3a0] ;  /* 0x0003a00001827983 */ /* 0x000f220000300800 */
[----:B-1----:R-:W-:Y:S01]  /*322b0*/  F2FP.BF16.F32.PACK_AB R6, RZ, R162 ;  /* 0x000000a2ff06723e */ /* 0x002fe200000010ff */
[----:B------:R-:W-:Y:S02]  /*322c0*/  FMUL R199, R199, R2 ;  /* 0x00000002c7c77220 */ /* 0x000fe40000400000 */
[----:B------:R-:W4:Y:S01]  /*322d0*/  LDL.LU R131, [R1+0x3a4] ;  /* 0x0003a40001837983 */ /* 0x000f220000300800 */
[----:B------:R-:W-:Y:S01]  /*322e0*/  F2FP.BF16.F32.PACK_AB R10, RZ, R164 ;  /* 0x000000a4ff0a723e */ /* 0x000fe200000010ff */
[----:B------:R-:W-:-:S02]  /*322f0*/  FMUL R198, R198, R2 ;  /* 0x00000002c6c67220 */ /* 0x000fc40000400000 */
        /* <DEDUP_REMOVED lines=32> */
[----:B-1----:R-:W-:-:S03]  /*32500*/  F2FP.BF16.F32.PACK_AB R6, RZ, R170 ;  /* 0x000000aaff06723e */ /* 0x002fc600000010ff */
[----:B------:R-:W4:Y:S01]  /*32510*/  LDL.LU R139, [R1+0x3c8] ;  /* 0x0003c800018b7983 */ /* 0x000f220000300800 */
[----:B------:R-:W-:Y:S01]  /*32520*/  F2FP.BF16.F32.PACK_AB R10, RZ, R172 ;  /* 0x000000acff0a723e */ /* 0x000fe200000010ff */
[----:B------:R-:W-:Y:S02]  /*32530*/  FMUL R204, R204, R2 ;  /* 0x00000002cccc7220 */ /* 0x000fe40000400000 */
        /* <DEDUP_REMOVED lines=16> */
[----:B------:R-:W-:-:S03]  /*32640*/  F2FP.BF16.F32.PACK_AB R10, RZ, R176 ;  /* 0x000000b0ff0a723e */ /* 0x000fc600000010ff */
[----:B------:R-:W4:Y:S01]  /*32650*/  LDL.LU R144, [R1+0x3dc] ;  /* 0x0003dc0001907983 */ /* 0x000f220000300800 */
[----:B------:R-:W-:Y:S01]  /*32660*/  PRMT R11, R10, 0x7610, R11 ;  /* 0x000076100a0b7816 */ /* 0x000fe2000000000b */
[----:B------:R-:W-:Y:S01]  /*32670*/  FMUL R203, R203, R2 ;  /* 0x00000002cbcb7220 */ /* 0x000fe20000400000 */
        /* <DEDUP_REMOVED lines=35> */
[----:B------:R-:W-:-:S03]  /*328b0*/  PRMT R11, R10, 0x7610, R11 ;  /* 0x000076100a0b7816 */ /* 0x000fc6000000000b */
[----:B------:R-:W4:Y:S01]  /*328c0*/  LDL.LU R230, [R1+0x384] ;  /* 0x0003840001e67983 */ /* 0x000f220000300800 */
[----:B------:R-:W-:-:S03]  /*328d0*/  F2FP.BF16.F32.PACK_AB R10, RZ, R181 ;  /* 0x000000b5ff0a723e */ /* 0x000fc600000010ff */
        /* <DEDUP_REMOVED lines=10> */
[----:B------:R-:W2:Y:S01]  /*32980*/  LDL.LU R15, [R1+0x220] ;  /* 0x00022000010f7983 */ /* 0x000ea20000300800 */
[----:B-1----:R-:W-:-:S03]  /*32990*/  F2FP.BF16.F32.PACK_AB R6, RZ, R186 ;  /* 0x000000baff06723e */ /* 0x002fc600000010ff */
[----:B------:R-:W3:Y:S01]  /*329a0*/  LDL.LU R14, [R1+0x224] ;  /* 0x00022400010e7983 */ /* 0x000ee20000300800 */
        /* <DEDUP_REMOVED lines=101> */
[----:B------:R-:W-:Y:S01]  /*33000*/  @P5 STG.E.U16 desc[UR44][R8.64+0x1a2], R6 ;  /* 0x0001a20608005986 */ /* 0x000fe2000c10152c */
[----:B------:R-:W-:-:S03]  /*33010*/  ISETP.GT.AND P5, PT, R0, 0xd9, P0 ;  /* 0x000000d90000780c */ /* 0x000fc600007a4270 */
[----:B------:R1:W-:Y:S01]  /*33020*/  @P3 STG.E.U16 desc[UR44][R4.64+0x1a0], R10 ;  /* 0x0001a00a04003986 */ /* 0x0003e2000c10152c */
[----:B------:R-:W-:-:S03]  /*33030*/  ISETP.GT.AND P3, PT, R0, 0xd8, P1 ;  /* 0x000000d80000780c */ /* 0x000fc60000f64270 */
[----:B------:R-:W4:Y:S01]  /*33040*/  LDL.LU R166, [R1+0x284] ;  /* 0x0002840001a67983 */ /* 0x000f220000300800 */
[----:B0-----:R-:W-:-:S03]  /*33050*/  F2FP.BF16.F32.PACK_AB R7, RZ, R211 ;  /* 0x000000d3ff07723e */ /* 0x001fc600000010ff */
[----:B------:R-:W4:Y:S01]  /*33060*/  LDL.LU R165, [R1+0x288] ;  /* 0x0002880001a57983 */ /* 0x000f220000300800 */
[----:B-1----:R-:W-:-:S03]  /*33070*/  F2FP.BF16.F32.PACK_AB R10, RZ, R212 ;  /* 0x000000d4ff0a723e */ /* 0x002fc600000010ff */
[----:B------:R-:W4:Y:S01]  /*33080*/  LDL.LU R172, [R1+0x28c] ;  /* 0x00028c0001ac7983 */ /* 0x000f220000300800 */
[----:B------:R-:W-:-:S03]  /*33090*/  PRMT R11, R10, 0x7610, R11 ;  /* 0x000076100a0b7816 */ /* 0x000fc6000000000b */
[----:B------:R-:W4:Y:S01]  /*330a0*/  LDL.LU R171, [R1+0x290] ;  /* 0x0002900001ab7983 */ /* 0x000f220000300800 */
[----:B------:R-:W-:Y:S01]  /*330b0*/  F2FP.BF16.F32.PACK_AB R6, RZ, R210 ;  /* 0x000000d2ff06723e */ /* 0x000fe200000010ff */
[----:B------:R-:W-:Y:S01]  /*330c0*/  FMUL R216, R216, R2 ;  /* 0x00000002d8d87220 */ /* 0x000fe20000400000 */
[----:B------:R-:W-:Y:S01]  /*330d0*/  F2FP.BF16.F32.PACK_AB R10, RZ, R209 ;  /* 0x000000d1ff0a723e */ /* 0x000fe200000010ff */
[----:B------:R-:W4:Y:S04]  /*330e0*/  LDL.LU R170, [R1+0x294] ;  /* 0x0002940001aa7983 */ /* 0x000f280000300800 */
[----:B------:R-:W-:Y:S01]  /*330f0*/  @P2 STG.E.U16 desc[UR44][R4.64+0x1a2], R11 ;  /* 0x0001a20b04002986 */ /* 0x000fe2000c10152c */
[----:B------:R-:W-:-:S03]  /*33100*/  ISETP.GT.AND P2, PT, R0, 0xd9, P1 ;  /* 0x000000d90000780c */ /* 0x000fc60000f44270 */
[----:B------:R-:W4:Y:S04]  /*33110*/  LDL.LU R169, [R1+0x298] ;  /* 0x0002980001a97983 */ /* 0x000f280000300800 */
[----:B------:R-:W-:Y:S01]  /*33120*/  @P4 STG.E.U16 desc[UR44][R8.64+0x1b0], R7 ;  /* 0x0001b00708004986 */ /* 0x000fe2000c10152c */
[----:B------:R-:W-:-:S03]  /*33130*/  ISETP.GT.AND P4, PT, R0, 0xe0, P0 ;  /* 0x000000e00000780c */ /* 0x000fc60000784270 */
[----:B------:R-:W4:Y:S01]  /*33140*/  LDL.LU R176, [R1+0x29c] ;  /* 0x00029c0001b07983 */ /* 0x000f220000300800 */
[----:B------:R-:W-:-:S03]  /*33150*/  FMUL R215, R215, R2 ;  /* 0x00000002d7d77220 */ /* 0x000fc60000400000 */
[----:B------:R-:W4:Y:S04]  /*33160*/  LDL.LU R175, [R1+0x2a0] ;  /* 0x0002a00001af7983 */ /* 0x000f280000300800 */
[----:B------:R-:W-:Y:S01]  /*33170*/  @P5 STG.E.U16 desc[UR44][R8.64+0x1b2], R6 ;  /* 0x0001b20608005986 */ /* 0x000fe2000c10152c */
[----:B------:R-:W-:-:S03]  /*33180*/  ISETP.GT.AND P5, PT, R0, 0xe1, P0 ;  /* 0x000000e10000780c */ /* 0x000fc600007a4270 */
[----:B------:R-:W4:Y:S01]  /*33190*/  LDL.LU R174, [R1+0x2a4] ;  /* 0x0002a40001ae7983 */ /* 0x000f220000300800 */
[----:B------:R-:W-:-:S03]  /*331a0*/  FMUL R214, R214, R2 ;  /* 0x00000002d6d67220 */ /* 0x000fc60000400000 */
[----:B------:R0:W-:Y:S01]  /*331b0*/  @P3 STG.E.U16 desc[UR44][R4.64+0x1b0], R10 ;  /* 0x0001b00a04003986 */ /* 0x0001e2000c10152c */
[----:B------:R-:W-:-:S03]  /*331c0*/  ISETP.GT.AND P3, PT, R0, 0xe0, P1 ;  /* 0x000000e00000780c */ /* 0x000fc60000f64270 */
[----:B------:R-:W4:Y:S01]  /*331d0*/  LDL.LU R173, [R1+0x2a8] ;  /* 0x0002a80001ad7983 */ /* 0x000f220000300800 */
[----:B------:R-:W-:-:S03]  /*331e0*/  FMUL R213, R213, R2 ;  /* 0x00000002d5d57220 */ /* 0x000fc60000400000 */
[----:B------:R-:W4:Y:S01]  /*331f0*/  LDL.LU R180, [R1+0x2ac] ;  /* 0x0002ac0001b47983 */ /* 0x000f220000300800 */
[----:B0-----:R-:W-:-:S03]  /*33200*/  F2FP.BF16.F32.PACK_AB R10, RZ, R216 ;  /* 0x000000d8ff0a723e */ /* 0x001fc600000010ff */
[----:B------:R-:W4:Y:S01]  /*33210*/  LDL.LU R179, [R1+0x2b0] ;  /* 0x0002b00001b37983 */ /* 0x000f220000300800 */
[----:B------:R-:W-:Y:S02]  /*33220*/  F2FP.BF16.F32.PACK_AB R7, RZ, R215 ;  /* 0x000000d7ff07723e */ /* 0x000fe400000010ff */
[----:B------:R-:W-:Y:S01]  /*33230*/  PRMT R11, R10, 0x7610, R11 ;  /* 0x000076100a0b7816 */ /* 0x000fe2000000000b */
[----:B------:R-:W4:Y:S01]  /*33240*/  LDL.LU R178, [R1+0x2b4] ;  /* 0x0002b40001b27983 */ /* 0x000f220000300800 */
[----:B------:R-:W-:-:S03]  /*33250*/  F2FP.BF16.F32.PACK_AB R6, RZ, R214 ;  /* 0x000000d6ff06723e */ /* 0x000fc600000010ff */
[----:B------:R-:W4:Y:S01]  /*33260*/  LDL.LU R177, [R1+0x2b8] ;  /* 0x0002b80001b17983 */ /* 0x000f220000300800 */
[----:B------:R-:W-:-:S03]  /*33270*/  F2FP.BF16.F32.PACK_AB R10, RZ, R213 ;  /* 0x000000d5ff0a723e */ /* 0x000fc600000010ff */
[----:B------:R-:W4:Y:S01]  /*33280*/  LDL.LU R184, [R1+0x2bc] ;  /* 0x0002bc0001b87983 */ /* 0x000f220000300800 */
[----:B------:R-:W-:-:S03]  /*33290*/  FMUL R220, R220, R2 ;  /* 0x00000002dcdc7220 */ /* 0x000fc60000400000 */
[----:B------:R-:W4:Y:S04]  /*332a0*/  LDL.LU R183, [R1+0x2c0] ;  /* 0x0002c00001b77983 */ /* 0x000f280000300800 */
[----:B------:R-:W4:Y:S04]  /*332b0*/  LDL.LU R182, [R1+0x2c4] ;  /* 0x0002c40001b67983 */ /* 0x000f280000300800 */
[----:B------:R-:W4:Y:S04]  /*332c0*/  LDL.LU R181, [R1+0x2c8] ;  /* 0x0002c80001b57983 */ /* 0x000f280000300800 */
        /* <DEDUP_REMOVED lines=42> */
[----:B------:R-:W4:Y:S04]  /*33570*/  LDL.LU R202, [R1+0x314] ;  /* 0x0003140001ca7983 */ /* 0x000f280000300800 */
[----:B------:R0:W-:Y:S04]  /*33580*/  @P3 STG.E.U16 desc[UR44][R4.64+0x1d0], R10 ;  /* 0x0001d00a04003986 */ /* 0x0001e8000c10152c */
[----:B------:R-:W4:Y:S04]  /*33590*/  LDL.LU R201, [R1+0x318] ;  /* 0x0003180001c97983 */ /* 0x000f280000300800 */
[----:B------:R-:W4:Y:S01]  /*335a0*/  LDL.LU R208, [R1+0x31c] ;  /* 0x00031c0001d07983 */ /* 0x000f220000300800 */
[----:B0-----:R-:W-:-:S03]  /*335b0*/  F2FP.BF16.F32.PACK_AB R10, RZ, R224 ;  /* 0x000000e0ff0a723e */ /* 0x001fc600000010ff */
[----:B------:R-:W4:Y:S01]  /*335c0*/  LDL.LU R207, [R1+0x320] ;  /* 0x0003200001cf7983 */ /* 0x000f220000300800 */
[-C--:B------:R-:W-:Y:S01]  /*335d0*/  FMUL R222, R222, R2.reuse ;  /* 0x00000002dede7220 */ /* 0x080fe20000400000 */
[----:B------:R-:W-:Y:S02]  /*335e0*/  ISETP.GT.AND P3, PT, R0, 0xf0, P1 ;  /* 0x000000f00000780c */ /* 0x000fe40000f64270 */
[----:B------:R-:W4:Y:S01]  /*335f0*/  LDL.LU R206, [R1+0x324] ;  /* 0x0003240001ce7983 */ /* 0x000f220000300800 */
[----:B------:R-:W-:Y:S02]  /*33600*/  PRMT R11, R10, 0x7610, R11 ;  /* 0x000076100a0b7816 */ /* 0x000fe4000000000b */
[----:B------:R-:W-:Y:S01]  /*33610*/  F2FP.BF16.F32.PACK_AB R7, RZ, R223 ;  /* 0x000000dfff07723e */ /* 0x000fe200000010ff */
[----:B------:R-:W4:Y:S01]  /*33620*/  LDL.LU R205, [R1+0x328] ;  /* 0x0003280001cd7983 */ /* 0x000f220000300800 */
[----:B------:R-:W-:-:S03]  /*33630*/  FMUL R221, R221, R2 ;  /* 0x00000002dddd7220 */ /* 0x000fc60000400000 */
[----:B------:R-:W4:Y:S04]  /*33640*/  LDL.LU R212, [R1+0x32c] ;  /* 0x00032c0001d47983 */ /* 0x000f280000300800 */
[----:B------:R-:W4:Y:S01]  /*33650*/  LDL.LU R211, [R1+0x330] ;  /* 0x0003300001d37983 */ /* 0x000f220000300800 */
[----:B------:R-:W-:-:S03]  /*33660*/  FMUL R227, R227, R2 ;  /* 0x00000002e3e37220 */ /* 0x000fc60000400000 */
[----:B------:R-:W4:Y:S01]  /*33670*/  LDL.LU R210, [R1+0x334] ;  /* 0x0003340001d27983 */ /* 0x000f220000300800 */
[----:B------:R-:W-:-:S03]  /*33680*/  F2FP.BF16.F32.PACK_AB R6, RZ, R222 ;  /* 0x000000deff06723e */ /* 0x000fc600000010ff */
[----:B------:R-:W4:Y:S01]  /*33690*/  LDL.LU R209, [R1+0x338] ;  /* 0x0003380001d17983 */ /* 0x000f220000300800 */
[----:B------:R-:W-:-:S03]  /*336a0*/  FMUL R226, R226, R2 ;  /* 0x00000002e2e27220 */ /* 0x000fc60000400000 */
[----:B------:R-:W4:Y:S04]  /*336b0*/  LDL.LU R216, [R1+0x33c] ;  /* 0x00033c0001d87983 */ /* 0x000f280000300800 */
[----:B------:R-:W-:Y:S01]  /*336c0*/  @P2 STG.E.U16 desc[UR44][R4.64+0x1d2], R11 ;  /* 0x0001d20b04002986 */ /* 0x000fe2000c10152c */
[----:B------:R-:W-:-:S03]  /*336d0*/  ISETP.GT.AND P2, PT, R0, 0xf1, P1 ;  /* 0x000000f10000780c */ /* 0x000fc60000f44270 */
[----:B------:R-:W4:Y:S01]  /*336e0*/  LDL.LU R215, [R1+0x340] ;  /* 0x0003400001d77983 */ /* 0x000f220000300800 */
[----:B------:R-:W-:-:S03]  /*336f0*/  F2FP.BF16.F32.PACK_AB R10, RZ, R221 ;  /* 0x000000ddff0a723e */ /* 0x000fc600000010ff */
[----:B------:R0:W-:Y:S01]  /*33700*/  @P4 STG.E.U16 desc[UR44][R8.64+0x1e0], R7 ;  /* 0x0001e00708004986 */ /* 0x0001e2000c10152c */
[C---:B------:R-:W-:Y:S02]  /*33710*/  ISETP.GT.AND P4, PT, R0.reuse, 0xf8, P0 ;  /* 0x000000f80000780c */ /* 0x040fe40000784270 */
[----:B------:R-:W-:Y:S01]  /*33720*/  ISETP.GT.AND P0, PT, R0, 0xf9, P0 ;  /* 0x000000f90000780c */ /* 0x000fe20000704270 */
[----:B------:R-:W4:Y:S01]  /*33730*/  LDL.LU R214, [R1+0x344] ;  /* 0x0003440001d67983 */ /* 0x000f220000300800 */
[----:B------:R-:W-:-:S03]  /*33740*/  FMUL R228, R228, R2 ;  /* 0x00000002e4e47220 */ /* 0x000fc60000400000 */
[----:B------:R-:W4:Y:S01]  /*33750*/  LDL.LU R213, [R1+0x348] ;  /* 0x0003480001d57983 */ /* 0x000f220000300800 */
[----:B------:R-:W-:-:S03]  /*33760*/  FMUL R229, R229, R2 ;  /* 0x00000002e5e57220 */ /* 0x000fc60000400000 */
[----:B------:R-:W4:Y:S01]  /*33770*/  LDL.LU R220, [R1+0x34c] ;  /* 0x00034c0001dc7983 */ /* 0x000f220000300800 */
[----:B0-----:R-:W-:-:S03]  /*33780*/  F2FP.BF16.F32.PACK_AB R7, RZ, R227 ;  /* 0x000000e3ff07723e */ /* 0x001fc600000010ff */
[----:B------:R-:W4:Y:S01]  /*33790*/  LDL.LU R219, [R1+0x350] ;  /* 0x0003500001db7983 */ /* 0x000f220000300800 */
[----:B------:R-:W-:-:S03]  /*337a0*/  FMUL R225, R225, R2 ;  /* 0x00000002e1e17220 */ /* 0x000fc60000400000 */
[----:B------:R-:W4:Y:S04]  /*337b0*/  LDL.LU R218, [R1+0x354] ;  /* 0x0003540001da7983 */ /* 0x000f280000300800 */
[----:B------:R0:W-:Y:S01]  /*337c0*/  @P5 STG.E.U16 desc[UR44][R8.64+0x1e2], R6 ;  /* 0x0001e20608005986 */ /* 0x0001e2000c10152c */
[----:B------:R-:W-:-:S03]  /*337d0*/  PRMT R12, R7, 0x7610, R12 ;  /* 0x00007610070c7816 */ /* 0x000fc6000000000c */
[----:B------:R-:W4:Y:S04]  /*337e0*/  LDL.LU R217, [R1+0x358] ;  /* 0x0003580001d97983 */ /* 0x000f280000300800 */
[----:B------:R-:W4:Y:S01]  /*337f0*/  LDL.LU R224, [R1+0x35c] ;  /* 0x00035c0001e07983 */ /* 0x000f220000300800 */
[----:B0-----:R-:W-:-:S03]  /*33800*/  F2FP.BF16.F32.PACK_AB R6, RZ, R226 ;  /* 0x000000e2ff06723e */ /* 0x001fc600000010ff */
[----:B------:R-:W4:Y:S04]  /*33810*/  LDL.LU R223, [R1+0x360] ;  /* 0x0003600001df7983 */ /* 0x000f280000300800 */
[----:B------:R0:W-:Y:S01]  /*33820*/  @P3 STG.E.U16 desc[UR44][R4.64+0x1e0], R10 ;  /* 0x0001e00a04003986 */ /* 0x0001e2000c10152c */
[----:B------:R-:W-:-:S03]  /*33830*/  PRMT R7, R6, 0x7610, R7 ;  /* 0x0000761006077816 */ /* 0x000fc60000000007 */
[----:B------:R-:W4:Y:S01]  /*33840*/  LDL.LU R222, [R1+0x364] ;  /* 0x0003640001de7983 */ /* 0x000f220000300800 */
[----:B------:R-:W-:-:S03]  /*33850*/  F2FP.BF16.F32.PACK_AB R6, RZ, R229 ;  /* 0x000000e5ff06723e */ /* 0x000fc600000010ff */
[----:B------:R-:W4:Y:S01]  /*33860*/  LDL.LU R221, [R1+0x368] ;  /* 0x0003680001dd7983 */ /* 0x000f220000300800 */
[----:B0-----:R-:W-:-:S03]  /*33870*/  F2FP.BF16.F32.PACK_AB R10, RZ, R228 ;  /* 0x000000e4ff0a723e */ /* 0x001fc600000010ff */
[----:B------:R-:W4:Y:S01]  /*33880*/  LDL.LU R228, [R1+0x36c] ;  /* 0x00036c0001e47983 */ /* 0x000f220000300800 */
[----:B------:R-:W-:-:S03]  /*33890*/  F2FP.BF16.F32.PACK_AB R11, RZ, R225 ;  /* 0x000000e1ff0b723e */ /* 0x000fc600000010ff */
[----:B------:R-:W4:Y:S01]  /*338a0*/  LDL.LU R227, [R1+0x370] ;  /* 0x0003700001e37983 */ /* 0x000f220000300800 */
[----:B------:R-:W-:-:S03]  /*338b0*/  ISETP.GT.AND P3, PT, R0, 0xf8, P1 ;  /* 0x000000f80000780c */ /* 0x000fc60000f64270 */
[----:B------:R-:W4:Y:S01]  /*338c0*/  LDL.LU R226, [R1+0x374] ;  /* 0x0003740001e27983 */ /* 0x000f220000300800 */
[----:B------:R-:W-:-:S03]  /*338d0*/  ISETP.GT.AND P1, PT, R0, 0xf9, P1 ;  /* 0x000000f90000780c */ /* 0x000fc60000f24270 */
[----:B------:R-:W4:Y:S04]  /*338e0*/  LDL.LU R225, [R1+0x378] ;  /* 0x0003780001e17983 */ /* 0x000f280000300800 */
[----:B------:R-:W-:Y:S04]  /*338f0*/  @P2 STG.E.U16 desc[UR44][R4.64+0x1e2], R10 ;  /* 0x0001e20a04002986 */ /* 0x000fe8000c10152c */
[----:B------:R-:W4:Y:S04]  /*33900*/  LDL.LU R229, [R1+0x388] ;  /* 0x0003880001e57983 */ /* 0x000f280000300800 */
[----:B------:R0:W-:Y:S04]  /*33910*/  @P4 STG.E.U16 desc[UR44][R8.64+0x1f0], R12 ;  /* 0x0001f00c08004986 */ /* 0x0001e8000c10152c */
[----:B------:R1:W-:Y:S04]  /*33920*/  @P0 STG.E.U16 desc[UR44][R8.64+0x1f2], R7 ;  /* 0x0001f20708000986 */ /* 0x0003e8000c10152c */
[----:B0-----:R-:W2:Y:S01]  /*33930*/  LDL.LU R12, [R1+0x20c] ;  /* 0x00020c00010c7983 */ /* 0x001ea20000300800 */
[----:B-1----:R-:W-:-:S03]  /*33940*/  PRMT R7, R6, 0x7610, R7 ;  /* 0x0000761006077816 */ /* 0x002fc60000000007 */
[----:B------:R-:W3:Y:S04]  /*33950*/  LDL.LU R6, [R1+0x200] ;  /* 0x0002000001067983 */ /* 0x000ee80000300800 */
[----:B------:R0:W-:Y:S04]  /*33960*/  @P3 STG.E.U16 desc[UR44][R4.64+0x1f0], R11 ;  /* 0x0001f00b04003986 */ /* 0x0001e8000c10152c */
[----:B------:R1:W-:Y:S04]  /*33970*/  @P1 STG.E.U16 desc[UR44][R4.64+0x1f2], R7 ;  /* 0x0001f20704001986 */ /* 0x0003e8000c10152c */
[----:B0-----:R-:W4:Y:S04]  /*33980*/  LDL.LU R11, [R1+0x208] ;  /* 0x00020800010b7983 */ /* 0x001f280000300800 */
[----:B-1----:R-:W2:Y:S01]  /*33990*/  LDL.LU R5, [R1+0x204] ;  /* 0x0002040001057983 */ /* 0x002ea20000300800 */
[----:B------:R-:W-:Y:S01]  /*339a0*/  ISETP.GT.AND P0, PT, R3, 0x80, PT ;  /* 0x000000800300780c */ /* 0x000fe20003f04270 */
[----:B------:R-:W-:-:S03]  /*339b0*/  USHF.L.U32 UR11, UR8, 0x8, URZ ;  /* 0x00000008080b7899 */ /* 0x000fc6000800063f */
[C---:B------:R-:W-:Y:S01]  /*339c0*/  ISETP.GT.AND P4, PT, R0.reuse, RZ, P0 ;  /* 0x000000ff0000720c */ /* 0x040fe20000784270 */
[----:B------:R-:W-:Y:S01]  /*339d0*/  USHF.L.U64.HI UR10, UR8, 0x8, UR9 ;  /* 0x00000008080a7899 */ /* 0x000fe20008010209 */
[----:B------:R-:W-:Y:S02]  /*339e0*/  ISETP.GT.AND P1, PT, R3, 0x88, PT ;  /* 0x000000880300780c */ /* 0x000fe40003f24270 */
[----:B------:R-:W-:Y:S01]  /*339f0*/  ISETP.GT.AND P2, PT, R0, 0x1, P0 ;  /* 0x000000010000780c */ /* 0x000fe20000744270 */
[----:B---3--:R-:W-:-:S05]  /*33a00*/  FMUL R6, R6, R2 ;  /* 0x0000000206067220 */ /* 0x008fca0000400000 */
[----:B------:R-:W-:Y:S02]  /*33a10*/  F2FP.BF16.F32.PACK_AB R4, RZ, R6 ;  /* 0x00000006ff04723e */ /* 0x000fe400000010ff */
[----:B------:R-:W-:Y:S02]  /*33a20*/  IADD3 R6, P3, R8, UR11, RZ ;  /* 0x0000000b08067c10 */ /* 0x000fe4000ff7e0ff */
[----:B------:R-:W-:Y:S02]  /*33a30*/  PRMT R10, R4, 0x7610, R10 ;  /* 0x00007610040a7816 */ /* 0x000fe4000000000a */
[----:B------:R-:W-:Y:S02]  /*33a40*/  IADD3.X R7, R9, UR10, RZ, P3, !PT ;  /* 0x0000000a09077c10 */ /* 0x000fe40009ffe4ff */
[----:B------:R-:W-:Y:S01]  /*33a50*/  ISETP.GT.AND P3, PT, R0, RZ, P1 ;  /* 0x000000ff0000720c */ /* 0x000fe20000f64270 */
[-C--:B----4-:R-:W-:Y:S02]  /*33a60*/  FMUL R4, R11, R2.reuse ;  /* 0x000000020b047220 */ /* 0x090fe40000400000 */
[----:B------:R0:W-:Y:S01]  /*33a70*/  @P4 STG.E.U16 desc[UR44][R6.64], R10 ;  /* 0x0000000a06004986 */ /* 0x0001e2000c10152c */
[----:B--2---:R-:W-:-:S02]  /*33a80*/  FMUL R5, R5, R2 ;  /* 0x0000000205057220 */ /* 0x004fc40000400000 */
[----:B------:R-:W-:Y:S01]  /*33a90*/  F2FP.BF16.F32.PACK_AB R4, RZ, R4 ;  /* 0x00000004ff04723e */ /* 0x000fe200000010ff */
[----:B------:R-:W-:Y:S02]  /*33aa0*/  FMUL R12, R12, R2 ;  /* 0x000000020c0c7220 */ /* 0x000fe40000400000 */
[----:B------:R-:W-:Y:S02]  /*33ab0*/  F2FP.BF16.F32.PACK_AB R5, RZ, R5 ;  /* 0x00000005ff05723e */ /* 0x000fe400000010ff */
[----:B0-----:R-:W-:Y:S02]  /*33ac0*/  IADD3 R10, P5, R6, UR5, RZ ;  /* 0x00000005060a7c10 */ /* 0x001fe4000ffbe0ff */
[----:B------:R-:W-:Y:S02]  /*33ad0*/  PRMT R13, R4, 0x7610, R13 ;  /* 0x00007610040d7816 */ /* 0x000fe4000000000d */
[----:B------:R-:W-:Y:S02]  /*33ae0*/  IADD3.X R11, R7, UR4, RZ, P5, !PT ;  /* 0x00000004070b7c10 */ /* 0x000fe4000affe4ff */
[----:B------:R-:W-:Y:S01]  /*33af0*/  F2FP.BF16.F32.PACK_AB R12, RZ, R12 ;  /* 0x0000000cff0c723e */ /* 0x000fe200000010ff */
[----:B------:R-:W-:Y:S04]  /*33b00*/  @P2 STG.E.U16 desc[UR44][R6.64+0x2], R5 ;  /* 0x0000020506002986 */ /* 0x000fe8000c10152c */
[----:B------:R0:W-:Y:S04]  /*33b10*/  @P3 STG.E.U16 desc[UR44][R10.64], R13 ;  /* 0x0000000d0a003986 */ /* 0x0001e8000c10152c */
[----:B0-----:R-:W2:Y:S01]  /*33b20*/  LDL.LU R11, [R1+0x210] ;  /* 0x00021000010b7983 */ /* 0x001ea20000300800 */
[----:B------:R-:W-:-:S03]  /*33b30*/  PRMT R13, R12, 0x7610, R13 ;  /* 0x000076100c0d7816 */ /* 0x000fc6000000000d */
[----:B------:R-:W3:Y:S04]  /*33b40*/  LDL.LU R10, [R1+0x218] ;  /* 0x00021800010a7983 */ /* 0x000ee80000300800 */
[----:B------:R-:W4:Y:S01]  /*33b50*/  LDL.LU R12, [R1+0x214] ;  /* 0x00021400010c7983 */ /* 0x000f220000300800 */
[----:B------:R-:W-:Y:S02]  /*33b60*/  ISETP.GT.AND P4, PT, R0, 0x1, P1 ;  /* 0x000000010000780c */ /* 0x000fe40000f84270 */
[----:B------:R-:W-:-:S04]  /*33b70*/  IADD3 R4, P2, R6, UR5, RZ ;  /* 0x0000000506047c10 */ /* 0x000fc8000ff5e0ff */
[----:B------:R-:W-:-:S07]  /*33b80*/  IADD3.X R5, R7, UR4, RZ, P2, !PT ;  /* 0x0000000407057c10 */ /* 0x000fce00097fe4ff */
[----:B------:R0:W-:Y:S04]  /*33b90*/  @P4 STG.E.U16 desc[UR44][R4.64+0x2], R13 ;  /* 0x0000020d04004986 */ /* 0x0001e8000c10152c */
[----:B0-----:R-:W3:Y:S04]  /*33ba0*/  LDL.LU R13, [R1+0x228] ;  /* 0x00022800010d7983 */ /* 0x001ee80000300800 */
[----:B------:R-:W3:Y:S01]  /*33bb0*/  LDL.LU R4, [R1+0x3a8] ;  /* 0x0003a80001047983 */ /* 0x000ee20000300800 */
[----:B----4-:R-:W-:-:S05]  /*33bc0*/  FMUL R12, R12, R2 ;  /* 0x000000020c0c7220 */ /* 0x010fca0000400000 */
[----:B------:R-:W-:Y:S02]  /*33bd0*/  F2FP.BF16.F32.PACK_AB R5, RZ, R12 ;  /* 0x0000000cff05723e */ /* 0x000fe400000010ff */
[----:B------:R-:W4:Y:S01]  /*33be0*/  LDL.LU R12, [R1+0x21c] ;  /* 0x00021c00010c7983 */ /* 0x000f220000300800 */
[----:B--2---:R-:W-:Y:S01]  /*33bf0*/  FMUL R11, R11, R2 ;  /* 0x000000020b0b7220 */ /* 0x004fe20000400000 */
[C---:B------:R-:W-:Y:S02]  /*33c00*/  ISETP.GT.AND P3, PT, R0.reuse, 0x8, P0 ;  /* 0x000000080000780c */ /* 0x040fe40000764270 */
[C---:B------:R-:W-:Y:S02]  /*33c10*/  ISETP.GT.AND P4, PT, R0.reuse, 0x9, P0 ;  /* 0x000000090000780c */ /* 0x040fe40000784270 */
[----:B------:R-:W-:Y:S02]  /*33c20*/  F2FP.BF16.F32.PACK_AB R11, RZ, R11 ;  /* 0x0000000bff0b723e */ /* 0x000fe400000010ff */
[----:B------:R-:W-:-:S02]  /*33c30*/  ISETP.GT.AND P2, PT, R0, 0x8, P1 ;  /* 0x000000080000780c */ /* 0x000fc40000f44270 */
[----:B------:R-:W-:Y:S01]  /*33c40*/  PRMT R128, R11, 0x7610, R128 ;  /* 0x000076100b807816 */ /* 0x000fe20000000080 */
[-C--:B---3--:R-:W-:Y:S01]  /*33c50*/  FMUL R10, R10, R2.reuse ;  /* 0x000000020a0a7220 */ /* 0x088fe20000400000 */
[----:B------:R-:W-:Y:S01]  /*33c60*/  PRMT R11, R5, 0x7610, R11 ;  /* 0x00007610050b7816 */ /* 0x000fe2000000000b */
[----:B------:R-:W-:Y:S02]  /*33c70*/  IMAD.U32 R5, RZ, RZ, UR4 ;  /* 0x00000004ff057e24 */ /* 0x000fe4000f8e00ff */
[----:B------:R-:W-:Y:S01]  /*33c80*/  FMUL R237, R4, R2 ;  /* 0x0000000204ed7220 */ /* 0x000fe20000400000 */
[----:B------:R-:W-:Y:S01]  /*33c90*/  IMAD.U32 R4, RZ, RZ, UR5 ;  /* 0x00000005ff047e24 */ /* 0x000fe2000f8e00ff */
[----:B------:R-:W-:-:S04]  /*33ca0*/  F2FP.BF16.F32.PACK_AB R10, RZ, R10 ;  /* 0x0000000aff0a723e */ /* 0x000fc800000010ff */
[----:B------:R-:W-:-:S04]  /*33cb0*/  IADD3 R4, P5, P6, R4, UR11, R8 ;  /* 0x0000000b04047c10 */ /* 0x000fc8000febe008 */
[----:B------:R-:W-:Y:S01]  /*33cc0*/  IADD3.X R5, R5, UR10, R9, P5, P6 ;  /* 0x0000000a05057c10 */ /* 0x000fe2000afec409 */
[----:B------:R-:W-:Y:S01]  /*33cd0*/  @P3 STG.E.U16 desc[UR44][R6.64+0x10], R128 ;  /* 0x0000108006003986 */ /* 0x000fe2000c10152c */
[----:B------:R-:W-:-:S03]  /*33ce0*/  ISETP.GT.AND P3, PT, R0, 0x9, P1 ;  /* 0x000000090000780c */ /* 0x000fc60000f64270 */
[----:B------:R0:W-:Y:S01]  /*33cf0*/  @P4 STG.E.U16 desc[UR44][R6.64+0x12], R11 ;  /* 0x0000120b06004986 */ /* 0x0001e2000c10152c */
[----:B------:R-:W-:-:S03]  /*33d00*/  FMUL R14, R14, R2 ;  /* 0x000000020e0e7220 */ /* 0x000fc60000400000 */
[----:B------:R1:W-:Y:S01]  /*33d10*/  @P2 STG.E.U16 desc[UR44][R4.64+0x10], R10 ;  /* 0x0000100a04002986 */ /* 0x0003e2000c10152c */
[C---:B------:R-:W-:Y:S01]  /*33d20*/  ISETP.GT.AND P2, PT, R0.reuse, 0x10, P0 ;  /* 0x000000100000780c */ /* 0x040fe20000744270 */
[-C--:B------:R-:W-:Y:S01]  /*33d30*/  FMUL R15, R15, R2.reuse ;  /* 0x000000020f0f7220 */ /* 0x080fe20000400000 */
[C---:B------:R-:W-:Y:S02]  /*33d40*/  ISETP.GT.AND P4, PT, R0.reuse, 0x11, P0 ;  /* 0x000000110000780c */ /* 0x040fe40000784270 */
[----:B------:R-:W-:Y:S01]  /*33d50*/  ISETP.GT.AND P5, PT, R0, 0x10, P1 ;  /* 0x000000100000780c */ /* 0x000fe20000fa4270 */
[----:B------:R-:W-:Y:S01]  /*33d60*/  FMUL R13, R13, R2 ;  /* 0x000000020d0d7220 */ /* 0x000fe20000400000 */
[----:B0-----:R-:W-:Y:S02]  /*33d70*/  F2FP.BF16.F32.PACK_AB R11, RZ, R15 ;  /* 0x0000000fff0b723e */ /* 0x001fe400000010ff */
[----:B-1----:R-:W-:Y:S01]  /*33d80*/  F2FP.BF16.F32.PACK_AB R10, RZ, R14 ;  /* 0x0000000eff0a723e */ /* 0x002fe200000010ff */
        /* <DEDUP_REMOVED lines=53> */
[----:B------:R-:W-:-:S04]  /*340e0*/  F2FP.BF16.F32.PACK_AB R12, RZ, R12 ;  /* 0x0000000cff0c723e */ /* 0x000fc800000010ff */
[----:B------:R-:W-:Y:S02]  /*340f0*/  PRMT R14, R12, 0x7610, R14 ;  /* 0x000076100c0e7816 */ /* 0x000fe4000000000e */
[----:B------:R-:W-:-:S03]  /*34100*/  F2FP.BF16.F32.PACK_AB R12, RZ, R13 ;  /* 0x0000000dff0c723e */ /* 0x000fc600000010ff */
[----:B------:R-:W-:Y:S04]  /*34110*/  @P3 STG.E.U16 desc[UR44][R4.64+0x12], R14 ;  /* 0x0000120e04003986 */ /* 0x000fe8000c10152c */
[----:B------:R0:W-:Y:S01]  /*34120*/  @P2 STG.E.U16 desc[UR44][R6.64+0x20], R11 ;  /* 0x0000200b06002986 */ /* 0x0001e2000c10152c */
[C---:B------:R-:W-:Y:S02]  /*34130*/  ISETP.GT.AND P2, PT, R0.reuse, 0x11, P1 ;  /* 0x000000110000780c */ /* 0x040fe40000f44270 */
[C---:B------:R-:W-:Y:S01]  /*34140*/  ISETP.GT.AND P3, PT, R0.reuse, 0x18, P0 ;  /* 0x000000180000780c */ /* 0x040fe20000764270 */
[----:B------:R-:W-:Y:S01]  /*34150*/  @P4 STG.E.U16 desc[UR44][R6.64+0x22], R10 ;  /* 0x0000220a06004986 */ /* 0x000fe2000c10152c */
[----:B------:R-:W-:-:S03]  /*34160*/  ISETP.GT.AND P4, PT, R0, 0x19, P0 ;  /* 0x000000190000780c */ /* 0x000fc60000784270 */
[----:B------:R1:W-:Y:S01]  /*34170*/  @P5 STG.E.U16 desc[UR44][R4.64+0x20], R12 ;  /* 0x0000200c04005986 */ /* 0x0003e2000c10152c */
[----:B------:R-:W-:Y:S02]  /*34180*/  ISETP.GT.AND P5, PT, R0, 0x18, P1 ;  /* 0x000000180000780c */ /* 0x000fe40000fa4270 */
[----:B0-----:R-:W-:Y:S02]  /*34190*/  F2FP.BF16.F32.PACK_AB R11, RZ, R19 ;  /* 0x00000013ff0b723e */ /* 0x001fe400000010ff */
[----:B-1----:R-:W-:-:S04]  /*341a0*/  F2FP.BF16.F32.PACK_AB R12, RZ, R20 ;  /* 0x00000014ff0c723e */ /* 0x002fc800000010ff */
[----:B------:R-:W-:Y:S02]  /*341b0*/  PRMT R13, R12, 0x7610, R13 ;  /* 0x000076100c0d7816 */ /* 0x000fe4000000000d */
[----:B------:R-:W-:Y:S02]  /*341c0*/  F2FP.BF16.F32.PACK_AB R10, RZ, R18 ;  /* 0x00000012ff0a723e */ /* 0x000fe400000010ff */
        /* <DEDUP_REMOVED lines=151> */
[----:B------:R-:W-:Y:S01]  /*34b40*/  ISETP.GT.AND P5, PT, R0, 0x78, P1 ;  /* 0x000000780000780c */ /* 0x000fe20000fa4270 */
[----:B------:R-:W-:Y:S01]  /*34b50*/  FMUL R200, R200, R2 ;  /* 0x00000002c8c87220 */ /* 0x000fe20000400000 */
[----:B0-----:R-:W-:Y:S02]  /*34b60*/  F2FP.BF16.F32.PACK_AB R11, RZ, R195 ;  /* 0x000000c3ff0b723e */ /* 0x001fe400000010ff */
[----:B-1----:R-:W-:-:S04]  /*34b70*/  F2FP.BF16.F32.PACK_AB R12, RZ, R196 ;  /* 0x000000c4ff0c723e */ /* 0x002fc800000010ff */
[----:B------:R-:W-:Y:S02]  /*34b80*/  PRMT R13, R12, 0x7610, R13 ;  /* 0x000076100c0d7816 */ /* 0x000fe4000000000d */
[----:B------:R-:W-:Y:S02]  /*34b90*/  F2FP.BF16.F32.PACK_AB R10, RZ, R194 ;  /* 0x000000c2ff0a723e */ /* 0x000fe400000010ff */
[----:B------:R-:W-:Y:S01]  /*34ba0*/  F2FP.BF16.F32.PACK_AB R12, RZ, R193 ;  /* 0x000000c1ff0c723e */ /* 0x000fe200000010ff */
[----:B------:R-:W-:Y:S01]  /*34bb0*/  @P2 STG.E.U16 desc[UR44][R4.64+0xe2], R13 ;  /* 0x0000e20d04002986 */ /* 0x000fe2000c10152c */
[----:B------:R-:W-:-:S03]  /*34bc0*/  ISETP.GT.AND P2, PT, R0, 0x79, P1 ;  /* 0x000000790000780c */ /* 0x000fc60000f44270 */
[----:B------:R-:W-:Y:S01]  /*34bd0*/  @P3 STG.E.U16 desc[UR44][R6.64+0xf0], R11 ;  /* 0x0000f00b06003986 */ /* 0x000fe2000c10152c */
[----:B------:R-:W-:-:S03]  /*34be0*/  ISETP.GT.AND P3, PT, R0, 0x80, P0 ;  /* 0x000000800000780c */ /* 0x000fc60000764270 */
[----:B------:R-:W-:Y:S01]  /*34bf0*/  @P4 STG.E.U16 desc[UR44][R6.64+0xf2], R10 ;  /* 0x0000f20a06004986 */ /* 0x000fe2000c10152c */
[----:B------:R-:W-:-:S03]  /*34c00*/  ISETP.GT.AND P4, PT, R0, 0x81, P0 ;  /* 0x000000810000780c */ /* 0x000fc60000784270 */
[----:B------:R0:W-:Y:S01]  /*34c10*/  @P5 STG.E.U16 desc[UR44][R4.64+0xf0], R12 ;  /* 0x0000f00c04005986 */ /* 0x0001e2000c10152c */
[----:B------:R-:W-:Y:S01]  /*34c20*/  ISETP.GT.AND P5, PT, R0, 0x80, P1 ;  /* 0x000000800000780c */ /* 0x000fe20000fa4270 */
[-C--:B------:R-:W-:Y:S01]  /*34c30*/  FMUL R199, R199, R2.reuse ;  /* 0x00000002c7c77220 */ /* 0x080fe20000400000 */
[-C--:B------:R-:W-:Y:S01]  /*34c40*/  FMUL R198, R198, R2.reuse ;  /* 0x00000002c6c67220 */ /* 0x080fe20000400000 */
[----:B------:R-:W-:Y:S01]  /*34c50*/  FMUL R197, R197, R2 ;  /* 0x00000002c5c57220 */ /* 0x000fe20000400000 */
[----:B0-----:R-:W-:-:S04]  /*34c60*/  F2FP.BF16.F32.PACK_AB R12, RZ, R200 ;  /* 0x000000c8ff0c723e */ /* 0x001fc800000010ff */
[----:B------:R-:W-:Y:S02]  /*34c70*/  PRMT R13, R12, 0x7610, R13 ;  /* 0x000076100c0d7816 */ /* 0x000fe4000000000d */
[----:B------:R-:W-:Y:S02]  /*34c80*/  F2FP.BF16.F32.PACK_AB R11, RZ, R199 ;  /* 0x000000c7ff0b723e */ /* 0x000fe400000010ff */
[----:B------:R-:W-:Y:S01]  /*34c90*/  F2FP.BF16.F32.PACK_AB R10, RZ, R198 ;  /* 0x000000c6ff0a723e */ /* 0x000fe200000010ff */
[----:B------:R-:W-:Y:S01]  /*34ca0*/  FMUL R204, R204, R2 ;  /* 0x00000002cccc7220 */ /* 0x000fe20000400000 */
        /* <DEDUP_REMOVED lines=154> */
[----:B------:R-:W-:Y:S01]  /*35650*/  FMUL R135, R135, R2 ;  /* 0x0000000287877220 */ /* 0x000fe20000400000 */
[----:B0-----:R-:W-:Y:S01]  /*35660*/  F2FP.BF16.F32.PACK_AB R12, RZ, R236 ;  /* 0x000000ecff0c723e */ /* 0x001fe200000010ff */
        /* <DEDUP_REMOVED lines=21> */
[----:B------:R-:W-:Y:S01]  /*357c0*/  FMUL R144, R144, R2 ;  /* 0x0000000290907220 */ /* 0x000fe20000400000 */
[----:B------:R-:W2:Y:S01]  /*357d0*/  LDL.LU R127, [R1+0x66c] ;  /* 0x00066c00017f7983 */ /* 0x000ea20000300800 */
[----:B-1----:R-:W-:-:S03]  /*357e0*/  F2FP.BF16.F32.PACK_AB R12, RZ, R129 ;  /* 0x00000081ff0c723e */ /* 0x002fc600000010ff */
[----:B------:R-:W3:Y:S01]  /*357f0*/  LDL.LU R128, [R1+0x668] ;  /* 0x0006680001807983 */ /* 0x000ee20000300800 */
[----:B------:R-:W-:-:S03]  /*35800*/  PRMT R13, R12, 0x7610, R13 ;  /* 0x000076100c0d7816 */ /* 0x000fc6000000000d */
[----:B------:R-:W4:Y:S01]  /*35810*/  LDL.LU R129, [R1+0x664] ;  /* 0x0006640001817983 */ /* 0x000f220000300800 */
[----:B------:R-:W-:Y:S02]  /*35820*/  F2FP.BF16.F32.PACK_AB R10, RZ, R131 ;  /* 0x00000083ff0a723e */ /* 0x000fe400000010ff */
[----:B------:R-:W-:Y:S01]  /*35830*/  F2FP.BF16.F32.PACK_AB R12, RZ, R237 ;  /* 0x000000edff0c723e */ /* 0x000fe200000010ff */
        /* <DEDUP_REMOVED lines=50> */
[-C--:B------:R-:W-:Y:S02]  /*35b60*/  FMUL R149, R149, R2.reuse ;  /* 0x0000000295957220 */ /* 0x080fe40000400000 */
[----:B------:R-:W4:Y:S01]  /*35b70*/  LDL.LU R140, [R1+0x638] ;  /* 0x00063800018c7983 */ /* 0x000f220000300800 */
[----:B------:R-:W-:Y:S02]  /*35b80*/  PRMT R13, R12, 0x7610, R13 ;  /* 0x000076100c0d7816 */ /* 0x000fe4000000000d */
[----:B------:R-:W-:Y:S01]  /*35b90*/  F2FP.BF16.F32.PACK_AB R12, RZ, R143 ;  /* 0x0000008fff0c723e */ /* 0x000fe200000010ff */
[----:B------:R-:W-:Y:S01]  /*35ba0*/  FMUL R150, R150, R2 ;  /* 0x0000000296967220 */ /* 0x000fe20000400000 */
[----:B------:R-:W4:Y:S04]  /*35bb0*/  LDL.LU R141, [R1+0x634] ;  /* 0x00063400018d7983 */ /* 0x000f280000300800 */
[----:B------:R-:W-:Y:S01]  /*35bc0*/  @P2 STG.E.U16 desc[UR44][R4.64+0x1c2], R13 ;  /* 0x0001c20d04002986 */ /* 0x000fe2000c10152c */
[----:B------:R-:W-:-:S03]  /*35bd0*/  ISETP.GT.AND P2, PT, R0, 0xe9, P1 ;  /* 0x000000e90000780c */ /* 0x000fc60000f44270 */
[----:B------:R0:W-:Y:S04]  /*35be0*/  @P3 STG.E.U16 desc[UR44][R6.64+0x1d0], R11 ;  /* 0x0001d00b06003986 */ /* 0x0001e8000c10152c */
[----:B------:R1:W-:Y:S01]  /*35bf0*/  @P4 STG.E.U16 desc[UR44][R6.64+0x1d2], R10 ;  /* 0x0001d20a06004986 */ /* 0x0003e2000c10152c */
[----:B------:R-:W-:-:S03]  /*35c00*/  ISETP.GT.AND P3, PT, R0, 0xf0, P0 ;  /* 0x000000f00000780c */ /* 0x000fc60000764270 */
[----:B------:R1:W-:Y:S01]  /*35c10*/  @P5 STG.E.U16 desc[UR44][R4.64+0x1d0], R12 ;  /* 0x0001d00c04005986 */ /* 0x0003e2000c10152c */
[C---:B------:R-:W-:Y:S02]  /*35c20*/  ISETP.GT.AND P4, PT, R0.reuse, 0xf1, P0 ;  /* 0x000000f10000780c */ /* 0x040fe40000784270 */
[----:B------:R-:W-:Y:S01]  /*35c30*/  ISETP.GT.AND P5, PT, R0, 0xf0, P1 ;  /* 0x000000f00000780c */ /* 0x000fe20000fa4270 */
[----:B------:R-:W-:Y:S01]  /*35c40*/  FMUL R148, R148, R2 ;  /* 0x0000000294947220 */ /* 0x000fe20000400000 */
[----:B------:R-:W4:Y:S01]  /*35c50*/  LDL.LU R142, [R1+0x630] ;  /* 0x00063000018e7983 */ /* 0x000f220000300800 */
[----:B0-----:R-:W-:Y:S02]  /*35c60*/  F2FP.BF16.F32.PACK_AB R11, RZ, R145 ;  /* 0x00000091ff0b723e */ /* 0x001fe400000010ff */
[----:B-1----:R-:W-:Y:S01]  /*35c70*/  F2FP.BF16.F32.PACK_AB R10, RZ, R146 ;  /* 0x00000092ff0a723e */ /* 0x002fe200000010ff */
        /* <DEDUP_REMOVED lines=8> */
[----:B------:R-:W-:Y:S01]  /*35d00*/  ISETP.GT.AND P2, PT, R0, 0xf1, P1 ;  /* 0x000000f10000780c */ /* 0x000fe20000f44270 */
[----:B------:R-:W-:-:S02]  /*35d10*/  FMUL R16, R16, R2 ;  /* 0x0000000210107220 */ /* 0x000fc40000400000 */
[----:B------:R0:W-:Y:S04]  /*35d20*/  @P3 STG.E.U16 desc[UR44][R6.64+0x1e0], R11 ;  /* 0x0001e00b06003986 */ /* 0x0001e8000c10152c */
[----:B------:R1:W-:Y:S04]  /*35d30*/  @P4 STG.E.U16 desc[UR44][R6.64+0x1e2], R10 ;  /* 0x0001e20a06004986 */ /* 0x0003e8000c10152c */
[----:B------:R-:W4:Y:S01]  /*35d40*/  LDL.LU R146, [R1+0x620] ;  /* 0x0006200001927983 */ /* 0x000f220000300800 */
[----:B0-----:R-:W-:-:S03]  /*35d50*/  F2FP.BF16.F32.PACK_AB R11, RZ, R149 ;  /* 0x00000095ff0b723e */ /* 0x001fc600000010ff */
[----:B------:R0:W-:Y:S01]  /*35d60*/  @P5 STG.E.U16 desc[UR44][R4.64+0x1e0], R12 ;  /* 0x0001e00c04005986 */ /* 0x0001e2000c10152c */
[----:B-1----:R-:W-:-:S03]  /*35d70*/  F2FP.BF16.F32.PACK_AB R10, RZ, R150 ;  /* 0x00000096ff0a723e */ /* 0x002fc600000010ff */
[----:B------:R-:W4:Y:S01]  /*35d80*/  LDL.LU R147, [R1+0x61c] ;  /* 0x00061c0001937983 */ /* 0x000f220000300800 */
[----:B------:R-:W-:Y:S02]  /*35d90*/  PRMT R14, R11, 0x7610, R14 ;  /* 0x000076100b0e7816 */ /* 0x000fe4000000000e */
[----:B------:R-:W-:Y:S02]  /*35da0*/  F2FP.BF16.F32.PACK_AB R13, RZ, R151 ;  /* 0x00000097ff0d723e */ /* 0x000fe400000010ff */
[----:B------:R-:W-:Y:S02]  /*35db0*/  PRMT R11, R10, 0x7610, R11 ;  /* 0x000076100a0b7816 */ /* 0x000fe4000000000b */
[----:B0-----:R-:W-:Y:S02]  /*35dc0*/  F2FP.BF16.F32.PACK_AB R12, RZ, R148 ;  /* 0x00000094ff0c723e */ /* 0x001fe400000010ff */
[----:B------:R-:W4:Y:S01]  /*35dd0*/  LDL.LU R148, [R1+0x618] ;  /* 0x0006180001947983 */ /* 0x000f220000300800 */
[----:B------:R-:W-:-:S03]  /*35de0*/  F2FP.BF16.F32.PACK_AB R10, RZ, R16 ;  /* 0x00000010ff0a723e */ /* 0x000fc600000010ff */
[----:B------:R-:W4:Y:S04]  /*35df0*/  LDL.LU R149, [R1+0x614] ;  /* 0x0006140001957983 */ /* 0x000f280000300800 */
[----:B------:R-:W4:Y:S04]  /*35e00*/  LDL.LU R150, [R1+0x610] ;  /* 0x0006100001967983 */ /* 0x000f280000300800 */
[----:B------:R-:W4:Y:S04]  /*35e10*/  LDL.LU R151, [R1+0x60c] ;  /* 0x00060c0001977983 */ /* 0x000f280000300800 */
[----:B------:R0:W-:Y:S04]  /*35e20*/  @P2 STG.E.U16 desc[UR44][R4.64+0x1e2], R12 ;  /* 0x0001e20c04002986 */ /* 0x0001e8000c10152c */
[----:B------:R1:W5:Y:S04]  /*35e30*/  LDL.LU R16, [R1+0x608] ;  /* 0x0006080001107983 */ /* 0x0003680000300800 */
[----:B0-----:R-:W2:Y:S04]  /*35e40*/  LDL.LU R12, [R1+0x8] ;  /* 0x00000800010c7983 */ /* 0x001ea80000300800 */
[----:B------:R-:W3:Y:S04]  /*35e50*/  LDL.LU R233, [R1+0xa4] ;  /* 0x0000a40001e97983 */ /* 0x000ee80000300800 */
[----:B------:R-:W4:Y:S04]  /*35e60*/  LDL.LU R234, [R1+0xa8] ;  /* 0x0000a80001ea7983 */ /* 0x000f280000300800 */
[----:B------:R-:W3:Y:S04]  /*35e70*/  LDL.LU R235, [R1+0xac] ;  /* 0x0000ac0001eb7983 */ /* 0x000ee80000300800 */
        /* <DEDUP_REMOVED lines=66> */
[----:B------:R-:W3:Y:S01]  /*362a0*/  LDL.LU R167, [R1+0x1b8] ;  /* 0x0001b80001a77983 */ /* 0x000ee20000300800 */
[----:B------:R-:W-:-:S03]  /*362b0*/  ISETP.GT.AND P3, PT, R0, 0xf8, P0 ;  /* 0x000000f80000780c */ /* 0x000fc60000764270 */
[----:B------:R-:W3:Y:S01]  /*362c0*/  LDL.LU R168, [R1+0x1bc] ;  /* 0x0001bc0001a87983 */ /* 0x000ee20000300800 */
[----:B------:R-:W-:-:S03]  /*362d0*/  ISETP.GT.AND P0, PT, R0, 0xf9, P0 ;  /* 0x000000f90000780c */ /* 0x000fc60000704270 */
        /* <DEDUP_REMOVED lines=16> */
[----:B------:R0:W-:Y:S04]  /*363e0*/  @P3 STG.E.U16 desc[UR44][R6.64+0x1f0], R14 ;  /* 0x0001f00e06003986 */ /* 0x0001e8000c10152c */
[----:B------:R1:W-:Y:S04]  /*363f0*/  @P0 STG.E.U16 desc[UR44][R6.64+0x1f2], R11 ;  /* 0x0001f20b06000986 */ /* 0x0003e8000c10152c */
[----:B0-----:R-:W4:Y:S04]  /*36400*/  LDL.LU R14, [R1+0xc] ;  /* 0x00000c00010e7983 */ /* 0x001f280000300800 */
[----:B-1----:R-:W3:Y:S04]  /*36410*/  LDL.LU R11, [R1] ;  /* 0x00000000010b7983 */ /* 0x002ee80000300800 */
[----:B------:R-:W4:Y:S01]  /*36420*/  LDL.LU R7, [R1+0x4] ;  /* 0x0000040001077983 */ /* 0x000f220000300800 */
[----:B------:R-:W-:-:S02]  /*36430*/  ISETP.GT.AND P4, PT, R0, 0xf8, P1 ;  /* 0x000000f80000780c */ /* 0x000fc40000f84270 */
[----:B------:R-:W-:Y:S01]  /*36440*/  ISETP.GT.AND P1, PT, R0, 0xf9, P1 ;  /* 0x000000f90000780c */ /* 0x000fe20000f24270 */
[----:B------:R-:W-:Y:S01]  /*36450*/  USHF.L.U32 UR11, UR8, 0x9, URZ ;  /* 0x00000009080b7899 */ /* 0x000fe2000800063f */
[----:B------:R-:W-:Y:S01]  /*36460*/  PRMT R6, R10, 0x7610, R6 ;  /* 0x000076100a067816 */ /* 0x000fe20000000006 */
[----:B------:R-:W-:Y:S01]  /*36470*/  USHF.L.U64.HI UR10, UR8, 0x9, UR9 ;  /* 0x00000009080a7899 */ /* 0x000fe20008010209 */
[----:B------:R-:W-:-:S07]  /*36480*/  ISETP.GT.AND P3, PT, R3, 0x100, PT ;  /* 0x000001000300780c */ /* 0x000fce0003f64270 */
[----:B------:R-:W-:Y:S01]  /*36490*/  @P4 STG.E.U16 desc[UR44][R4.64+0x1f0], R13 ;  /* 0x0001f00d04004986 */ /* 0x000fe2000c10152c */
[----:B------:R-:W-:-:S03]  /*364a0*/  ISETP.GT.AND P0, PT, R0, RZ, P3 ;  /* 0x000000ff0000720c */ /* 0x000fc60001f04270 */
[----:B------:R0:W-:Y:S01]  /*364b0*/  @P1 STG.E.U16 desc[UR44][R4.64+0x1f2], R6 ;  /* 0x0001f20604001986 */ /* 0x0001e2000c10152c */
[----:B--2---:R-:W-:Y:S01]  /*364c0*/  FMUL R12, R12, R2 ;  /* 0x000000020c0c7220 */ /* 0x004fe20000400000 */
[----:B------:R-:W-:Y:S02]  /*364d0*/  ISETP.GT.AND P2, PT, R3, 0x108, PT ;  /* 0x000001080300780c */ /* 0x000fe40003f44270 */
[----:B------:R-:W-:Y:S01]  /*364e0*/  ISETP.GT.AND P1, PT, R0, 0x1, P3 ;  /* 0x000000010000780c */ /* 0x000fe20001f24270 */
[----:B0-----:R-:W-:Y:S01]  /*364f0*/  IMAD.U32 R4, RZ, RZ, UR11 ;  /* 0x0000000bff047e24 */ /* 0x001fe2000f8e00ff */
[----:B------:R-:W-:Y:S02]  /*36500*/  MOV R5, UR10 ;  /* 0x0000000a00057c02 */ /* 0x000fe40008000f00 */
[C---:B------:R-:W-:Y:S02]  /*36510*/  IADD3 R6, P4, R8.reuse, UR11, RZ ;  /* 0x0000000b08067c10 */ /* 0x040fe4000ff9e0ff */
[----:B------:R-:W-:-:S02]  /*36520*/  IADD3 R4, P5, P6, R8, UR5, R4 ;  /* 0x0000000508047c10 */ /* 0x000fc4000febe004 */
[----:B------:R-:W-:Y:S02]  /*36530*/  F2FP.BF16.F32.PACK_AB R12, RZ, R12 ;  /* 0x0000000cff0c723e */ /* 0x000fe400000010ff */
[----:B------:R-:W-:Y:S02]  /*36540*/  IADD3.X R5, R9, UR4, R5, P5, P6 ;  /* 0x0000000409057c10 */ /* 0x000fe4000afec405 */
[----:B------:R-:W-:Y:S01]  /*36550*/  ISETP.GT.AND P5, PT, R0, RZ, P2 ;  /* 0x000000ff0000720c */ /* 0x000fe200017a4270 */
[-C--:B---3--:R-:W-:Y:S01]  /*36560*/  FMUL R10, R11, R2.reuse ;  /* 0x000000020b0a7220 */ /* 0x088fe20000400000 */
[----:B----4-:R-:W-:-:S04]  /*36570*/  FMUL R11, R7, R2 ;  /* 0x00000002070b7220 */ /* 0x010fc80000400000 */
[----:B------:R-:W-:Y:S02]  /*36580*/  F2FP.BF16.F32.PACK_AB R10, RZ, R10 ;  /* 0x0000000aff0a723e */ /* 0x000fe400000010ff */
[----:B------:R-:W-:Y:S02]  /*36590*/  IADD3.X R7, R9, UR10, RZ, P4, !PT ;  /* 0x0000000a09077c10 */ /* 0x000fe4000a7fe4ff */
[----:B------:R-:W-:Y:S02]  /*365a0*/  PRMT R13, R10, 0x7610, R13 ;  /* 0x000076100a0d7816 */ /* 0x000fe4000000000d */
[----:B------:R-:W-:Y:S02]  /*365b0*/  F2FP.BF16.F32.PACK_AB R11, RZ, R11 ;  /* 0x0000000bff0b723e */ /* 0x000fe400000010ff */
[----:B------:R-:W-:Y:S01]  /*365c0*/  IADD3 R10, P4, R6, UR5, RZ ;  /* 0x00000005060a7c10 */ /* 0x000fe2000ff9e0ff */
[----:B------:R0:W-:Y:S01]  /*365d0*/  @P0 STG.E.U16 desc[UR44][R6.64], R13 ;  /* 0x0000000d06000986 */ /* 0x0001e2000c10152c */
[----:B------:R-:W-:-:S02]  /*365e0*/  PRMT R15, R11, 0x7610, R15 ;  /* 0x000076100b0f7816 */ /* 0x000fc4000000000f */
[----:B------:R-:W-:-:S03]  /*365f0*/  IADD3.X R11, R7, UR4, RZ, P4, !PT ;  /* 0x00000004070b7c10 */ /* 0x000fc6000a7fe4ff */
[----:B------:R1:W-:Y:S01]  /*36600*/  @P1 STG.E.U16 desc[UR44][R6.64+0x2], R15 ;  /* 0x0000020f06001986 */ /* 0x0003e2000c10152c */
[----:B0-----:R-:W-:-:S03]  /*36610*/  PRMT R13, R12, 0x7610, R13 ;  /* 0x000076100c0d7816 */ /* 0x001fc6000000000d */
[----:B------:R-:W2:Y:S04]  /*36620*/  LDL.LU R12, [R1+0x10] ;  /* 0x00001000010c7983 */ /* 0x000ea80000300800 */
[----:B-1----:R-:W3:Y:S04]  /*36630*/  LDL.LU R15, [R1+0x18] ;  /* 0x00001800010f7983 */ /* 0x002ee80000300800 */
[----:B------:R0:W-:Y:S04]  /*36640*/  @P5 STG.E.U16 desc[UR44][R10.64], R13 ;  /* 0x0000000d0a005986 */ /* 0x0001e8000c10152c */
[----:B0-----:R-:W4:Y:S01]  /*36650*/  LDL.LU R11, [R1+0x14] ;  /* 0x00001400010b7983 */ /* 0x001f220000300800 */
[----:B------:R-:W-:Y:S01]  /*36660*/  FMUL R14, R14, R2 ;  /* 0x000000020e0e7220 */ /* 0x000fe20000400000 */
[----:B------:R-:W-:-:S02]  /*36670*/  ISETP.GT.AND P0, PT, R0, 0x1, P2 ;  /* 0x000000010000780c */ /* 0x000fc40001704270 */
[----:B------:R-:W-:Y:S02]  /*36680*/  IADD3 R10, P6, R6, UR5, RZ ;  /* 0x00000005060a7c10 */ /* 0x000fe4000ffde0ff */
[----:B------:R-:W-:Y:S02]  /*36690*/  F2FP.BF16.F32.PACK_AB R14, RZ, R14 ;  /* 0x0000000eff0e723e */ /* 0x000fe400000010ff */
[----:B------:R-:W-:Y:S02]  /*366a0*/  ISETP.GT.AND P4, PT, R0, 0x9, P3 ;  /* 0x000000090000780c */ /* 0x000fe40001f84270 */
[----:B------:R-:W-:Y:S02]  /*366b0*/  PRMT R17, R14, 0x7610, R17 ;  /* 0x000076100e117816 */ /* 0x000fe40000000011 */
[C---:B------:R-:W-:Y:S02]  /*366c0*/  ISETP.GT.AND P1, PT, R0.reuse, 0x8, P3 ;  /* 0x000000080000780c */ /* 0x040fe40001f24270 */
[----:B------:R-:W-:Y:S01]  /*366d0*/  ISETP.GT.AND P5, PT, R0, 0x8, P2 ;  /* 0x000000080000780c */ /* 0x000fe200017a4270 */
[-C--:B--2---:R-:W-:Y:S01]  /*366e0*/  FMUL R12, R12, R2.reuse ;  /* 0x000000020c0c7220 */ /* 0x084fe20000400000 */
[----:B---3--:R-:W-:-:S04]  /*366f0*/  FMUL R15, R15, R2 ;  /* 0x000000020f0f7220 */ /* 0x008fc80000400000 */
[----:B------:R-:W-:-:S04]  /*36700*/  F2FP.BF16.F32.PACK_AB R12, RZ, R12 ;  /* 0x0000000cff0c723e */ /* 0x000fc800000010ff */
[----:B------:R-:W-:Y:S02]  /*36710*/  PRMT R14, R12, 0x7610, R14 ;  /* 0x000076100c0e7816 */ /* 0x000fe4000000000e */
[----:B------:R-:W-:Y:S01]  /*36720*/  F2FP.BF16.F32.PACK_AB R12, RZ, R15 ;  /* 0x0000000fff0c723e */ /* 0x000fe200000010ff */
[----:B----4-:R-:W-:Y:S01]  /*36730*/  FMUL R13, R11, R2 ;  /* 0x000000020b0d7220 */ /* 0x010fe20000400000 */
[----:B------:R-:W-:-:S05]  /*36740*/  IADD3.X R11, R7, UR4, RZ, P6, !PT ;  /* 0x00000004070b7c10 */ /* 0x000fca000b7fe4ff */
[----:B------:R0:W-:Y:S01]  /*36750*/  @P0 STG.E.U16 desc[UR44][R10.64+0x2], R17 ;  /* 0x000002110a000986 */ /* 0x0001e2000c10152c */
[----:B------:R-:W-:-:S03]  /*36760*/  F2FP.BF16.F32.PACK_AB R13, RZ, R13 ;  /* 0x0000000dff0d723e */ /* 0x000fc600000010ff */
[----:B0-----:R-:W2:Y:S01]  /*36770*/  LDL.LU R11, [R1+0x20] ;  /* 0x00002000010b7983 */ /* 0x001ea20000300800 */
[----:B------:R-:W-:-:S03]  /*36780*/  PRMT R10, R12, 0x7610, R10 ;  /* 0x000076100c0a7816 */ /* 0x000fc6000000000a */
[----:B------:R-:W3:Y:S04]  /*36790*/  LDL.LU R17, [R1+0x98] ;  /* 0x0000980001117983 */ /* 0x000ee80000300800 */
[----:B------:R-:W4:Y:S04]  /*367a0*/  LDL.LU R12, [R1+0x1c] ;  /* 0x00001c00010c7983 */ /* 0x000f280000300800 */
[----:B------:R0:W-:Y:S04]  /*367b0*/  @P4 STG.E.U16 desc[UR44][R6.64+0x12], R13 ;  /* 0x0000120d06004986 */ /* 0x0001e8000c10152c */
[----:B------:R-:W-:Y:S04]  /*367c0*/  @P1 STG.E.U16 desc[UR44][R6.64+0x10], R14 ;  /* 0x0000100e06001986 */ /* 0x000fe8000c10152c */
[----:B------:R1:W-:Y:S04]  /*367d0*/  @P5 STG.E.U16 desc[UR44][R4.64+0x10], R10 ;  /* 0x0000100a04005986 */ /* 0x0003e8000c10152c */
[----:B0-----:R-:W3:Y:S04]  /*367e0*/  LDL.LU R13, [R1+0x28] ;  /* 0x00002800010d7983 */ /* 0x001ee80000300800 */
[----:B-1----:R-:W3:Y:S01]  /*367f0*/  LDL.LU R10, [R1+0x24] ;  /* 0x00002400010a7983 */ /* 0x002ee20000300800 */
[----:B------:R-:W-:-:S02]  /*36800*/  ISETP.GT.AND P0, PT, R0, 0x9, P2 ;  /* 0x000000090000780c */ /* 0x000fc40001704270 */
[C---:B------:R-:W-:Y:S02]  /*36810*/  ISETP.GT.AND P1, PT, R0.reuse, 0x10, P3 ;  /* 0x000000100000780c */ /* 0x040fe40001f24270 */
[C---:B------:R-:W-:Y:S02]  /*36820*/  ISETP.GT.AND P4, PT, R0.reuse, 0x11, P3 ;  /* 0x000000110000780c */ /* 0x040fe40001f84270 */
[----:B------:R-:W-:Y:S01]  /*36830*/  ISETP.GT.AND P5, PT, R0, 0x10, P2 ;  /* 0x000000100000780c */ /* 0x000fe200017a4270 */
[-C--:B--2---:R-:W-:Y:S01]  /*36840*/  FMUL R11, R11, R2.reuse ;  /* 0x000000020b0b7220 */ /* 0x084fe20000400000 */
[----:B----4-:R-:W-:-:S04]  /*36850*/  FMUL R12, R12, R2 ;  /* 0x000000020c0c7220 */ /* 0x010fc80000400000 */
[----:B------:R-:W-:Y:S02]  /*36860*/  F2FP.BF16.F32.PACK_AB R11, RZ, R11 ;  /* 0x0000000bff0b723e */ /* 0x000fe400000010ff */
[----:B------:R-:W-:-:S04]  /*36870*/  F2FP.BF16.F32.PACK_AB R12, RZ, R12 ;  /* 0x0000000cff0c723e */ /* 0x000fc800000010ff */
[----:B------:R-:W-:Y:S02]  /*36880*/  PRMT R14, R12, 0x7610, R14 ;  /* 0x000076100c0e7816 */ /* 0x000fe4000000000e */
[----:B------:R-:W-:Y:S01]  /*36890*/  PRMT R12, R11, 0x7610, R12 ;  /* 0x000076100b0c7816 */ /* 0x000fe2000000000c */
[-C--:B---3--:R-:W-:Y:S02]  /*368a0*/  FMUL R13, R13, R2.reuse ;  /* 0x000000020d0d7220 */ /* 0x088fe40000400000 */
[----:B------:R-:W-:Y:S03]  /*368b0*/  @P0 STG.E.U16 desc[UR44][R4.64+0x12], R14 ;  /* 0x0000120e04000986 */ /* 0x000fe6000c10152c */
[----:B------:R-:W-:Y:S01]  /*368c0*/  F2FP.BF16.F32.PACK_AB R11, RZ, R13 ;  /* 0x0000000dff0b723e */ /* 0x000fe200000010ff */
[----:B------:R-:W-:Y:S01]  /*368d0*/  FMUL R10, R10, R2 ;  /* 0x000000020a0a7220 */ /* 0x000fe20000400000 */
[----:B------:R0:W-:Y:S02]  /*368e0*/  @P1 STG.E.U16 desc[UR44][R6.64+0x20], R12 ;  /* 0x0000200c06001986 */ /* 0x0001e4000c10152c */
[----:B------:R-:W-:-:S02]  /*368f0*/  PRMT R13, R11, 0x7610, R13 ;  /* 0x000076100b0d7816 */ /* 0x000fc4000000000d */
[----:B------:R-:W-:Y:S01]  /*36900*/  F2FP.BF16.F32.PACK_AB R10, RZ, R10 ;  /* 0x0000000aff0a723e */ /* 0x000fe200000010ff */
[----:B0-----:R-:W2:Y:S04]  /*36910*/  LDL.LU R12, [R1+0x2c] ;  /* 0x00002c00010c7983 */ /* 0x001ea80000300800 */
[----:B------:R-:W3:Y:S04]  /*36920*/  LDL.LU R11, [R1+0x30] ;  /* 0x00003000010b7983 */ /* 0x000ee80000300800 */
[----:B------:R0:W-:Y:S04]  /*36930*/  @P4 STG.E.U16 desc[UR44][R6.64+0x22], R10 ;  /* 0x0000220a06004986 */ /* 0x0001e8000c10152c */
[----:B------:R1:W-:Y:S04]  /*36940*/  @P5 STG.E.U16 desc[UR44][R4.64+0x20], R13 ;  /* 0x0000200d04005986 */ /* 0x0003e8000c10152c */
[----:B0-----:R-:W4:Y:S04]  /*36950*/  LDL.LU R10, [R1+0x34] ;  /* 0x00003400010a7983 */ /* 0x001f280000300800 */
[----:B-1----:R-:W4:Y:S01]  /*36960*/  LDL.LU R13, [R1+0x38] ;  /* 0x00003800010d7983 */ /* 0x002f220000300800 */
[----:B------:R-:W-:-:S02]  /*36970*/  ISETP.GT.AND P0, PT, R0, 0x11, P2 ;  /* 0x000000110000780c */ /* 0x000fc40001704270 */
[C---:B------:R-:W-:Y:S02]  /*36980*/  ISETP.GT.AND P1, PT, R0.reuse, 0x18, P3 ;  /* 0x000000180000780c */ /* 0x040fe40001f24270 */
[C---:B------:R-:W-:Y:S02]  /*36990*/  ISETP.GT.AND P4, PT, R0.reuse, 0x19, P3 ;  /* 0x000000190000780c */ /* 0x040fe40001f84270 */
[----:B------:R-:W-:Y:S01]  /*369a0*/  ISETP.GT.AND P5, PT, R0, 0x18, P2 ;  /* 0x000000180000780c */ /* 0x000fe200017a4270 */
[-C--:B--2---:R-:W-:Y:S01]  /*369b0*/  FMUL R12, R12, R2.reuse ;  /* 0x000000020c0c7220 */ /* 0x084fe20000400000 */
[----:B---3--:R-:W-:-:S04]  /*369c0*/  FMUL R11, R11, R2 ;  /* 0x000000020b0b7220 */ /* 0x008fc80000400000 */
[----:B------:R-:W-:Y:S02]  /*369d0*/  F2FP.BF16.F32.PACK_AB R12, RZ, R12 ;  /* 0x0000000cff0c723e */ /* 0x000fe400000010ff */
[----:B------:R-:W-:Y:S02]  /*369e0*/  F2FP.BF16.F32.PACK_AB R11, RZ, R11 ;  /* 0x0000000bff0b723e */ /* 0x000fe400000010ff */
[----:B------:R-:W-:Y:S02]  /*369f0*/  PRMT R14, R12, 0x7610, R14 ;  /* 0x000076100c0e7816 */ /* 0x000fe4000000000e */
[----:B------:R-:W-:-:S03]  /*36a00*/  PRMT R12, R11, 0x7610, R12 ;  /* 0x000076100b0c7816 */ /* 0x000fc6000000000c */
[----:B------:R-:W-:Y:S01]  /*36a10*/  @P0 STG.E.U16 desc[UR44][R4.64+0x22], R14 ;  /* 0x0000220e04000986 */ /* 0x000fe2000c10152c */
[-C--:B----4-:R-:W-:Y:S01]  /*36a20*/  FMUL R10, R10, R2.reuse ;  /* 0x000000020a0a7220 */ /* 0x090fe20000400000 */
[----:B------:R-:W-:-:S04]  /*36a30*/  FMUL R13, R13, R2 ;  /* 0x000000020d0d7220 */ /* 0x000fc80000400000 */
[----:B------:R-:W-:Y:S02]  /*36a40*/  F2FP.BF16.F32.PACK_AB R10, RZ, R10 ;  /* 0x0000000aff0a723e */ /* 0x000fe400000010ff */
[----:B------:R-:W-:Y:S01]  /*36a50*/  F2FP.BF16.F32.PACK_AB R11, RZ, R13 ;  /* 0x0000000dff0b723e */ /* 0x000fe200000010ff */
[----:B------:R0:W-:Y:S03]  /*36a60*/  @P1 STG.E.U16 desc[UR44][R6.64+0x30], R12 ;  /* 0x0000300c06001986 */ /* 0x0001e6000c10152c */
[----:B------:R-:W-:Y:S01]  /*36a70*/  PRMT R13, R11, 0x7610, R13 ;  /* 0x000076100b0d7816 */ /* 0x000fe2000000000d */
[----:B------:R1:W-:Y:S04]  /*36a80*/  @P4 STG.E.U16 desc[UR44][R6.64+0x32], R10 ;  /* 0x0000320a06004986 */ /* 0x0003e8000c10152c */
[----:B0-----:R-:W2:Y:S04]  /*36a90*/  LDL.LU R12, [R1+0x3c] ;  /* 0x00003c00010c7983 */ /* 0x001ea80000300800 */
[----:B------:R-:W3:Y:S04]  /*36aa0*/  LDL.LU R11, [R1+0x40] ;  /* 0x00004000010b7983 */ /* 0x000ee80000300800 */
[----:B-1----:R-:W4:Y:S04]  /*36ab0*/  LDL.LU R10, [R1+0x44] ;  /* 0x00004400010a7983 */ /* 0x002f280000300800 */
[----:B------:R0:W-:Y:S04]  /*36ac0*/  @P5 STG.E.U16 desc[UR44][R4.64+0x30], R13 ;  /* 0x0000300d04005986 */ /* 0x0001e8000c10152c */
[----:B0-----:R-:W4:Y:S01]  /*36ad0*/  LDL.LU R13, [R1+0x48] ;  /* 0x00004800010d7983 */ /* 0x001f220000300800 */
[----:B------:R-:W-:-:S02]  /*36ae0*/  ISETP.GT.AND P0, PT, R0, 0x19, P2 ;  /* 0x000000190000780c */ /* 0x000fc40001704270 */
[C---:B------:R-:W-:Y:S02]  /*36af0*/  ISETP.GT.AND P1, PT, R0.reuse, 0x20, P3 ;  /* 0x000000200000780c */ /* 0x040fe40001f24270 */
[C---:B------:R-:W-:Y:S02]  /*36b00*/  ISETP.GT.AND P4, PT, R0.reuse, 0x21, P3 ;  /* 0x000000210000780c */ /* 0x040fe40001f84270 */
[----:B------:R-:W-:Y:S01]  /*36b10*/  ISETP.GT.AND P5, PT, R0, 0x20, P2 ;  /* 0x000000200000780c */ /* 0x000fe200017a4270 */
[-C--:B--2---:R-:W-:Y:S01]  /*36b20*/  FMUL R12, R12, R2.reuse ;  /* 0x000000020c0c7220 */ /* 0x084fe20000400000 */
[----:B---3--:R-:W-:-:S04]  /*36b30*/  FMUL R11, R11, R2 ;  /* 0x000000020b0b7220 */ /* 0x008fc80000400000 */
[----:B------:R-:W-:Y:S02]  /*36b40*/  F2FP.BF16.F32.PACK_AB R12, RZ, R12 ;  /* 0x0000000cff0c723e */ /* 0x000fe400000010ff */
[----:B------:R-:W-:Y:S01]  /*36b50*/  F2FP.BF16.F32.PACK_AB R11, RZ, R11 ;  /* 0x0000000bff0b723e */ /* 0x000fe200000010ff */
[----:B----4-:R-:W-:Y:S01]  /*36b60*/  FMUL R10, R10, R2 ;  /* 0x000000020a0a7220 */ /* 0x010fe20000400000 */
[----:B------:R-:W-:Y:S02]  /*36b70*/  PRMT R14, R12, 0x7610, R14 ;  /* 0x000076100c0e7816 */ /* 0x000fe4000000000e */
[----:B------:R-:W-:Y:S02]  /*36b80*/  PRMT R12, R11, 0x7610, R12 ;  /* 0x000076100b0c7816 */ /* 0x000fe4000000000c */
[----:B------:R-:W-:Y:S01]  /*36b90*/  F2FP.BF16.F32.PACK_AB R10, RZ, R10 ;  /* 0x0000000aff0a723e */ /* 0x000fe200000010ff */
[----:B------:R-:W-:Y:S01]  /*36ba0*/  @P0 STG.E.U16 desc[UR44][R4.64+0x32], R14 ;  /* 0x0000320e04000986 */ /* 0x000fe2000c10152c */
[----:B------:R-:W-:-:S03]  /*36bb0*/  FMUL R13, R13, R2 ;  /* 0x000000020d0d7220 */ /* 0x000fc60000400000 */
[----:B------:R0:W-:Y:S02]  /*36bc0*/  @P1 STG.E.U16 desc[UR44][R6.64+0x40], R12 ;  /* 0x0000400c06001986 */ /* 0x0001e4000c10152c */
[----:B------:R-:W-:-:S04]  /*36bd0*/  F2FP.BF16.F32.PACK_AB R11, RZ, R13 ;  /* 0x0000000dff0b723e */ /* 0x000fc800000010ff */
[----:B------:R-:W-:Y:S01]  /*36be0*/  PRMT R13, R11, 0x7610, R13 ;  /* 0x000076100b0d7816 */ /* 0x000fe2000000000d */
        /* <DEDUP_REMOVED lines=19> */
[----:B------:R-:W-:Y:S01]  /*36d20*/  F2FP.BF16.F32.PACK_AB R11, RZ, R13 ;  /* 0x0000000dff0b723e */ /* 0x000fe200000010ff */
[----:B------:R0:W-:Y:S01]  /*36d30*/  @P1 STG.E.U16 desc[UR44][R6.64+0x50], R12 ;  /* 0x0000500c06001986 */ /* 0x0001e2000c10152c */
[----:B------:R-:W-:Y:S02]  /*36d40*/  F2FP.BF16.F32.PACK_AB R10, RZ, R10 ;  /* 0x0000000aff0a723e */ /* 0x000fe400000010ff */
[----:B------:R-:W-:-:S03]  /*36d50*/  PRMT R13, R11, 0x7610, R13 ;  /* 0x000076100b0d7816 */ /* 0x000fc6000000000d */
        /* <DEDUP_REMOVED lines=8> */
[----:B------:R-:W-:Y:S01]  /*36de0*/  ISETP.GT.AND P4, PT, R0, 0x31, P3 ;  /* 0x000000310000780c */ /* 0x000fe20001f84270 */
[-C--:B--2---:R-:W-:Y:S01]  /*36df0*/  FMUL R12, R12, R2.reuse ;  /* 0x000000020c0c7220 */ /* 0x084fe20000400000 */
[----:B---3--:R-:W-:-:S04]  /*36e00*/  FMUL R11, R11, R2 ;  /* 0x000000020b0b7220 */ /* 0x008fc80000400000 */
[----:B------:R-:W-:Y:S01]  /*36e10*/  F2FP.BF16.F32.PACK_AB R12, RZ, R12 ;  /* 0x0000000cff0c723e */ /* 0x000fe200000010ff */
[----:B----4-:R-:W-:Y:S01]  /*36e20*/  FMUL R10, R10, R2 ;  /* 0x000000020a0a7220 */ /* 0x010fe20000400000 */
[----:B------:R-:W-:Y:S02]  /*36e30*/  F2FP.BF16.F32.PACK_AB R11, RZ, R11 ;  /* 0x0000000bff0b723e */ /* 0x000fe400000010ff */
[----:B------:R-:W-:Y:S02]  /*36e40*/  PRMT R14, R12, 0x7610, R14 ;  /* 0x000076100c0e7816 */ /* 0x000fe4000000000e */
[----:B------:R-:W-:Y:S02]  /*36e50*/  PRMT R12, R11, 0x7610, R12 ;  /* 0x000076100b0c7816 */ /* 0x000fe4000000000c */
[----:B------:R-:W-:Y:S01]  /*36e60*/  F2FP.BF16.F32.PACK_AB R10, RZ, R10 ;  /* 0x0000000aff0a723e */ /* 0x000fe200000010ff */
[----:B------:R-:W-:Y:S01]  /*36e70*/  @P0 STG.E.U16 desc[UR44][R4.64+0x52], R14 ;  /* 0x0000520e04000986 */ /* 0x000fe2000c10152c */
[----:B------:R-:W-:-:S03]  /*36e80*/  FMUL R13, R13, R2 ;  /* 0x000000020d0d7220 */ /* 0x000fc60000400000 */
[----:B------:R0:W-:Y:S02]  /*36e90*/  @P1 STG.E.U16 desc[UR44][R6.64+0x60], R12 ;  /* 0x0000600c06001986 */ /* 0x0001e4000c10152c */
[----:B------:R-:W-:Y:S02]  /*36ea0*/  F2FP.BF16.F32.PACK_AB R11, RZ, R13 ;  /* 0x0000000dff0b723e */ /* 0x000fe400000010ff */
[----:B------:R1:W-:Y:S04]  /*36eb0*/  @P4 STG.E.U16 desc[UR44][R6.64+0x62], R10 ;  /* 0x0000620a06004986 */ /* 0x0003e8000c10152c */
[----:B------:R-:W2:Y:S04]  /*36ec0*/  LDL.LU R13, [R1+0x78] ;  /* 0x00007800010d7983 */ /* 0x000ea80000300800 */
[----:B0-----:R-:W3:Y:S04]  /*36ed0*/  LDL.LU R12, [R1+0x6c] ;  /* 0x00006c00010c7983 */ /* 0x001ee80000300800 */
[----:B-1----:R-:W4:Y:S01]  /*36ee0*/  LDL.LU R10, [R1+0x70] ;  /* 0x00007000010a7983 */ /* 0x002f220000300800 */
[----:B------:R-:W-:-:S02]  /*36ef0*/  ISETP.GT.AND P5, PT, R0, 0x30, P2 ;  /* 0x000000300000780c */ /* 0x000fc400017a4270 */
[C---:B------:R-:W-:Y:S02]  /*36f00*/  ISETP.GT.AND P0, PT, R0.reuse, 0x31, P2 ;  /* 0x000000310000780c */ /* 0x040fe40001704270 */
[----:B------:R-:W-:-:S09]  /*36f10*/  ISETP.GT.AND P1, PT, R0, 0x38, P3 ;  /* 0x000000380000780c */ /* 0x000fd20001f24270 */
[----:B------:R0:W-:Y:S04]  /*36f20*/  @P5 STG.E.U16 desc[UR44][R4.64+0x60], R11 ;  /* 0x0000600b04005986 */ /* 0x0001e8000c10152c */
[----:B0-----:R-:W2:Y:S01]  /*36f30*/  LDL.LU R11, [R1+0x74] ;  /* 0x00007400010b7983 */ /* 0x001ea20000300800 */
[-C--:B---3--:R-:W-:Y:S01]  /*36f40*/  FMUL R12, R12, R2.reuse ;  /* 0x000000020c0c7220 */ /* 0x088fe20000400000 */
[----:B----4-:R-:W-:-:S04]  /*36f50*/  FMUL R10, R10, R2 ;  /* 0x000000020a0a7220 */ /* 0x010fc80000400000 */
[----:B------:R-:W-:Y:S01]  /*36f60*/  F2FP.BF16.F32.PACK_AB R12, RZ, R12 ;  /* 0x0000000cff0c723e */ /* 0x000fe200000010ff */
[----:B--2---:R-:W-:Y:S01]  /*36f70*/  FMUL R13, R13, R2 ;  /* 0x000000020d0d7220 */ /* 0x004fe20000400000 */
[----:B------:R-:W-:Y:S02]  /*36f80*/  F2FP.BF16.F32.PACK_AB R10, RZ, R10 ;  /* 0x0000000aff0a723e */ /* 0x000fe400000010ff */
[----:B------:R-:W-:Y:S02]  /*36f90*/  PRMT R14, R12, 0x7610, R14 ;  /* 0x000076100c0e7816 */ /* 0x000fe4000000000e */
[----:B------:R-:W-:Y:S02]  /*36fa0*/  PRMT R12, R10, 0x7610, R12 ;  /* 0x000076100a0c7816 */ /* 0x000fe4000000000c */
[----:B------:R-:W-:Y:S01]  /*36fb0*/  F2FP.BF16.F32.PACK_AB R10, RZ, R13 ;  /* 0x0000000dff0a723e */ /* 0x000fe200000010ff */
[----:B------:R-:W-:Y:S04]  /*36fc0*/  @P0 STG.E.U16 desc[UR44][R4.64+0x62], R14 ;  /* 0x0000620e04000986 */ /* 0x000fe8000c10152c */
[----:B------:R0:W-:Y:S04]  /*36fd0*/  @P1 STG.E.U16 desc[UR44][R6.64+0x70], R12 ;  /* 0x0000700c06001986 */ /* 0x0001e8000c10152c */
[----:B------:R-:W2:Y:S01]  /*36fe0*/  LDL.LU R13, [R1+0x88] ;  /* 0x00008800010d7983 */ /* 0x000ea20000300800 */
[----:B0-----:R-:W-:-:S03]  /*36ff0*/  PRMT R12, R10, 0x7610, R12 ;  /* 0x000076100a0c7816 */ /* 0x001fc6000000000c */
[----:B------:R-:W3:Y:S01]  /*37000*/  LDL.LU R10, [R1+0x7c] ;  /* 0x00007c00010a7983 */ /* 0x000ee20000300800 */
[C---:B------:R-:W-:Y:S01]  /*37010*/  ISETP.GT.AND P4, PT, R0.reuse, 0x39, P3 ;  /* 0x000000390000780c */ /* 0x040fe20001f84270 */
[----:B------:R-:W-:Y:S01]  /*37020*/  FMUL R11, R11, R2 ;  /* 0x000000020b0b7220 */ /* 0x000fe20000400000 */
[C---:B------:R-:W-:Y:S02]  /*37030*/  ISETP.GT.AND P5, PT, R0.reuse, 0x38, P2 ;  /* 0x000000380000780c */ /* 0x040fe400017a4270 */
[----:B------:R-:W-:Y:S02]  /*37040*/  ISETP.GT.AND P0, PT, R0, 0x39, P2 ;  /* 0x000000390000780c */ /* 0x000fe40001704270 */
[----:B------:R-:W-:-:S07]  /*37050*/  F2FP.BF16.F32.PACK_AB R11, RZ, R11 ;  /* 0x0000000bff0b723e */ /* 0x000fce00000010ff */
[----:B------:R0:W-:Y:S04]  /*37060*/  @P4 STG.E.U16 desc[UR44][R6.64+0x72], R11 ;  /* 0x0000720b06004986 */ /* 0x0001e8000c10152c */
[----:B------:R1:W-:Y:S04]  /*37070*/  @P5 STG.E.U16 desc[UR44][R4.64+0x70], R12 ;  /* 0x0000700c04005986 */ /* 0x0003e8000c10152c */
[----:B0-----:R-:W4:Y:S04]  /*37080*/  LDL.LU R11, [R1+0x80] ;  /* 0x00008000010b7983 */ /* 0x001f280000300800 */
[----:B-1----:R-:W2:Y:S01]  /*37090*/  LDL.LU R12, [R1+0x84] ;  /* 0x00008400010c7983 */ /* 0x002ea20000300800 */
[----:B---3--:R-:W-:-:S05]  /*370a0*/  FMUL R10, R10, R2 ;  /* 0x000000020a0a7220 */ /* 0x008fca0000400000 */
[----:B------:R-:W-:-:S05]  /*370b0*/  F2FP.BF16.F32.PACK_AB R10, RZ, R10 ;  /* 0x0000000aff0a723e */ /* 0x000fca00000010ff */
[----:B------:R0:W-:Y:S04]  /*370c0*/  @P0 STG.E.U16 desc[UR44][R4.64+0x72], R10 ;  /* 0x0000720a04000986 */ /* 0x0001e8000c10152c */
[----:B0-----:R-:W3:Y:S01]  /*370d0*/  LDL.LU R10, [R1+0x8c] ;  /* 0x00008c00010a7983 */ /* 0x001ee20000300800 */
[----:B------:R-:W-:Y:S01]  /*370e0*/  ISETP.GT.AND P1, PT, R0, 0x40, P3 ;  /* 0x000000400000780c */ /* 0x000fe20001f24270 */
[----:B----4-:R-:W-:-:S05]  /*370f0*/  FMUL R11, R11, R2 ;  /* 0x000000020b0b7220 */ /* 0x010fca0000400000 */
[----:B------:R-:W-:-:S07]  /*37100*/  F2FP.BF16.F32.PACK_AB R11, RZ, R11 ;  /* 0x0000000bff0b723e */ /* 0x000fce00000010ff */
[----:B------:R0:W-:Y:S04]  /*37110*/  @P1 STG.E.U16 desc[UR44][R6.64+0x80], R11 ;  /* 0x0000800b06001986 */ /* 0x0001e8000c10152c */
[----:B0-----:R-:W4:Y:S01]  /*37120*/  LDL.LU R11, [R1+0x90] ;  /* 0x00009000010b7983 */ /* 0x001f220000300800 */
[----:B---3--:R-:W-:-:S05]  /*37130*/  FMUL R10, R10, R2 ;  /* 0x000000020a0a7220 */ /* 0x008fca0000400000 */
[----:B------:R-:W-:Y:S02]  /*37140*/  F2FP.BF16.F32.PACK_AB R14, RZ, R10 ;  /* 0x0000000aff0e723e */ /* 0x000fe400000010ff */
[----:B------:R-:W3:Y:S01]  /*37150*/  LDL.LU R10, [R1+0x94] ;  /* 0x00009400010a7983 */ /* 0x000ee20000300800 */
[C---:B------:R-:W-:Y:S02]  /*37160*/  ISETP.GT.AND P4, PT, R0.reuse, 0x41, P3 ;  /* 0x000000410000780c */ /* 0x040fe40001f84270 */
[----:B------:R-:W-:Y:S01]  /*37170*/  ISETP.GT.AND P5, PT, R0, 0x40, P2 ;  /* 0x000000400000780c */ /* 0x000fe200017a4270 */
[-C--:B--2---:R-:W-:Y:S01]  /*37180*/  FMUL R12, R12, R2.reuse ;  /* 0x000000020c0c7220 */ /* 0x084fe20000400000 */
[----:B------:R-:W-:Y:S01]  /*37190*/  ISETP.GT.AND P0, PT, R0, 0x41, P2 ;  /* 0x000000410000780c */ /* 0x000fe20001704270 */
[----:B------:R-:W-:-:S03]  /*371a0*/  FMUL R13, R13, R2 ;  /* 0x000000020d0d7220 */ /* 0x000fc60000400000 */
[----:B------:R-:W-:Y:S02]  /*371b0*/  F2FP.BF16.F32.PACK_AB R12, RZ, R12 ;  /* 0x0000000cff0c723e */ /* 0x000fe400000010ff */
[----:B------:R-:W-:Y:S01]  /*371c0*/  F2FP.BF16.F32.PACK_AB R13, RZ, R13 ;  /* 0x0000000dff0d723e */ /* 0x000fe200000010ff */
[----:B----4-:R-:W-:-:S05]  /*371d0*/  FMUL R11, R11, R2 ;  /* 0x000000020b0b7220 */ /* 0x010fca0000400000 */
[----:B------:R-:W-:Y:S01]  /*371e0*/  F2FP.BF16.F32.PACK_AB R15, RZ, R11 ;  /* 0x0000000bff0f723e */ /* 0x000fe200000010ff */
[----:B------:R-:W-:Y:S04]  /*371f0*/  @P4 STG.E.U16 desc[UR44][R6.64+0x82], R12 ;  /* 0x0000820c06004986 */ /* 0x000fe8000c10152c */
[----:B------:R-:W-:Y:S01]  /*37200*/  @P5 STG.E.U16 desc[UR44][R4.64+0x80], R13 ;  /* 0x0000800d04005986 */ /* 0x000fe2000c10152c */
[----:B---3--:R-:W-:-:S05]  /*37210*/  FMUL R10, R10, R2 ;  /* 0x000000020a0a7220 */ /* 0x008fca0000400000 */
[----:B------:R-:W-:Y:S02]  /*37220*/  F2FP.BF16.F32.PACK_AB R11, RZ, R10 ;  /* 0x0000000aff0b723e */ /* 0x000fe400000010ff */
[----:B------:R-:W-:Y:S02]  /*37230*/  PRMT R10, R14, 0x7610, R10 ;  /* 0x000076100e0a7816 */ /* 0x000fe4000000000a */
[----:B------:R-:W2:Y:S04]  /*37240*/  LDL.LU R14, [R1+0xa0] ;  /* 0x0000a000010e7983 */ /* 0x000ea80000300800 */
[----:B------:R0:W-:Y:S04]  /*37250*/  @P0 STG.E.U16 desc[UR44][R4.64+0x82], R10 ;  /* 0x0000820a04000986 */ /* 0x0001e8000c10152c */
[----:B0-----:R-:W3:Y:S01]  /*37260*/  LDL.LU R10, [R1+0x9c] ;  /* 0x00009c00010a7983 */ /* 0x001ee20000300800 */
[C---:B------:R-:W-:Y:S01]  /*37270*/  ISETP.GT.AND P4, PT, R0.reuse, 0x49, P3 ;  /* 0x000000490000780c */ /* 0x040fe20001f84270 */
[----:B------:R-:W-:Y:S01]  /*37280*/  FMUL R17, R17, R2 ;  /* 0x0000000211117220 */ /* 0x000fe20000400000 */
[----:B------:R-:W-:-:S02]  /*37290*/  ISETP.GT.AND P1, PT, R0, 0x48, P3 ;  /* 0x000000480000780c */ /* 0x000fc40001f24270 */
[----:B------:R-:W-:Y:S02]  /*372a0*/  ISETP.GT.AND P5, PT, R0, 0x48, P2 ;  /* 0x000000480000780c */ /* 0x000fe400017a4270 */
[----:B------:R-:W-:Y:S02]  /*372b0*/  F2FP.BF16.F32.PACK_AB R13, RZ, R17 ;  /* 0x00000011ff0d723e */ /* 0x000fe400000010ff */
[----:B------:R-:W-:Y:S02]  /*372c0*/  PRMT R12, R15, 0x7610, R12 ;  /* 0x000076100f0c7816 */ /* 0x000fe4000000000c */
[----:B------:R-:W-:-:S03]  /*372d0*/  PRMT R15, R13, 0x7610, R15 ;  /* 0x000076100d0f7816 */ /* 0x000fc6000000000f */
[----:B------:R0:W-:Y:S01]  /*372e0*/  @P4 STG.E.U16 desc[UR44][R6.64+0x92], R11 ;  /* 0x0000920b06004986 */ /* 0x0001e2000c10152c */
[----:B------:R-:W-:-:S03]  /*372f0*/  ISETP.GT.AND P0, PT, R0, 0x49, P2 ;  /* 0x000000490000780c */ /* 0x000fc60001704270 */
[----:B------:R-:W-:Y:S01]  /*37300*/  @P1 STG.E.U16 desc[UR44][R6.64+0x90], R12 ;  /* 0x0000900c06001986 */ /* 0x000fe2000c10152c */
[----:B------:R-:W-:Y:S01]  /*37310*/  ISETP.GT.AND P1, PT, R0, 0x50, P3 ;  /* 0x000000500000780c */ /* 0x000fe20001f24270 */
[-C--:B0-----:R-:W-:Y:S02]  /*37320*/  FMUL R11, R234, R2.reuse ;  /* 0x00000002ea0b7220 */ /* 0x081fe40000400000 */
[----:B------:R0:W-:Y:S03]  /*37330*/  @P5 STG.E.U16 desc[UR44][R4.64+0x90], R15 ;  /* 0x0000900f04005986 */ /* 0x0001e6000c10152c */
[----:B------:R-:W-:Y:S02]  /*37340*/  F2FP.BF16.F32.PACK_AB R11, RZ, R11 ;  /* 0x0000000bff0b723e */ /* 0x000fe400000010ff */
[C---:B------:R-:W-:Y:S02]  /*37350*/  ISETP.GT.AND P4, PT, R0.reuse, 0x51, P3 ;  /* 0x000000510000780c */ /* 0x040fe40001f84270 */
[----:B------:R-:W-:Y:S01]  /*37360*/  PRMT R17, R11, 0x7610, R17 ;  /* 0x000076100b117816 */ /* 0x000fe20000000011 */
[-C--:B------:R-:W-:Y:S01]  /*37370*/  FMUL R11, R229, R2.reuse ;  /* 0x00000002e50b7220 */ /* 0x080fe20000400000 */
[----:B------:R-:W-:Y:S01]  /*37380*/  ISETP.GT.AND P5, PT, R0, 0x50, P2 ;  /* 0x000000500000780c */ /* 0x000fe200017a4270 */
[-C--:B--2---:R-:W-:Y:S01]  /*37390*/  FMUL R14, R14, R2.reuse ;  /* 0x000000020e0e7220 */ /* 0x084fe20000400000 */
[-C--:B---3--:R-:W-:Y:S01]  /*373a0*/  FMUL R13, R10, R2.reuse ;  /* 0x000000020a0d7220 */ /* 0x088fe20000400000 */
[----:B------:R-:W-:-:S05]  /*373b0*/  FMUL R10, R233, R2 ;  /* 0x00000002e90a7220 */ /* 0x000fca0000400000 */
[----:B------:R-:W-:Y:S02]  /*373c0*/  F2FP.BF16.F32.PACK_AB R10, RZ, R10 ;  /* 0x0000000aff0a723e */ /* 0x000fe400000010ff */
[----:B------:R-:W-:Y:S02]  /*373d0*/  F2FP.BF16.F32.PACK_AB R13, RZ, R13 ;  /* 0x0000000dff0d723e */ /* 0x000fe400000010ff */
[----:B0-----:R-:W-:Y:S01]  /*373e0*/  PRMT R15, R10, 0x7610, R15 ;  /* 0x000076100a0f7816 */ /* 0x001fe2000000000f */
[----:B------:R-:W-:Y:S01]  /*373f0*/  FMUL R10, R235, R2 ;  /* 0x00000002eb0a7220 */ /* 0x000fe20000400000 */
[----:B------:R-:W-:Y:S01]  /*37400*/  F2FP.BF16.F32.PACK_AB R14, RZ, R14 ;  /* 0x0000000eff0e723e */ /* 0x000fe200000010ff */
[----:B------:R0:W-:Y:S03]  /*37410*/  @P0 STG.E.U16 desc[UR44][R4.64+0x92], R13 ;  /* 0x0000920d04000986 */ /* 0x0001e6000c10152c */
[----:B------:R-:W-:Y:S01]  /*37420*/  F2FP.BF16.F32.PACK_AB R12, RZ, R10 ;  /* 0x0000000aff0c723e */ /* 0x000fe200000010ff */
[----:B------:R-:W-:Y:S01]  /*37430*/  FMUL R10, R230, R2 ;  /* 0x00000002e60a7220 */ /* 0x000fe20000400000 */
[----:B------:R1:W-:Y:S01]  /*37440*/  @P1 STG.E.U16 desc[UR44][R6.64+0xa0], R14 ;  /* 0x0000a00e06001986 */ /* 0x0003e2000c10152c */
[----:B------:R-:W-:-:S02]  /*37450*/  ISETP.GT.AND P0, PT, R0, 0x51, P2 ;  /* 0x000000510000780c */ /* 0x000fc40001704270 */
[----:B------:R-:W-:Y:S02]  /*37460*/  ISETP.GT.AND P1, PT, R0, 0x58, P3 ;  /* 0x000000580000780c */ /* 0x000fe40001f24270 */
[----:B0-----:R-:W-:Y:S01]  /*37470*/  F2FP.BF16.F32.PACK_AB R13, RZ, R11 ;  /* 0x0000000bff0d723e */ /* 0x001fe200000010ff */
[----:B------:R-:W-:Y:S01]  /*37480*/  FMUL R11, R231, R2 ;  /* 0x00000002e70b7220 */ /* 0x000fe20000400000 */
[----:B------:R-:W-:Y:S01]  /*37490*/  F2FP.BF16.F32.PACK_AB R10, RZ, R10 ;  /* 0x0000000aff0a723e */ /* 0x000fe200000010ff */
[----:B------:R0:W-:Y:S03]  /*374a0*/  @P4 STG.E.U16 desc[UR44][R6.64+0xa2], R15 ;  /* 0x0000a20f06004986 */ /* 0x0001e6000c10152c */
[----:B------:R-:W-:Y:S01]  /*374b0*/  F2FP.BF16.F32.PACK_AB R11, RZ, R11 ;  /* 0x0000000bff0b723e */ /* 0x000fe200000010ff */
[----:B------:R2:W-:Y:S01]  /*374c0*/  @P5 STG.E.U16 desc[UR44][R4.64+0xa0], R17 ;  /* 0x0000a01104005986 */ /* 0x0005e2000c10152c */
[----:B-1----:R-:W-:-:S02]  /*374d0*/  PRMT R14, R12, 0x7610, R14 ;  /* 0x000076100c0e7816 */ /* 0x002fc4000000000e */
[----:B------:R-:W-:Y:S02]  /*374e0*/  ISETP.GT.AND P4, PT, R0, 0x59, P3 ;  /* 0x000000590000780c */ /* 0x000fe40001f84270 */
[----:B0-----:R-:W-:Y:S01]  /*374f0*/  PRMT R15, R10, 0x7610, R15 ;  /* 0x000076100a0f7816 */ /* 0x001fe2000000000f */
[-C--:B------:R-:W-:Y:S01]  /*37500*/  FMUL R10, R232, R2.reuse ;  /* 0x00000002e80a7220 */ /* 0x080fe20000400000 */
[----:B------:R-:W-:Y:S02]  /*37510*/  ISETP.GT.AND P5, PT, R0, 0x58, P2 ;  /* 0x000000580000780c */ /* 0x000fe400017a4270 */
[----:B--2---:R-:W-:Y:S01]  /*37520*/  PRMT R17, R11, 0x7610, R17 ;  /* 0x000076100b117816 */ /* 0x004fe20000000011 */
[----:B------:R-:W-:Y:S01]  /*37530*/  FMUL R11, R225, R2 ;  /* 0x00000002e10b7220 */ /* 0x000fe20000400000 */
[----:B------:R-:W-:Y:S01]  /*37540*/  @P0 STG.E.U16 desc[UR44][R4.64+0xa2], R14 ;  /* 0x0000a20e04000986 */ /* 0x000fe2000c10152c */
[----:B------:R-:W-:Y:S01]  /*37550*/  F2FP.BF16.F32.PACK_AB R12, RZ, R10 ;  /* 0x0000000aff0c723e */ /* 0x000fe200000010ff */
[----:B------:R-:W-:-:S02]  /*37560*/  FMUL R10, R226, R2 ;  /* 0x00000002e20a7220 */ /* 0x000fc40000400000 */
[----:B------:R0:W-:Y:S01]  /*37570*/  @P1 STG.E.U16 desc[UR44][R6.64+0xb0], R13 ;  /* 0x0000b00d06001986 */ /* 0x0001e2000c10152c */
[C---:B------:R-:W-:Y:S02]  /*37580*/  ISETP.GT.AND P0, PT, R0.reuse, 0x59, P2 ;  /* 0x000000590000780c */ /* 0x040fe40001704270 */
[----:B------:R-:W-:Y:S02]  /*37590*/  ISETP.GT.AND P1, PT, R0, 0x60, P3 ;  /* 0x000000600000780c */ /* 0x000fe40001f24270 */
[----:B------:R-:W-:Y:S02]  /*375a0*/  F2FP.BF16.F32.PACK_AB R10, RZ, R10 ;  /* 0x0000000aff0a723e */ /* 0x000fe400000010ff */
[----:B0-----:R-:W-:Y:S01]  /*375b0*/  F2FP.BF16.F32.PACK_AB R13, RZ, R11 ;  /* 0x0000000bff0d723e */ /* 0x001fe200000010ff */
[----:B------:R-:W-:Y:S01]  /*375c0*/  FMUL R11, R227, R2 ;  /* 0x00000002e30b7220 */ /* 0x000fe20000400000 */
[----:B------:R0:W-:Y:S01]  /*375d0*/  @P4 STG.E.U16 desc[UR44][R6.64+0xb2], R15 ;  /* 0x0000b20f06004986 */ /* 0x0001e2000c10152c */
[----:B------:R-:W-:-:S03]  /*375e0*/  PRMT R14, R12, 0x7610, R14 ;  /* 0x000076100c0e7816 */ /* 0x000fc6000000000e */
[----:B------:R-:W-:Y:S01]  /*375f0*/  F2FP.BF16.F32.PACK_AB R11, RZ, R11 ;  /* 0x0000000bff0b723e */ /* 0x000fe200000010ff */
[----:B------:R1:W-:Y:S01]  /*37600*/  @P5 STG.E.U16 desc[UR44][R4.64+0xb0], R17 ;  /* 0x0000b01104005986 */ /* 0x0003e2000c10152c */
[C---:B------:R-:W-:Y:S02]  /*37610*/  ISETP.GT.AND P4, PT, R0.reuse, 0x61, P3 ;  /* 0x000000610000780c */ /* 0x040fe40001f84270 */
[----:B------:R-:W-:Y:S02]  /*37620*/  ISETP.GT.AND P5, PT, R0, 0x60, P2 ;  /* 0x000000600000780c */ /* 0x000fe400017a4270 */
[----:B0-----:R-:W-:Y:S01]  /*37630*/  PRMT R15, R10, 0x7610, R15 ;  /* 0x000076100a0f7816 */ /* 0x001fe2000000000f */
[-C--:B------:R-:W-:Y:S01]  /*37640*/  FMUL R10, R228, R2.reuse ;  /* 0x00000002e40a7220 */ /* 0x080fe20000400000 */
[----:B-1----:R-:W-:Y:S01]  /*37650*/  PRMT R17, R11, 0x7610, R17 ;  /* 0x000076100b117816 */ /* 0x002fe20000000011 */
[----:B------:R-:W-:Y:S01]  /*37660*/  FMUL R11, R221, R2 ;  /* 0x00000002dd0b7220 */ /* 0x000fe20000400000 */
[----:B------:R-:W-:Y:S02]  /*37670*/  @P0 STG.E.U16 desc[UR44][R4.64+0xb2], R14 ;  /* 0x0000b20e04000986 */ /* 0x000fe4000c10152c */
[----:B------:R-:W-:Y:S01]  /*37680*/  F2FP.BF16.F32.PACK_AB R12, RZ, R10 ;  /* 0x0000000aff0c723e */ /* 0x000fe200000010ff */
[----:B------:R-:W-:Y:S01]  /*37690*/  FMUL R10, R222, R2 ;  /* 0x00000002de0a7220 */ /* 0x000fe20000400000 */
[----:B------:R0:W-:Y:S01]  /*376a0*/  @P1 STG.E.U16 desc[UR44][R6.64+0xc0], R13 ;  /* 0x0000c00d06001986 */ /* 0x0001e2000c10152c */
[----:B------:R-:W-:-:S02]  /*376b0*/  ISETP.GT.AND P0, PT, R0, 0x61, P2 ;  /* 0x000000610000780c */ /* 0x000fc40001704270 */
        /* <DEDUP_REMOVED lines=188> */
[C---:B------:R-:W-:Y:S01]  /*38280*/  ISETP.GT.AND P0, PT, R0.reuse, 0xb1, P2 ;  /* 0x000000b10000780c */ /* 0x040fe20001704270 */
[----:B------:R0:W-:Y:S01]  /*38290*/  @P1 STG.E.U16 desc[UR44][R6.64+0x160], R13 ;  /* 0x0001600d06001986 */ /* 0x0001e2000c10152c */
[----:B------:R-:W-:-:S02]  /*382a0*/  ISETP.GT.AND P1, PT, R0, 0xb8, P3 ;  /* 0x000000b80000780c */ /* 0x000fc40001f24270 */
[----:B------:R-:W-:Y:S01]  /*382b0*/  F2FP.BF16.F32.PACK_AB R10, RZ, R10 ;  /* 0x0000000aff0a723e */ /* 0x000fe200000010ff */
[----:B------:R1:W-:Y:S01]  /*382c0*/  @P4 STG.E.U16 desc[UR44][R6.64+0x162], R15 ;  /* 0x0001620f06004986 */ /* 0x0003e2000c10152c */
[----:B0-----:R-:W-:Y:S01]  /*382d0*/  F2FP.BF16.F32.PACK_AB R13, RZ, R11 ;  /* 0x0000000bff0d723e */ /* 0x001fe200000010ff */
[-C--:B------:R-:W-:Y:S01]  /*382e0*/  FMUL R11, R183, R2.reuse ;  /* 0x00000002b70b7220 */ /* 0x080fe20000400000 */
[----:B------:R-:W-:Y:S01]  /*382f0*/  PRMT R14, R12, 0x7610, R14 ;  /* 0x000076100c0e7816 */ /* 0x000fe2000000000e */
[----:B------:R0:W-:Y:S01]  /*38300*/  @P5 STG.E.U16 desc[UR44][R4.64+0x160], R17 ;  /* 0x0001601104005986 */ /* 0x0001e2000c10152c */
[----:B-1----:R-:W-:Y:S02]  /*38310*/  PRMT R15, R10, 0x7610, R15 ;  /* 0x000076100a0f7816 */ /* 0x002fe4000000000f */
[----:B------:R-:W-:Y:S01]  /*38320*/  F2FP.BF16.F32.PACK_AB R11, RZ, R11 ;  /* 0x0000000bff0b723e */ /* 0x000fe200000010ff */
[----:B------:R-:W-:Y:S01]  /*38330*/  FMUL R10, R184, R2 ;  /* 0x00000002b80a7220 */ /* 0x000fe20000400000 */
[C---:B------:R-:W-:Y:S01]  /*38340*/  ISETP.GT.AND P4, PT, R0.reuse, 0xb9, P3 ;  /* 0x000000b90000780c */ /* 0x040fe20001f84270 */
[----:B------:R-:W-:Y:S01]  /*38350*/  @P0 STG.E.U16 desc[UR44][R4.64+0x162], R14 ;  /* 0x0001620e04000986 */ /* 0x000fe2000c10152c */
[----:B------:R-:W-:-:S02]  /*38360*/  ISETP.GT.AND P5, PT, R0, 0xb8, P2 ;  /* 0x000000b80000780c */ /* 0x000fc400017a4270 */
[----:B0-----:R-:W-:Y:S01]  /*38370*/  PRMT R17, R11, 0x7610, R17 ;  /* 0x000076100b117816 */ /* 0x001fe20000000011 */
[----:B------:R-:W-:Y:S01]  /*38380*/  FMUL R11, R177, R2 ;  /* 0x00000002b10b7220 */ /* 0x000fe20000400000 */
[----:B------:R0:W-:Y:S01]  /*38390*/  @P1 STG.E.U16 desc[UR44][R6.64+0x170], R13 ;  /* 0x0001700d06001986 */ /* 0x0001e2000c10152c */
[----:B------:R-:W-:Y:S02]  /*383a0*/  ISETP.GT.AND P0, PT, R0, 0xb9, P2 ;  /* 0x000000b90000780c */ /* 0x000fe40001704270 */
[----:B------:R-:W-:Y:S01]  /*383b0*/  F2FP.BF16.F32.PACK_AB R12, RZ, R10 ;  /* 0x0000000aff0c723e */ /* 0x000fe200000010ff */
[-C--:B------:R-:W-:Y:S01]  /*383c0*/  FMUL R10, R178, R2.reuse ;  /* 0x00000002b20a7220 */ /* 0x080fe20000400000 */
[----:B------:R-:W-:Y:S02]  /*383d0*/  ISETP.GT.AND P1, PT, R0, 0xc0, P3 ;  /* 0x000000c00000780c */ /* 0x000fe40001f24270 */
[----:B------:R1:W-:Y:S01]  /*383e0*/  @P4 STG.E.U16 desc[UR44][R6.64+0x172], R15 ;  /* 0x0001720f06004986 */ /* 0x0003e2000c10152c */
[----:B0-----:R-:W-:Y:S01]  /*383f0*/  F2FP.BF16.F32.PACK_AB R13, RZ, R11 ;  /* 0x0000000bff0d723e */ /* 0x001fe200000010ff */
[----:B------:R-:W-:Y:S01]  /*38400*/  FMUL R11, R179, R2 ;  /* 0x00000002b30b7220 */ /* 0x000fe20000400000 */
[----:B------:R-:W-:-:S02]  /*38410*/  F2FP.BF16.F32.PACK_AB R10, RZ, R10 ;  /* 0x0000000aff0a723e */ /* 0x000fc400000010ff */
[----:B------:R-:W-:Y:S02]  /*38420*/  PRMT R14, R12, 0x7610, R14 ;  /* 0x000076100c0e7816 */ /* 0x000fe4000000000e */
[----:B------:R-:W-:Y:S02]  /*38430*/  F2FP.BF16.F32.PACK_AB R11, RZ, R11 ;  /* 0x0000000bff0b723e */ /* 0x000fe400000010ff */
[----:B------:R-:W-:Y:S01]  /*38440*/  ISETP.GT.AND P4, PT, R0, 0xc1, P3 ;  /* 0x000000c10000780c */ /* 0x000fe20001f84270 */
[----:B------:R0:W-:Y:S01]  /*38450*/  @P5 STG.E.U16 desc[UR44][R4.64+0x170], R17 ;  /* 0x0001701104005986 */ /* 0x0001e2000c10152c */
[----:B-1----:R-:W-:Y:S01]  /*38460*/  PRMT R15, R10, 0x7610, R15 ;  /* 0x000076100a0f7816 */ /* 0x002fe2000000000f */
[----:B------:R-:W-:Y:S01]  /*38470*/  FMUL R10, R180, R2 ;  /* 0x00000002b40a7220 */ /* 0x000fe20000400000 */
[C---:B------:R-:W-:Y:S01]  /*38480*/  ISETP.GT.AND P5, PT, R0.reuse, 0xc0, P2 ;  /* 0x000000c00000780c */ /* 0x040fe200017a4270 */
[----:B------:R-:W-:Y:S01]  /*38490*/  @P0 STG.E.U16 desc[UR44][R4.64+0x172], R14 ;  /* 0x0001720e04000986 */ /* 0x000fe2000c10152c */
[----:B------:R-:W-:-:S03]  /*384a0*/  ISETP.GT.AND P0, PT, R0, 0xc1, P2 ;  /* 0x000000c10000780c */ /* 0x000fc60001704270 */
[----:B------:R1:W-:Y:S01]  /*384b0*/  @P1 STG.E.U16 desc[UR44][R6.64+0x180], R13 ;  /* 0x0001800d06001986 */ /* 0x0003e2000c10152c */
[----:B------:R-:W-:Y:S02]  /*384c0*/  ISETP.GT.AND P1, PT, R0, 0xc8, P3 ;  /* 0x000000c80000780c */ /* 0x000fe40001f24270 */
[----:B0-----:R-:W-:Y:S01]  /*384d0*/  PRMT R17, R11, 0x7610, R17 ;  /* 0x000076100b117816 */ /* 0x001fe20000000011 */
[----:B------:R-:W-:Y:S01]  /*384e0*/  FMUL R11, R173, R2 ;  /* 0x00000002ad0b7220 */ /* 0x000fe20000400000 */
[----:B------:R-:W-:Y:S01]  /*384f0*/  F2FP.BF16.F32.PACK_AB R12, RZ, R10 ;  /* 0x0000000aff0c723e */ /* 0x000fe200000010ff */
[-C--:B------:R-:W-:Y:S01]  /*38500*/  FMUL R10, R174, R2.reuse ;  /* 0x00000002ae0a7220 */ /* 0x080fe20000400000 */
[----:B------:R0:W-:Y:S02]  /*38510*/  @P4 STG.E.U16 desc[UR44][R6.64+0x182], R15 ;  /* 0x0001820f06004986 */ /* 0x0001e4000c10152c */
[----:B-1----:R-:W-:Y:S01]  /*38520*/  F2FP.BF16.F32.PACK_AB R13, RZ, R11 ;  /* 0x0000000bff0d723e */ /* 0x002fe200000010ff */
[----:B------:R-:W-:Y:S01]  /*38530*/  FMUL R11, R175, R2 ;  /* 0x00000002af0b7220 */ /* 0x000fe20000400000 */
[----:B------:R-:W-:-:S02]  /*38540*/  F2FP.BF16.F32.PACK_AB R10, RZ, R10 ;  /* 0x0000000aff0a723e */ /* 0x000fc400000010ff */
[----:B------:R-:W-:Y:S02]  /*38550*/  PRMT R14, R12, 0x7610, R14 ;  /* 0x000076100c0e7816 */ /* 0x000fe4000000000e */
[----:B------:R-:W-:Y:S02]  /*38560*/  ISETP.GT.AND P4, PT, R0, 0xc9, P3 ;  /* 0x000000c90000780c */ /* 0x000fe40001f84270 */
[----:B------:R-:W-:Y:S01]  /*38570*/  F2FP.BF16.F32.PACK_AB R11, RZ, R11 ;  /* 0x0000000bff0b723e */ /* 0x000fe200000010ff */
[----:B------:R1:W-:Y:S01]  /*38580*/  @P5 STG.E.U16 desc[UR44][R4.64+0x180], R17 ;  /* 0x0001801104005986 */ /* 0x0003e2000c10152c */
[----:B0-----:R-:W-:Y:S01]  /*38590*/  PRMT R15, R10, 0x7610, R15 ;  /* 0x000076100a0f7816 */ /* 0x001fe2000000000f */
[----:B------:R-:W-:Y:S01]  /*385a0*/  FMUL R10, R176, R2 ;  /* 0x00000002b00a7220 */ /* 0x000fe20000400000 */
[C---:B------:R-:W-:Y:S01]  /*385b0*/  ISETP.GT.AND P5, PT, R0.reuse, 0xc8, P2 ;  /* 0x000000c80000780c */ /* 0x040fe200017a4270 */
[----:B------:R-:W-:Y:S01]  /*385c0*/  @P0 STG.E.U16 desc[UR44][R4.64+0x182], R14 ;  /* 0x0001820e04000986 */ /* 0x000fe2000c10152c */
[----:B------:R-:W-:-:S03]  /*385d0*/  ISETP.GT.AND P0, PT, R0, 0xc9, P2 ;  /* 0x000000c90000780c */ /* 0x000fc60001704270 */
[----:B------:R0:W-:Y:S01]  /*385e0*/  @P1 STG.E.U16 desc[UR44][R6.64+0x190], R13 ;  /* 0x0001900d06001986 */ /* 0x0001e2000c10152c */
[----:B------:R-:W-:Y:S02]  /*385f0*/  ISETP.GT.AND P1, PT, R0, 0xd0, P3 ;  /* 0x000000d00000780c */ /* 0x000fe40001f24270 */
[----:B-1----:R-:W-:Y:S01]  /*38600*/  PRMT R17, R11, 0x7610, R17 ;  /* 0x000076100b117816 */ /* 0x002fe20000000011 */
[----:B------:R-:W-:Y:S01]  /*38610*/  FMUL R11, R169, R2 ;  /* 0x00000002a90b7220 */ /* 0x000fe20000400000 */
[----:B------:R-:W-:Y:S01]  /*38620*/  F2FP.BF16.F32.PACK_AB R12, RZ, R10 ;  /* 0x0000000aff0c723e */ /* 0x000fe200000010ff */
[-C--:B------:R-:W-:Y:S01]  /*38630*/  FMUL R10, R170, R2.reuse ;  /* 0x00000002aa0a7220 */ /* 0x080fe20000400000 */
[----:B------:R1:W-:Y:S01]  /*38640*/  @P4 STG.E.U16 desc[UR44][R6.64+0x192], R15 ;  /* 0x0001920f06004986 */ /* 0x0003e2000c10152c */
[----:B------:R-:W-:Y:S02]  /*38650*/  ISETP.GT.AND P4, PT, R0, 0xd1, P3 ;  /* 0x000000d10000780c */ /* 0x000fe40001f84270 */
[----:B0-----:R-:W-:Y:S01]  /*38660*/  F2FP.BF16.F32.PACK_AB R13, RZ, R11 ;  /* 0x0000000bff0d723e */ /* 0x001fe200000010ff */
[----:B------:R-:W-:Y:S01]  /*38670*/  FMUL R11, R171, R2 ;  /* 0x00000002ab0b7220 */ /* 0x000fe20000400000 */
[----:B------:R-:W-:Y:S01]  /*38680*/  PRMT R14, R12, 0x7610, R14 ;  /* 0x000076100c0e7816 */ /* 0x000fe2000000000e */
[----:B------:R0:W-:Y:S01]  /*38690*/  @P5 STG.E.U16 desc[UR44][R4.64+0x190], R17 ;  /* 0x0001901104005986 */ /* 0x0001e2000c10152c */
[----:B------:R-:W-:-:S02]  /*386a0*/  F2FP.BF16.F32.PACK_AB R10, RZ, R10 ;  /* 0x0000000aff0a723e */ /* 0x000fc400000010ff */
[----:B------:R-:W-:Y:S01]  /*386b0*/  F2FP.BF16.F32.PACK_AB R11, RZ, R11 ;  /* 0x0000000bff0b723e */ /* 0x000fe200000010ff */
[----:B------:R-:W-:Y:S01]  /*386c0*/  @P0 STG.E.U16 desc[UR44][R4.64+0x192], R14 ;  /* 0x0001920e04000986 */ /* 0x000fe2000c10152c */
[----:B------:R-:W-:Y:S02]  /*386d0*/  ISETP.GT.AND P5, PT, R0, 0xd0, P2 ;  /* 0x000000d00000780c */ /* 0x000fe400017a4270 */
[----:B-1----:R-:W-:Y:S01]  /*386e0*/  PRMT R15, R10, 0x7610, R15 ;  /* 0x000076100a0f7816 */ /* 0x002fe2000000000f */
[----:B------:R1:W-:Y:S01]  /*386f0*/  @P1 STG.E.U16 desc[UR44][R6.64+0x1a0], R13 ;  /* 0x0001a00d06001986 */ /* 0x0003e2000c10152c */
[----:B------:R-:W-:Y:S01]  /*38700*/  ISETP.GT.AND P1, PT, R0, 0xd1, P2 ;  /* 0x000000d10000780c */ /* 0x000fe20001724270 */
[-C--:B------:R-:W-:Y:S01]  /*38710*/  FMUL R10, R172, R2.reuse ;  /* 0x00000002ac0a7220 */ /* 0x080fe20000400000 */
[----:B0-----:R-:W-:Y:S01]  /*38720*/  PRMT R17, R11, 0x7610, R17 ;  /* 0x000076100b117816 */ /* 0x001fe20000000011 */
[-C--:B------:R-:W-:Y:S01]  /*38730*/  FMUL R11, R165, R2.reuse ;  /* 0x00000002a50b7220 */ /* 0x080fe20000400000 */
[----:B------:R0:W-:Y:S01]  /*38740*/  @P4 STG.E.U16 desc[UR44][R6.64+0x1a2], R15 ;  /* 0x0001a20f06004986 */ /* 0x0001e2000c10152c */
[----:B------:R-:W-:Y:S01]  /*38750*/  FMUL R12, R166, R2 ;  /* 0x00000002a60c7220 */ /* 0x000fe20000400000 */
[----:B------:R-:W-:-:S02]  /*38760*/  ISETP.GT.AND P4, PT, R0, 0xd8, P3 ;  /* 0x000000d80000780c */ /* 0x000fc40001f84270 */
[----:B------:R-:W-:Y:S02]  /*38770*/  F2FP.BF16.F32.PACK_AB R11, RZ, R11 ;  /* 0x0000000bff0b723e */ /* 0x000fe400000010ff */
[----:B-1----:R-:W-:Y:S01]  /*38780*/  F2FP.BF16.F32.PACK_AB R13, RZ, R10 ;  /* 0x0000000aff0d723e */ /* 0x002fe200000010ff */
[----:B------:R-:W-:Y:S01]  /*38790*/  FMUL R10, R167, R2 ;  /* 0x00000002a70a7220 */ /* 0x000fe20000400000 */
[----:B------:R1:W-:Y:S01]  /*387a0*/  @P5 STG.E.U16 desc[UR44][R4.64+0x1a0], R17 ;  /* 0x0001a01104005986 */ /* 0x0003e2000c10152c */
[----:B------:R-:W-:Y:S02]  /*387b0*/  PRMT R14, R11, 0x7610, R14 ;  /* 0x000076100b0e7816 */ /* 0x000fe4000000000e */
[----:B------:R-:W-:Y:S01]  /*387c0*/  ISETP.GT.AND P5, PT, R0, 0xd9, P3 ;  /* 0x000000d90000780c */ /* 0x000fe20001fa4270 */
[----:B------:R2:W-:Y:S01]  /*387d0*/  @P1 STG.E.U16 desc[UR44][R4.64+0x1a2], R13 ;  /* 0x0001a20d04001986 */ /* 0x0005e2000c10152c */
[----:B------:R-:W-:Y:S01]  /*387e0*/  F2FP.BF16.F32.PACK_AB R11, RZ, R10 ;  /* 0x0000000aff0b723e */ /* 0x000fe200000010ff */
[----:B------:R-:W-:Y:S01]  /*387f0*/  FMUL R10, R168, R2 ;  /* 0x00000002a80a7220 */ /* 0x000fe20000400000 */
[----:B------:R-:W-:-:S02]  /*38800*/  F2FP.BF16.F32.PACK_AB R12, RZ, R12 ;  /* 0x0000000cff0c723e */ /* 0x000fc400000010ff */
[C---:B------:R-:W-:Y:S02]  /*38810*/  ISETP.GT.AND P0, PT, R0.reuse, 0xd8, P2 ;  /* 0x000000d80000780c */ /* 0x040fe40001704270 */
[C---:B------:R-:W-:Y:S02]  /*38820*/  ISETP.GT.AND P1, PT, R0.reuse, 0xd9, P2 ;  /* 0x000000d90000780c */ /* 0x040fe40001724270 */
[----:B------:R-:W-:Y:S02]  /*38830*/  ISETP.GT.AND P6, PT, R0, 0xe0, P3 ;  /* 0x000000e00000780c */ /* 0x000fe40001fc4270 */
[----:B0-----:R-:W-:Y:S02]  /*38840*/  PRMT R15, R12, 0x7610, R15 ;  /* 0x000076100c0f7816 */ /* 0x001fe4000000000f */
[----:B-1----:R-:W-:Y:S01]  /*38850*/  PRMT R17, R11, 0x7610, R17 ;  /* 0x000076100b117816 */ /* 0x002fe20000000011 */
[----:B------:R-:W-:Y:S01]  /*38860*/  FMUL R11, R161, R2 ;  /* 0x00000002a10b7220 */ /* 0x000fe20000400000 */
[----:B------:R-:W-:Y:S01]  /*38870*/  F2FP.BF16.F32.PACK_AB R12, RZ, R10 ;  /* 0x0000000aff0c723e */ /* 0x000fe200000010ff */
[----:B------:R0:W-:Y:S01]  /*38880*/  @P4 STG.E.U16 desc[UR44][R6.64+0x1b0], R14 ;  /* 0x0001b00e06004986 */ /* 0x0001e2000c10152c */
[----:B------:R-:W-:-:S02]  /*38890*/  FMUL R10, R162, R2 ;  /* 0x00000002a20a7220 */ /* 0x000fc40000400000 */
[----:B--2---:R-:W-:Y:S01]  /*388a0*/  F2FP.BF16.F32.PACK_AB R13, RZ, R11 ;  /* 0x0000000bff0d723e */ /* 0x004fe200000010ff */
[----:B------:R1:W-:Y:S01]  /*388b0*/  @P5 STG.E.U16 desc[UR44][R6.64+0x1b2], R15 ;  /* 0x0001b20f06005986 */ /* 0x0003e2000c10152c */
[----:B------:R-:W-:Y:S01]  /*388c0*/  FMUL R11, R163, R2 ;  /* 0x00000002a30b7220 */ /* 0x000fe20000400000 */
[----:B------:R-:W-:Y:S02]  /*388d0*/  ISETP.GT.AND P4, PT, R0, 0xe1, P3 ;  /* 0x000000e10000780c */ /* 0x000fe40001f84270 */
[----:B------:R-:W-:Y:S01]  /*388e0*/  @P0 STG.E.U16 desc[UR44][R4.64+0x1b0], R17 ;  /* 0x0001b01104000986 */ /* 0x000fe2000c10152c */
[----:B0-----:R-:W-:Y:S02]  /*388f0*/  PRMT R14, R12, 0x7610, R14 ;  /* 0x000076100c0e7816 */ /* 0x001fe4000000000e */
[----:B------:R-:W-:Y:S01]  /*38900*/  F2FP.BF16.F32.PACK_AB R12, RZ, R10 ;  /* 0x0000000aff0c723e */ /* 0x000fe200000010ff */
[----:B------:R-:W-:Y:S01]  /*38910*/  FMUL R10, R164, R2 ;  /* 0x00000002a40a7220 */ /* 0x000fe20000400000 */
[C---:B------:R-:W-:Y:S01]  /*38920*/  ISETP.GT.AND P5, PT, R0.reuse, 0xe0, P2 ;  /* 0x000000e00000780c */ /* 0x040fe200017a4270 */
[----:B------:R-:W-:Y:S04]  /*38930*/  @P1 STG.E.U16 desc[UR44][R4.64+0x1b2], R14 ;  /* 0x0001b20e04001986 */ /* 0x000fe8000c10152c */
[----:B------:R-:W-:Y:S01]  /*38940*/  @P6 STG.E.U16 desc[UR44][R6.64+0x1c0], R13 ;  /* 0x0001c00d06006986 */ /* 0x000fe2000c10152c */
[----:B------:R-:W-:-:S02]  /*38950*/  ISETP.GT.AND P6, PT, R0, 0xe1, P2 ;  /* 0x000000e10000780c */ /* 0x000fc400017c4270 */
[----:B------:R-:W-:Y:S02]  /*38960*/  F2FP.BF16.F32.PACK_AB R11, RZ, R11 ;  /* 0x0000000bff0b723e */ /* 0x000fe400000010ff */
[----:B------:R-:W-:Y:S02]  /*38970*/  F2FP.BF16.F32.PACK_AB R10, RZ, R10 ;  /* 0x0000000aff0a723e */ /* 0x000fe400000010ff */
[----:B-1----:R-:W-:Y:S02]  /*38980*/  PRMT R15, R11, 0x7610, R15 ;  /* 0x000076100b0f7816 */ /* 0x002fe4000000000f */
[----:B------:R-:W-:Y:S01]  /*38990*/  PRMT R20, R10, 0x7610, R20 ;  /* 0x000076100a147816 */ /* 0x000fe20000000014 */
[----:B------:R-:W-:Y:S01]  /*389a0*/  @P4 STG.E.U16 desc[UR44][R6.64+0x1c2], R12 ;  /* 0x0001c20c06004986 */ /* 0x000fe2000c10152c */
[-C--:B------:R-:W-:Y:S01]  /*389b0*/  FMUL R10, R158, R2.reuse ;  /* 0x000000029e0a7220 */ /* 0x080fe20000400000 */
[----:B------:R-:W-:Y:S01]  /*389c0*/  FMUL R11, R159, R2 ;  /* 0x000000029f0b7220 */ /* 0x000fe20000400000 */
[C---:B------:R-:W-:Y:S01]  /*389d0*/  ISETP.GT.AND P4, PT, R0.reuse, 0xe8, P3 ;  /* 0x000000e80000780c */ /* 0x040fe20001f84270 */
[----:B------:R-:W-:Y:S01]  /*389e0*/  @P5 STG.E.U16 desc[UR44][R4.64+0x1c0], R15 ;  /* 0x0001c00f04005986 */ /* 0x000fe2000c10152c */
[----:B------:R-:W-:-:S03]  /*389f0*/  ISETP.GT.AND P5, PT, R0, 0xe9, P3 ;  /* 0x000000e90000780c */ /* 0x000fc60001fa4270 */
[----:B------:R0:W-:Y:S01]  /*38a00*/  @P6 STG.E.U16 desc[UR44][R4.64+0x1c2], R20 ;  /* 0x0001c21404006986 */ /* 0x0001e2000c10152c */
[----:B------:R-:W-:Y:S02]  /*38a10*/  ISETP.GT.AND P6, PT, R0, 0xe8, P2 ;  /* 0x000000e80000780c */ /* 0x000fe400017c4270 */
[C---:B------:R-:W-:Y:S02]  /*38a20*/  ISETP.GT.AND P1, PT, R3.reuse, 0x180, PT ;  /* 0x000001800300780c */ /* 0x040fe40003f24270 */
[----:B------:R-:W-:Y:S01]  /*38a30*/  ISETP.GT.AND P0, PT, R3, 0x188, PT ;  /* 0x000001880300780c */ /* 0x000fe20003f04270 */
[----:B------:R-:W-:Y:S01]  /*38a40*/  FMUL R3, R157, R2 ;  /* 0x000000029d037220 */ /* 0x000fe20000400000 */
[----:B------:R-:W-:Y:S02]  /*38a50*/  F2FP.BF16.F32.PACK_AB R10, RZ, R10 ;  /* 0x0000000aff0a723e */ /* 0x000fe400000010ff */
[----:B------:R-:W-:Y:S02]  /*38a60*/  F2FP.BF16.F32.PACK_AB R11, RZ, R11 ;  /* 0x0000000bff0b723e */ /* 0x000fe400000010ff */
[----:B------:R-:W-:-:S02]  /*38a70*/  F2FP.BF16.F32.PACK_AB R19, RZ, R3 ;  /* 0x00000003ff13723e */ /* 0x000fc400000010ff */
[----:B0-----:R-:W-:Y:S02]  /*38a80*/  PRMT R20, R10, 0x7610, R20 ;  /* 0x000076100a147816 */ /* 0x001fe40000000014 */
[----:B------:R-:W-:Y:S01]  /*38a90*/  PRMT R21, R11, 0x7610, R21 ;  /* 0x000076100b157816 */ /* 0x000fe20000000015 */
[----:B------:R0:W-:Y:S01]  /*38aa0*/  @P4 STG.E.U16 desc[UR44][R6.64+0x1d0], R19 ;  /* 0x0001d01306004986 */ /* 0x0001e2000c10152c */
[----:B------:R-:W-:-:S03]  /*38ab0*/  FMUL R17, R160, R2 ;  /* 0x00000002a0117220 */ /* 0x000fc60000400000 */
[----:B------:R-:W-:Y:S01]  /*38ac0*/  @P5 STG.E.U16 desc[UR44][R6.64+0x1d2], R20 ;  /* 0x0001d21406005986 */ /* 0x000fe2000c10152c */
[----:B------:R-:W-:-:S03]  /*38ad0*/  ISETP.GT.AND P4, PT, R0, 0xf0, P3 ;  /* 0x000000f00000780c */ /* 0x000fc60001f84270 */
[----:B------:R-:W-:Y:S01]  /*38ae0*/  @P6 STG.E.U16 desc[UR44][R4.64+0x1d0], R21 ;  /* 0x0001d01504006986 */ /* 0x000fe2000c10152c */
[----:B------:R-:W-:Y:S01]  /*38af0*/  ISETP.GT.AND P6, PT, R0, 0xe9, P2 ;  /* 0x000000e90000780c */ /* 0x000fe200017c4270 */
[-C--:B------:R-:W-:Y:S01]  /*38b00*/  FMUL R18, R18, R2.reuse ;  /* 0x0000000212127220 */ /* 0x080fe20000400000 */
[----:B------:R-:W-:Y:S02]  /*38b10*/  F2FP.BF16.F32.PACK_AB R17, RZ, R17 ;  /* 0x00000011ff11723e */ /* 0x000fe400000010ff */
[----:B------:R-:W-:Y:S01]  /*38b20*/  ISETP.GT.AND P5, PT, R0, 0xf1, P3 ;  /* 0x000000f10000780c */ /* 0x000fe20001fa4270 */
[----:B------:R-:W-:Y:S01]  /*38b30*/  FMUL R14, R153, R2 ;  /* 0x00000002990e7220 */ /* 0x000fe20000400000 */
[----:B0-----:R-:W-:Y:S02]  /*38b40*/  PRMT R19, R17, 0x7610, R19 ;  /* 0x0000761011137816 */ /* 0x001fe40000000013 */
[----:B------:R-:W-:Y:S02]  /*38b50*/  F2FP.BF16.F32.PACK_AB R18, RZ, R18 ;  /* 0x00000012ff12723e */ /* 0x000fe400000010ff */
[----:B------:R-:W-:-:S03]  /*38b60*/  F2FP.BF16.F32.PACK_AB R14, RZ, R14 ;  /* 0x0000000eff0e723e */ /* 0x000fc600000010ff */
[----:B------:R-:W-:Y:S01]  /*38b70*/  @P6 STG.E.U16 desc[UR44][R4.64+0x1d2], R19 ;  /* 0x0001d21304006986 */ /* 0x000fe2000c10152c */
[----:B------:R-:W-:-:S03]  /*38b80*/  ISETP.GT.AND P6, PT, R0, 0xf0, P2 ;  /* 0x000000f00000780c */ /* 0x000fc600017c4270 */
[----:B------:R-:W-:Y:S01]  /*38b90*/  @P4 STG.E.U16 desc[UR44][R6.64+0x1e0], R18 ;  /* 0x0001e01206004986 */ /* 0x000fe2000c10152c */
[----:B------:R-:W-:Y:S01]  /*38ba0*/  ISETP.GT.AND P4, PT, R0, 0xf1, P2 ;  /* 0x000000f10000780c */ /* 0x000fe20001784270 */
[-C--:B------:R-:W-:Y:S01]  /*38bb0*/  FMUL R13, R154, R2.reuse ;  /* 0x000000029a0d7220 */ /* 0x080fe20000400000 */
[-C--:B------:R-:W-:Y:S01]  /*38bc0*/  FMUL R15, R155, R2.reuse ;  /* 0x000000029b0f7220 */ /* 0x080fe20000400000 */
[----:B------:R-:W-:Y:S01]  /*38bd0*/  @P5 STG.E.U16 desc[UR44][R6.64+0x1e2], R14 ;  /* 0x0001e20e06005986 */ /* 0x000fe2000c10152c */
[----:B------:R-:W-:Y:S01]  /*38be0*/  ISETP.GT.AND P5, PT, R0, 0xf8, P3 ;  /* 0x000000f80000780c */ /* 0x000fe20001fa4270 */
[-C--:B------:R-:W-:Y:S01]  /*38bf0*/  FMUL R12, R156, R2.reuse ;  /* 0x000000029c0c7220 */ /* 0x080fe20000400000 */
[----:B------:R-:W-:Y:S02]  /*38c00*/  F2FP.BF16.F32.PACK_AB R13, RZ, R13 ;  /* 0x0000000dff0d723e */ /* 0x000fe400000010ff */
[----:B------:R-:W-:Y:S02]  /*38c10*/  F2FP.BF16.F32.PACK_AB R15, RZ, R15 ;  /* 0x0000000fff0f723e */ /* 0x000fe400000010ff */
[----:B------:R-:W-:Y:S01]  /*38c20*/  ISETP.GT.AND P3, PT, R0, 0xf9, P3 ;  /* 0x000000f90000780c */ /* 0x000fe20001f64270 */
[----:B------:R-:W-:Y:S01]  /*38c30*/  FMUL R3, R22, R2 ;  /* 0x0000000216037220 */ /* 0x000fe20000400000 */
[----:B------:R-:W-:Y:S01]  /*38c40*/  F2FP.BF16.F32.PACK_AB R12, RZ, R12 ;  /* 0x0000000cff0c723e */ /* 0x000fe200000010ff */
[----:B------:R0:W-:Y:S01]  /*38c50*/  @P6 STG.E.U16 desc[UR44][R4.64+0x1e0], R13 ;  /* 0x0001e00d04006986 */ /* 0x0001e2000c10152c */
[-C--:B------:R-:W-:Y:S01]  /*38c60*/  FMUL R10, R23, R2.reuse ;  /* 0x00000002170a7220 */ /* 0x080fe20000400000 */
[----:B------:R-:W-:-:S02]  /*38c70*/  FMUL R11, R152, R2 ;  /* 0x00000002980b7220 */ /* 0x000fc40000400000 */
[----:B------:R-:W-:Y:S01]  /*38c80*/  @P4 STG.E.U16 desc[UR44][R4.64+0x1e2], R15 ;  /* 0x0001e20f04004986 */ /* 0x000fe2000c10152c */
[C---:B------:R-:W-:Y:S02]  /*38c90*/  ISETP.GT.AND P4, PT, R0.reuse, 0xf8, P2 ;  /* 0x000000f80000780c */ /* 0x040fe40001784270 */
[C---:B------:R-:W-:Y:S01]  /*38ca0*/  ISETP.GT.AND P2, PT, R0.reuse, 0xf9, P2 ;  /* 0x000000f90000780c */ /* 0x040fe20001744270 */
[----:B------:R-:W-:Y:S01]  /*38cb0*/  @P5 STG.E.U16 desc[UR44][R6.64+0x1f0], R12 ;  /* 0x0001f00c06005986 */ /* 0x000fe2000c10152c */
[----:B------:R-:W-:Y:S02]  /*38cc0*/  F2FP.BF16.F32.PACK_AB R3, RZ, R3 ;  /* 0x00000003ff03723e */ /* 0x000fe400000010ff */
[----:B------:R-:W-:Y:S02]  /*38cd0*/  ISETP.GT.AND P5, PT, R0, RZ, P1 ;  /* 0x000000ff0000720c */ /* 0x000fe40000fa4270 */
[----:B------:R-:W-:Y:S02]  /*38ce0*/  F2FP.BF16.F32.PACK_AB R10, RZ, R10 ;  /* 0x0000000aff0a723e */ /* 0x000fe400000010ff */
[----:B------:R-:W-:Y:S01]  /*38cf0*/  F2FP.BF16.F32.PACK_AB R11, RZ, R11 ;  /* 0x0000000bff0b723e */ /* 0x000fe200000010ff */
[----:B------:R-:W-:Y:S01]  /*38d00*/  IMAD.U32 R17, RZ, RZ, UR8 ;  /* 0x00000008ff117e24 */ /* 0x000fe2000f8e00ff */
[----:B0-----:R-:W-:Y:S01]  /*38d10*/  PRMT R13, R10, 0x7610, R13 ;  /* 0x000076100a0d7816 */ /* 0x001fe2000000000d */
[----:B------:R0:W-:Y:S01]  /*38d20*/  @P3 STG.E.U16 desc[UR44][R6.64+0x1f2], R3 ;  /* 0x0001f20306003986 */ /* 0x0001e2000c10152c */
[----:B------:R-:W-:Y:S01]  /*38d30*/  UIMAD UR10, UR9, 0x300, URZ ;  /* 0x00000300090a78a4 */ /* 0x000fe2000f8e023f */
[----:B------:R-:W-:Y:S01]  /*38d40*/  FMUL R24, R24, R2 ;  /* 0x0000000218187220 */ /* 0x000fe20000400000 */
[----:B------:R-:W-:Y:S01]  /*38d50*/  IMAD.WIDE.U32 R8, R17, 0x300, R8 ;  /* 0x0000030011087825 */ /* 0x000fe200078e0008 */
[----:B------:R-:W-:Y:S01]  /*38d60*/  @P4 STG.E.U16 desc[UR44][R4.64+0x1f0], R13 ;  /* 0x0001f00d04004986 */ /* 0x000fe2000c10152c */
[----:B0-----:R-:W-:-:S02]  /*38d70*/  PRMT R7, R11, 0x7610, R7 ;  /* 0x000076100b077816 */ /* 0x001fc40000000007 */
[----:B------:R-:W-:Y:S01]  /*38d80*/  VIADD R11, R9, UR10 ;  /* 0x0000000a090b7c36 */ /* 0x000fe20008000000 */
[----:B------:R-:W-:Y:S01]  /*38d90*/  F2FP.BF16.F32.PACK_AB R24, RZ, R24 ;  /* 0x00000018ff18723e */ /* 0x000fe200000010ff */
[----:B------:R-:W-:Y:S01]  /*38da0*/  @P5 IMAD.MOV.U32 R10, RZ, RZ, R8 ;  /* 0x000000ffff0a5224 */ /* 0x000fe200078e0008 */
[----:B------:R-:W-:Y:S01]  /*38db0*/  @P2 STG.E.U16 desc[UR44][R4.64+0x1f2], R7 ;  /* 0x0001f20704002986 */ /* 0x000fe2000c10152c */
[C---:B------:R-:W-:Y:S02]  /*38dc0*/  ISETP.GT.AND P2, PT, R0.reuse, 0x1, P1 ;  /* 0x000000010000780c */ /* 0x040fe40000f44270 */
[C---:B------:R-:W-:Y:S01]  /*38dd0*/  ISETP.GT.AND P4, PT, R0.reuse, RZ, P0 ;  /* 0x000000ff0000720c */ /* 0x040fe20000784270 */
[----:B------:R0:W-:Y:S01]  /*38de0*/  @P5 STG.E.U16 desc[UR44][R10.64], R24 ;  /* 0x000000180a005986 */ /* 0x0001e2000c10152c */
[----:B------:R-:W-:Y:S01]  /*38df0*/  ISETP.GT.AND P5, PT, R0, 0x1, P0 ;  /* 0x000000010000780c */ /* 0x000fe200007a4270 */
[-C--:B------:R-:W-:Y:S01]  /*38e00*/  FMUL R25, R25, R2.reuse ;  /* 0x0000000219197220 */ /* 0x080fe20000400000 */
[-C--:B------:R-:W-:Y:S01]  /*38e10*/  FMUL R26, R26, R2.reuse ;  /* 0x000000021a1a7220 */ /* 0x080fe20000400000 */
[----:B------:R-:W-:Y:S01]  /*38e20*/  FMUL R27, R27, R2 ;  /* 0x000000021b1b7220 */ /* 0x000fe20000400000 */
[----:B------:R-:W-:-:S02]  /*38e30*/  IADD3 R6, P6, R8, UR5, RZ ;  /* 0x0000000508067c10 */ /* 0x000fc4000ffde0ff */
[----:B------:R-:W-:Y:S02]  /*38e40*/  F2FP.BF16.F32.PACK_AB R25, RZ, R25 ;  /* 0x00000019ff19723e */ /* 0x000fe400000010ff */
[----:B------:R-:W-:Y:S02]  /*38e50*/  ISETP.GT.AND P3, PT, R0, 0x8, P1 ;  /* 0x000000080000780c */ /* 0x000fe40000f64270 */
[----:B------:R-:W-:Y:S02]  /*38e60*/  F2FP.BF16.F32.PACK_AB R26, RZ, R26 ;  /* 0x0000001aff1a723e */ /* 0x000fe400000010ff */
[----:B0-----:R-:W-:Y:S02]  /*38e70*/  @P2 MOV R10, R8 ;  /* 0x00000008000a2202 */ /* 0x001fe40000000f00 */
[----:B------:R-:W-:Y:S01]  /*38e80*/  IADD3.X R7, R11, UR4, RZ, P6, !PT ;  /* 0x000000040b077c10 */ /* 0x000fe2000b7fe4ff */
[----:B------:R-:W-:Y:S01]  /*38e90*/  FMUL R28, R28, R2 ;  /* 0x000000021c1c7220 */ /* 0x000fe20000400000 */
[----:B------:R-:W-:Y:S01]  /*38ea0*/  F2FP.BF16.F32.PACK_AB R27, RZ, R27 ;  /* 0x0000001bff1b723e */ /* 0x000fe200000010ff */
[----:B------:R-:W-:Y:S01]  /*38eb0*/  @P2 STG.E.U16 desc[UR44][R10.64+0x2], R25 ;  /* 0x000002190a002986 */ /* 0x000fe2000c10152c */
[----:B------:R-:W-:-:S03]  /*38ec0*/  VIADD R9, R9, UR10 ;  /* 0x0000000a09097c36 */ /* 0x000fc60008000000 */
[----:B------:R-:W-:Y:S01]  /*38ed0*/  @P4 STG.E.U16 desc[UR44][R6.64], R26 ;  /* 0x0000001a06004986 */ /* 0x000fe2000c10152c */
[----:B------:R-:W-:-:S03]  /*38ee0*/  F2FP.BF16.F32.PACK_AB R28, RZ, R28 ;  /* 0x0000001cff1c723e */ /* 0x000fc600000010ff */
[----:B------:R0:W-:Y:S01]  /*38ef0*/  @P5 STG.E.U16 desc[UR44][R6.64+0x2], R27 ;  /* 0x0000021b06005986 */ /* 0x0001e2000c10152c */
[----:B------:R-:W-:-:S03]  /*38f00*/  ISETP.GT.AND P5, PT, R0, 0x9, P1 ;  /* 0x000000090000780c */ /* 0x000fc60000fa4270 */
[----:B------:R-:W-:Y:S01]  /*38f10*/  @P3 STG.E.U16 desc[UR44][R8.64+0x10], R28 ;  /* 0x0000101c08003986 */ /* 0x000fe2000c10152c */
[----:B------:R-:W-:Y:S01]  /*38f20*/  ISETP.GT.AND P3, PT, R0, 0x8, P0 ;  /* 0x000000080000780c */ /* 0x000fe20000764270 */
[-C--:B------:R-:W-:Y:S01]  /*38f30*/  FMUL R29, R29, R2.reuse ;  /* 0x000000021d1d7220 */ /* 0x080fe20000400000 */
[----:B------:R-:W-:Y:S01]  /*38f40*/  FMUL R30, R30, R2 ;  /* 0x000000021e1e7220 */ /* 0x000fe20000400000 */
[----:B------:R-:W-:Y:S02]  /*38f50*/  IADD3 R4, P6, R8, UR5, RZ ;  /* 0x0000000508047c10 */ /* 0x000fe4000ffde0ff */
[----:B------:R-:W-:Y:S02]  /*38f60*/  ISETP.GT.AND P2, PT, R0, 0x10, P1 ;  /* 0x000000100000780c */ /* 0x000fe40000f44270 */
[----:B------:R-:W-:Y:S02]  /*38f70*/  F2FP.BF16.F32.PACK_AB R29, RZ, R29 ;  /* 0x0000001dff1d723e */ /* 0x000fe400000010ff */
[----:B0-----:R-:W-:Y:S01]  /*38f80*/  @P5 IMAD.MOV.U32 R6, RZ, RZ, R8 ;  /* 0x000000ffff065224 */ /* 0x001fe200078e0008 */
[----:B------:R-:W-:Y:S01]  /*38f90*/  F2FP.BF16.F32.PACK_AB R30, RZ, R30 ;  /* 0x0000001eff1e723e */ /* 0x000fe200000010ff */
[----:B------:R-:W-:Y:S01]  /*38fa0*/  @P5 IMAD.MOV.U32 R7, RZ, RZ, R9 ;  /* 0x000000ffff075224 */ /* 0x000fe200078e0009 */
[----:B------:R-:W-:-:S02]  /*38fb0*/  IADD3.X R5, R9, UR4, RZ, P6, !PT ;  /* 0x0000000409057c10 */ /* 0x000fc4000b7fe4ff */
[----:B------:R-:W-:Y:S02]  /*38fc0*/  ISETP.GT.AND P4, PT, R0, 0x9, P0 ;  /* 0x000000090000780c */ /* 0x000fe40000784270 */
[----:B------:R0:W-:Y:S01]  /*38fd0*/  @P5 STG.E.U16 desc[UR44][R6.64+0x12], R29 ;  /* 0x0000121d06005986 */ /* 0x0001e2000c10152c */
[----:B------:R-:W-:-:S03]  /*38fe0*/  FMUL R31, R31, R2 ;  /* 0x000000021f1f7220 */ /* 0x000fc60000400000 */
[----:B------:R-:W-:Y:S01]  /*38ff0*/  @P3 STG.E.U16 desc[UR44][R4.64+0x10], R30 ;  /* 0x0000101e04003986 */ /* 0x000fe2000c10152c */
[----:B------:R-:W-:Y:S01]  /*39000*/  ISETP.GT.AND P3, PT, R0, 0x11, P1 ;  /* 0x000000110000780c */ /* 0x000fe20000f64270 */
[-C--:B------:R-:W-:Y:S01]  /*39010*/  FMUL R32, R32, R2.reuse ;  /* 0x0000000220207220 */ /* 0x080fe20000400000 */
[----:B------:R-:W-:Y:S01]  /*39020*/  F2FP.BF16.F32.PACK_AB R31, RZ, R31 ;  /* 0x0000001fff1f723e */ /* 0x000fe200000010ff */
[----:B------:R-:W-:-:S03]  /*39030*/  FMUL R33, R33, R2 ;  /* 0x0000000221217220 */ /* 0x000fc60000400000 */
[----:B------:R-:W-:Y:S01]  /*39040*/  F2FP.BF16.F32.PACK_AB R32, RZ, R32 ;  /* 0x00000020ff20723e */ /* 0x000fe200000010ff */
[----:B0-----:R-:W-:Y:S01]  /*39050*/  @P2 IMAD.MOV.U32 R7, RZ, RZ, R9 ;  /* 0x000000ffff072224 */ /* 0x001fe200078e0009 */
[----:B------:R-:W-:Y:S01]  /*39060*/  @P2 MOV R6, R8 ;  /* 0x0000000800062202 */ /* 0x000fe20000000f00 */
[----:B------:R-:W-:Y:S01]  /*39070*/  @P4 STG.E.U16 desc[UR44][R4.64+0x12], R31 ;  /* 0x0000121f04004986 */ /* 0x000fe2000c10152c */
[----:B------:R-:W-:-:S03]  /*39080*/  F2FP.BF16.F32.PACK_AB R33, RZ, R33 ;  /* 0x00000021ff21723e */ /* 0x000fc600000010ff */
[----:B------:R0:W-:Y:S01]  /*39090*/  @P2 STG.E.U16 desc[UR44][R6.64+0x20], R32 ;  /* 0x0000202006002986 */ /* 0x0001e2000c10152c */
[C---:B------:R-:W-:Y:S02]  /*390a0*/  ISETP.GT.AND P2, PT, R0.reuse, 0x18, P1 ;  /* 0x000000180000780c */ /* 0x040fe40000f44270 */
[C---:B------:R-:W-:Y:S02]  /*390b0*/  ISETP.GT.AND P4, PT, R0.reuse, 0x10, P0 ;  /* 0x000000100000780c */ /* 0x040fe40000784270 */
[----:B------:R-:W-:Y:S01]  /*390c0*/  ISETP.GT.AND P5, PT, R0, 0x11, P0 ;  /* 0x000000110000780c */ /* 0x000fe200007a4270 */
[-C--:B------:R-:W-:Y:S01]  /*390d0*/  FMUL R34, R34, R2.reuse ;  /* 0x0000000222227220 */ /* 0x080fe20000400000 */
[----:B0-----:R-:W-:Y:S02]  /*390e0*/  @P3 IMAD.MOV.U32 R6, RZ, RZ, R8 ;  /* 0x000000ffff063224 */ /* 0x001fe400078e0008 */
[----:B------:R-:W-:Y:S02]  /*390f0*/  @P3 IMAD.MOV.U32 R7, RZ, RZ, R9 ;  /* 0x000000ffff073224 */ /* 0x000fe400078e0009 */
[-C--:B------:R-:W-:Y:S01]  /*39100*/  FMUL R35, R35, R2.reuse ;  /* 0x0000000223237220 */ /* 0x080fe20000400000 */
[----:B------:R-:W-:-:S02]  /*39110*/  FMUL R36, R36, R2 ;  /* 0x0000000224247220 */ /* 0x000fc40000400000 */
[----:B------:R0:W-:Y:S01]  /*39120*/  @P3 STG.E.U16 desc[UR44][R6.64+0x22], R33 ;  /* 0x0000222106003986 */ /* 0x0001e2000c10152c */
[----:B------:R-:W-:Y:S02]  /*39130*/  ISETP.GT.AND P3, PT, R0, 0x19, P1 ;  /* 0x000000190000780c */ /* 0x000fe40000f64270 */
[----:B------:R-:W-:Y:S02]  /*39140*/  F2FP.BF16.F32.PACK_AB R34, RZ, R34 ;  /* 0x00000022ff22723e */ /* 0x000fe400000010ff */
[----:B------:R-:W-:Y:S01]  /*39150*/  F2FP.BF16.F32.PACK_AB R35, RZ, R35 ;  /* 0x00000023ff23723e */ /* 0x000fe200000010ff */
[----:B------:R-:W-:Y:S01]  /*39160*/  FMUL R37, R37, R2 ;  /* 0x0000000225257220 */ /* 0x000fe20000400000 */
[----:B------:R-:W-:Y:S01]  /*39170*/  F2FP.BF16.F32.PACK_AB R36, RZ, R36 ;  /* 0x00000024ff24723e */ /* 0x000fe200000010ff */
[----:B------:R-:W-:Y:S01]  /*39180*/  @P4 STG.E.U16 desc[UR44][R4.64+0x20], R34 ;  /* 0x0000202204004986 */ /* 0x000fe2000c10152c */
[----:B0-----:R-:W-:Y:S01]  /*39190*/  @P2 MOV R6, R8 ;  /* 0x0000000800062202 */ /* 0x001fe20000000f00 */
[----:B------:R-:W-:-:S02]  /*391a0*/  @P2 IMAD.MOV.U32 R7, RZ, RZ, R9 ;  /* 0x000000ffff072224 */ /* 0x000fc400078e0009 */
        /* <DEDUP_REMOVED lines=427> */
[----:B0-----:R-:W-:Y:S01]  /*3ac60*/  @P3 IMAD.MOV.U32 R6, RZ, RZ, R8 ;  /* 0x000000ffff063224 */ /* 0x001fe200078e0008 */
[----:B------:R-:W-:Y:S01]  /*3ac70*/  @P3 MOV R7, R9 ;  /* 0x0000000900073202 */ /* 0x000fe20000000f00 */
[-C--:B------:R-:W-:Y:S01]  /*3ac80*/  FMUL R123, R123, R2.reuse ;  /* 0x000000027b7b7220 */ /* 0x080fe20000400000 */
[----:B------:R-:W-:-:S03]  /*3ac90*/  FMUL R124, R124, R2 ;  /* 0x000000027c7c7220 */ /* 0x000fc60000400000 */
[----:B------:R0:W-:Y:S01]  /*3aca0*/  @P3 STG.E.U16 desc[UR44][R6.64+0x182], R121 ;  /* 0x0001827906003986 */ /* 0x0001e2000c10152c */
[----:B------:R-:W-:Y:S02]  /*3acb0*/  ISETP.GT.AND P3, PT, R0, 0xc9, P1 ;  /* 0x000000c90000780c */ /* 0x000fe40000f64270 */
[----:B------:R-:W-:Y:S02]  /*3acc0*/  F2FP.BF16.F32.PACK_AB R122, RZ, R122 ;  /* 0x0000007aff7a723e */ /* 0x000fe400000010ff */
[----:B------:R-:W-:Y:S01]  /*3acd0*/  F2FP.BF16.F32.PACK_AB R123, RZ, R123 ;  /* 0x0000007bff7b723e */ /* 0x000fe200000010ff */
[----:B------:R-:W-:Y:S01]  /*3ace0*/  FMUL R125, R125, R2 ;  /* 0x000000027d7d7220 */ /* 0x000fe20000400000 */
[----:B------:R-:W-:Y:S01]  /*3acf0*/  F2FP.BF16.F32.PACK_AB R124, RZ, R124 ;  /* 0x0000007cff7c723e */ /* 0x000fe200000010ff */
[----:B------:R-:W-:Y:S01]  /*3ad00*/  @P4 STG.E.U16 desc[UR44][R4.64+0x180], R122 ;  /* 0x0001807a04004986 */ /* 0x000fe2000c10152c */
[----:B0-----:R-:W-:Y:S02]  /*3ad10*/  @P2 IMAD.MOV.U32 R6, RZ, RZ, R8 ;  /* 0x000000ffff062224 */ /* 0x001fe400078e0008 */
[----:B------:R-:W-:Y:S01]  /*3ad20*/  @P2 IMAD.MOV.U32 R7, RZ, RZ, R9 ;  /* 0x000000ffff072224 */ /* 0x000fe200078e0009 */
[----:B------:R-:W-:Y:S01]  /*3ad30*/  @P5 STG.E.U16 desc[UR44][R4.64+0x182], R123 ;  /* 0x0001827b04005986 */ /* 0x000fe2000c10152c */
[----:B------:R-:W-:-:S03]  /*3ad40*/  F2FP.BF16.F32.PACK_AB R125, RZ, R125 ;  /* 0x0000007dff7d723e */ /* 0x000fc600000010ff */
[----:B------:R0:W-:Y:S01]  /*3ad50*/  @P2 STG.E.U16 desc[UR44][R6.64+0x190], R124 ;  /* 0x0001907c06002986 */ /* 0x0001e2000c10152c */
[C---:B------:R-:W-:Y:S02]  /*3ad60*/  ISETP.GT.AND P2, PT, R0.reuse, 0xd0, P1 ;  /* 0x000000d00000780c */ /* 0x040fe40000f44270 */
[C---:B------:R-:W-:Y:S02]  /*3ad70*/  ISETP.GT.AND P4, PT, R0.reuse, 0xc8, P0 ;  /* 0x000000c80000780c */ /* 0x040fe40000784270 */
[----:B------:R-:W-:Y:S01]  /*3ad80*/  ISETP.GT.AND P5, PT, R0, 0xc9, P0 ;  /* 0x000000c90000780c */ /* 0x000fe200007a4270 */
[----:B------:R-:W-:Y:S01]  /*3ad90*/  FMUL R126, R126, R2 ;  /* 0x000000027e7e7220 */ /* 0x000fe20000400000 */
[----:B0-----:R-:W-:Y:S01]  /*3ada0*/  @P3 MOV R6, R8 ;  /* 0x0000000800063202 */ /* 0x001fe20000000f00 */
        /* <DEDUP_REMOVED lines=10> */
[----:B0-----:R-:W-:Y:S01]  /*3ae50*/  @P2 IMAD.MOV.U32 R6, RZ, RZ, R8 ;  /* 0x000000ffff062224 */ /* 0x001fe200078e0008 */
[----:B------:R-:W-:-:S02]  /*3ae60*/  @P2 MOV R7, R9 ;  /* 0x0000000900072202 */ /* 0x000fc40000000f00 */
        /* <DEDUP_REMOVED lines=32> */
[C---:B------:R-:W-:Y:S02]  /*3b070*/  ISETP.GT.AND P3, PT, R0.reuse, 0xe1, P1 ;  /* 0x000000e10000780c */ /* 0x040fe40000f64270 */
        /* <DEDUP_REMOVED lines=8> */
[----:B------:R-:W-:Y:S01]  /*3b100*/  ISETP.GT.AND P4, PT, R0, 0xe0, P0 ;  /* 0x000000e00000780c */ /* 0x000fe20000784270 */
[----:B------:R-:W-:Y:S01]  /*3b110*/  FMUL R138, R138, R2 ;  /* 0x000000028a8a7220 */ /* 0x000fe20000400000 */
[----:B------:R-:W-:Y:S01]  /*3b120*/  F2FP.BF16.F32.PACK_AB R137, RZ, R137 ;  /* 0x00000089ff89723e */ /* 0x000fe200000010ff */
[----:B------:R0:W-:Y:S01]  /*3b130*/  @P2 STG.E.U16 desc[UR44][R6.64+0x1c0], R136 ;  /* 0x0001c08806002986 */ /* 0x0001e2000c10152c */
[----:B------:R-:W-:-:S02]  /*3b140*/  ISETP.GT.AND P2, PT, R0, 0xe8, P1 ;  /* 0x000000e80000780c */ /* 0x000fc40000f44270 */
[----:B------:R-:W-:Y:S01]  /*3b150*/  ISETP.GT.AND P5, PT, R0, 0xe1, P0 ;  /* 0x000000e10000780c */ /* 0x000fe200007a4270 */
[----:B------:R-:W-:Y:S01]  /*3b160*/  FMUL R139, R139, R2 ;  /* 0x000000028b8b7220 */ /* 0x000fe20000400000 */
[----:B------:R-:W-:Y:S02]  /*3b170*/  F2FP.BF16.F32.PACK_AB R138, RZ, R138 ;  /* 0x0000008aff8a723e */ /* 0x000fe400000010ff */
[----:B0-----:R-:W-:Y:S01]  /*3b180*/  @P3 MOV R6, R8 ;  /* 0x0000000800063202 */ /* 0x001fe20000000f00 */
[----:B------:R-:W-:Y:S02]  /*3b190*/  @P3 IMAD.MOV.U32 R7, RZ, RZ, R9 ;  /* 0x000000ffff073224 */ /* 0x000fe400078e0009 */
[----:B------:R-:W-:-:S03]  /*3b1a0*/  FMUL R140, R140, R2 ;  /* 0x000000028c8c7220 */ /* 0x000fc60000400000 */
[----:B------:R0:W-:Y:S01]  /*3b1b0*/  @P3 STG.E.U16 desc[UR44][R6.64+0x1c2], R137 ;  /* 0x0001c28906003986 */ /* 0x0001e2000c10152c */
[C---:B------:R-:W-:Y:S02]  /*3b1c0*/  ISETP.GT.AND P3, PT, R0.reuse, 0xe9, P1 ;  /* 0x000000e90000780c */ /* 0x040fe40000f64270 */
[----:B------:R-:W-:Y:S01]  /*3b1d0*/  F2FP.BF16.F32.PACK_AB R139, RZ, R139 ;  /* 0x0000008bff8b723e */ /* 0x000fe200000010ff */
[----:B------:R-:W-:Y:S01]  /*3b1e0*/  @P4 STG.E.U16 desc[UR44][R4.64+0x1c0], R138 ;  /* 0x0001c08a04004986 */ /* 0x000fe2000c10152c */
[C---:B------:R-:W-:Y:S01]  /*3b1f0*/  ISETP.GT.AND P4, PT, R0.reuse, 0xf0, P1 ;  /* 0x000000f00000780c */ /* 0x040fe20000f84270 */
[----:B------:R-:W-:Y:S01]  /*3b200*/  FMUL R141, R141, R2 ;  /* 0x000000028d8d7220 */ /* 0x000fe20000400000 */
[----:B------:R-:W-:Y:S01]  /*3b210*/  F2FP.BF16.F32.PACK_AB R140, RZ, R140 ;  /* 0x0000008cff8c723e */ /* 0x000fe200000010ff */
[----:B------:R-:W-:Y:S01]  /*3b220*/  @P5 STG.E.U16 desc[UR44][R4.64+0x1c2], R139 ;  /* 0x0001c28b04005986 */ /* 0x000fe2000c10152c */
[----:B------:R-:W-:Y:S01]  /*3b230*/  ISETP.GT.AND P5, PT, R0, 0xe8, P0 ;  /* 0x000000e80000780c */ /* 0x000fe200007a4270 */
[----:B0-----:R-:W-:Y:S01]  /*3b240*/  @P2 IMAD.MOV.U32 R6, RZ, RZ, R8 ;  /* 0x000000ffff062224 */ /* 0x001fe200078e0008 */
[----:B------:R-:W-:-:S02]  /*3b250*/  @P2 MOV R7, R9 ;  /* 0x0000000900072202 */ /* 0x000fc40000000f00 */
[----:B------:R-:W-:Y:S01]  /*3b260*/  ISETP.GT.AND P6, PT, R0, 0xe9, P0 ;  /* 0x000000e90000780c */ /* 0x000fe200007c4270 */
[-C--:B------:R-:W-:Y:S01]  /*3b270*/  FMUL R142, R142, R2.reuse ;  /* 0x000000028e8e7220 */ /* 0x080fe20000400000 */
[-C--:B------:R-:W-:Y:S01]  /*3b280*/  FMUL R143, R143, R2.reuse ;  /* 0x000000028f8f7220 */ /* 0x080fe20000400000 */
[----:B------:R0:W-:Y:S01]  /*3b290*/  @P2 STG.E.U16 desc[UR44][R6.64+0x1d0], R140 ;  /* 0x0001d08c06002986 */ /* 0x0001e2000c10152c */
[----:B------:R-:W-:Y:S01]  /*3b2a0*/  F2FP.BF16.F32.PACK_AB R141, RZ, R141 ;  /* 0x0000008dff8d723e */ /* 0x000fe200000010ff */
[----:B------:R-:W-:Y:S01]  /*3b2b0*/  FMUL R144, R144, R2 ;  /* 0x0000000290907220 */ /* 0x000fe20000400000 */
[----:B------:R-:W-:Y:S02]  /*3b2c0*/  F2FP.BF16.F32.PACK_AB R142, RZ, R142 ;  /* 0x0000008eff8e723e */ /* 0x000fe400000010ff */
[----:B------:R-:W-:Y:S01]  /*3b2d0*/  F2FP.BF16.F32.PACK_AB R143, RZ, R143 ;  /* 0x0000008fff8f723e */ /* 0x000fe200000010ff */
[----:B0-----:R-:W-:Y:S02]  /*3b2e0*/  @P3 IMAD.MOV.U32 R6, RZ, RZ, R8 ;  /* 0x000000ffff063224 */ /* 0x001fe400078e0008 */
[----:B------:R-:W-:Y:S01]  /*3b2f0*/  @P3 IMAD.MOV.U32 R7, RZ, RZ, R9 ;  /* 0x000000ffff073224 */ /* 0x000fe200078e0009 */
[----:B------:R-:W-:-:S02]  /*3b300*/  F2FP.BF16.F32.PACK_AB R144, RZ, R144 ;  /* 0x00000090ff90723e */ /* 0x000fc400000010ff */
[C---:B------:R-:W-:Y:S02]  /*3b310*/  ISETP.GT.AND P2, PT, R0.reuse, 0xf1, P1 ;  /* 0x000000f10000780c */ /* 0x040fe40000f44270 */
[----:B------:R0:W-:Y:S01]  /*3b320*/  @P3 STG.E.U16 desc[UR44][R6.64+0x1d2], R141 ;  /* 0x0001d28d06003986 */ /* 0x0001e2000c10152c */
[----:B------:R-:W-:-:S03]  /*3b330*/  ISETP.GT.AND P3, PT, R0, 0xf8, P1 ;  /* 0x000000f80000780c */ /* 0x000fc60000f64270 */
[----:B------:R-:W-:Y:S01]  /*3b340*/  @P5 STG.E.U16 desc[UR44][R4.64+0x1d0], R142 ;  /* 0x0001d08e04005986 */ /* 0x000fe2000c10152c */
[----:B------:R-:W-:-:S03]  /*3b350*/  ISETP.GT.AND P1, PT, R0, 0xf9, P1 ;  /* 0x000000f90000780c */ /* 0x000fc60000f24270 */
[----:B------:R-:W-:Y:S01]  /*3b360*/  @P6 STG.E.U16 desc[UR44][R4.64+0x1d2], R143 ;  /* 0x0001d28f04006986 */ /* 0x000fe2000c10152c */
[----:B0-----:R-:W-:Y:S01]  /*3b370*/  @P4 MOV R6, R8 ;  /* 0x0000000800064202 */ /* 0x001fe20000000f00 */
[----:B------:R-:W-:Y:S01]  /*3b380*/  @P4 IMAD.MOV.U32 R7, RZ, RZ, R9 ;  /* 0x000000ffff074224 */ /* 0x000fe200078e0009 */
[C---:B------:R-:W-:Y:S02]  /*3b390*/  ISETP.GT.AND P6, PT, R0.reuse, 0xf0, P0 ;  /* 0x000000f00000780c */ /* 0x040fe400007c4270 */
[C---:B------:R-:W-:Y:S02]  /*3b3a0*/  ISETP.GT.AND P5, PT, R0.reuse, 0xf1, P0 ;  /* 0x000000f10000780c */ /* 0x040fe400007a4270 */
[----:B------:R0:W-:Y:S01]  /*3b3b0*/  @P4 STG.E.U16 desc[UR44][R6.64+0x1e0], R144 ;  /* 0x0001e09006004986 */ /* 0x0001e2000c10152c */
        /* <DEDUP_REMOVED lines=8> */
[----:B------:R-:W-:Y:S01]  /*3b440*/  F2FP.BF16.F32.PACK_AB R145, RZ, R145 ;  /* 0x00000091ff91723e */ /* 0x000fe200000010ff */
[----:B------:R-:W-:Y:S01]  /*3b450*/  FMUL R151, R151, R2 ;  /* 0x0000000297977220 */ /* 0x000fe20000400000 */
[----:B0-----:R-:W-:Y:S01]  /*3b460*/  @P2 IMAD.MOV.U32 R6, RZ, RZ, R8 ;  /* 0x000000ffff062224 */ /* 0x001fe200078e0008 */
[----:B------:R-:W-:-:S02]  /*3b470*/  @P2 MOV R7, R9 ;  /* 0x0000000900072202 */ /* 0x000fc40000000f00 */
[----:B------:R-:W-:Y:S02]  /*3b480*/  F2FP.BF16.F32.PACK_AB R146, RZ, R146 ;  /* 0x00000092ff92723e */ /* 0x000fe400000010ff */
[----:B------:R-:W-:Y:S01]  /*3b490*/  F2FP.BF16.F32.PACK_AB R147, RZ, R147 ;  /* 0x00000093ff93723e */ /* 0x000fe200000010ff */
[----:B------:R-:W-:Y:S01]  /*3b4a0*/  @P1 IMAD.MOV.U32 R10, RZ, RZ, R8 ;  /* 0x000000ffff0a1224 */ /* 0x000fe200078e0008 */
[----:B------:R-:W-:Y:S01]  /*3b4b0*/  F2FP.BF16.F32.PACK_AB R148, RZ, R148 ;  /* 0x00000094ff94723e */ /* 0x000fe200000010ff */
[----:B------:R-:W-:Y:S01]  /*3b4c0*/  @P1 IMAD.MOV.U32 R11, RZ, RZ, R9 ;  /* 0x000000ffff0b1224 */ /* 0x000fe200078e0009 */
[----:B------:R-:W-:Y:S01]  /*3b4d0*/  F2FP.BF16.F32.PACK_AB R149, RZ, R149 ;  /* 0x00000095ff95723e */ /* 0x000fe200000010ff */
[----:B------:R0:W-:Y:S01]  /*3b4e0*/  @P2 STG.E.U16 desc[UR44][R6.64+0x1e2], R145 ;  /* 0x0001e29106002986 */ /* 0x0001e2000c10152c */
[----:B------:R-:W-:Y:S02]  /*3b4f0*/  F2FP.BF16.F32.PACK_AB R150, RZ, R150 ;  /* 0x00000096ff96723e */ /* 0x000fe400000010ff */
[----:B------:R-:W-:Y:S01]  /*3b500*/  F2FP.BF16.F32.PACK_AB R151, RZ, R151 ;  /* 0x00000097ff97723e */ /* 0x000fe200000010ff */
[----:B------:R1:W-:Y:S04]  /*3b510*/  @P6 STG.E.U16 desc[UR44][R4.64+0x1e0], R146 ;  /* 0x0001e09204006986 */ /* 0x0003e8000c10152c */
[----:B------:R1:W-:Y:S01]  /*3b520*/  @P5 STG.E.U16 desc[UR44][R4.64+0x1e2], R147 ;  /* 0x0001e29304005986 */ /* 0x0003e2000c10152c */
[----:B0-----:R-:W-:Y:S01]  /*3b530*/  @P0 MOV R6, R4 ;  /* 0x0000000400060202 */ /* 0x001fe20000000f00 */
[----:B------:R-:W-:-:S02]  /*3b540*/  @P0 IMAD.MOV.U32 R7, RZ, RZ, R5 ;  /* 0x000000ffff070224 */ /* 0x000fc400078e0005 */
[----:B------:R1:W-:Y:S04]  /*3b550*/  @P3 STG.E.U16 desc[UR44][R8.64+0x1f0], R148 ;  /* 0x0001f09408003986 */ /* 0x0003e8000c10152c */
[----:B------:R1:W-:Y:S04]  /*3b560*/  @P1 STG.E.U16 desc[UR44][R10.64+0x1f2], R149 ;  /* 0x0001f2950a001986 */ /* 0x0003e8000c10152c */
[----:B------:R1:W-:Y:S04]  /*3b570*/  @P4 STG.E.U16 desc[UR44][R4.64+0x1f0], R150 ;  /* 0x0001f09604004986 */ /* 0x0003e8000c10152c */
[----:B------:R1:W-:Y:S02]  /*3b580*/  @P0 STG.E.U16 desc[UR44][R6.64+0x1f2], R151 ;  /* 0x0001f29706000986 */ /* 0x0003e4000c10152c */
.L_x_1044:
[----:B------:R-:W-:Y:S05]  /*3b590*/  BSYNC B0 ;  /* 0x0000000000007941 */ /* 0x000fea0003800000 */
.L_x_28:
[----:B01----:R-:W2:Y:S04]  /*3b5a0*/  LDL.LU R5, [R1+0x600] ;  /* 0x0006000001057983 */ /* 0x003ea80000300800 */
[----:B------:R-:W2:Y:S01]  /*3b5b0*/  LDL.LU R4, [R1+0x604] ;  /* 0x0006040001047983 */ /* 0x000ea20000300800 */
[----:B------:R-:W-:Y:S01]  /*3b5c0*/  ULDC UR4, c[0x0][0xc] ;  /* 0x0000030000047ab9 */ /* 0x000fe20000000800 */
[----:B------:R-:W-:Y:S01]  /*3b5d0*/  ULDC UR5, c[0x0][0x10] ;  /* 0x0000040000057ab9 */ /* 0x000fe20000000800 */
[----:B-----5:R-:W2:Y:S01]  /*3b5e0*/  LDC R3, c[0x0][0x14] ;  /* 0x00000500ff037b82 */ /* 0x020ea20000000800 */
[----:B------:R-:W-:Y:S01]  /*3b5f0*/  UIMAD.WIDE.U32 UR4, UR4, UR5, URZ ;  /* 0x00000005040472a5 */ /* 0x000fe2000f8e003f */
[----:B----4-:R-:W-:Y:S01]  /*3b600*/  PRMT R0, RZ, 0x7610, R0 ;  /* 0x00007610ff007816 */ /* 0x010fe20000000000 */
[----:B------:R-:W-:Y:S01]  /*3b610*/  UMOV UR41, 0xffffffff ;  /* 0xffffffff00297882 */ /* 0x000fe20000000000 */
[----:B------:R-:W-:-:S03]  /*3b620*/  UMOV UR42, 0xffffffff ;  /* 0xffffffff002a7882 */ /* 0x000fc60000000000 */
[----:B--2---:R-:W-:-:S04]  /*3b630*/  IMAD.WIDE.U32 R4, R3, UR4, R4 ;  /* 0x0000000403047c25 */ /* 0x004fc8000f8e0004 */
[----:B------:R-:W-:Y:S01]  /*3b640*/  IMAD R3, R3, UR5, RZ ;  /* 0x0000000503037c24 */ /* 0x000fe2000f8e02ff */
[----:B------:R-:W-:Y:S01]  /*3b650*/  MOV R7, R4 ;  /* 0x0000000400077202 */ /* 0x000fe20000000f00 */
[----:B------:R-:W-:Y:S02]  /*3b660*/  ULDC.64 UR4, c[0x0][0x650] ;  /* 0x0001940000047ab9 */ /* 0x000fe40000000a00 */
[----:B------:R-:W-:Y:S01]  /*3b670*/  IMAD.IADD R6, R5, 0x1, R3 ;  /* 0x0000000105067824 */ /* 0x000fe200078e0203 */
[----:B------:R-:W-:-:S04]  /*3b680*/  ISETP.GE.U32.AND P0, PT, R4, UR4, PT ;  /* 0x0000000404007c0c */ /* 0x000fc8000bf06070 */
[----:B------:R0:W-:Y:S01]  /*3b690*/  STL [R1+0x600], R6 ;  /* 0x0006000601007387 */ /* 0x0001e20000100800 */
[----:B------:R-:W-:-:S03]  /*3b6a0*/  ISETP.GE.U32.AND.EX P0, PT, R6, UR5, PT, P0 ;  /* 0x0000000506007c0c */ /* 0x000fc6000bf06100 */
[----:B------:R0:W-:Y:S10]  /*3b6b0*/  STL [R1+0x604], R7 ;  /* 0x0006040701007387 */ /* 0x0001f40000100800 */
[----:B0-----:R-:W-:Y:S05]  /*3b6c0*/  @P0 BRA `(.L_x_1045) ;  /* 0x0000000400880947 */ /* 0x001fea0003800000 */
[----:B------:R-:W0:Y:S01]  /*3b6d0*/  S2UR UR6, SR_CTAID.X ;  /* 0x00000000000679c3 */ /* 0x000e220000002500 */
[----:B------:R-:W-:Y:S01]  /*3b6e0*/  ULDC.64 UR12, c[0x0][0x628] ;  /* 0x00018a00000c7ab9 */ /* 0x000fe20000000a00 */
[----:B------:R-:W-:Y:S01]  /*3b6f0*/  ULDC UR4, c[0x0][0x150] ;  /* 0x0000540000047ab9 */ /* 0x000fe20000000800 */
[----:B------:R-:W-:Y:S01]  /*3b700*/  ISETP.NE.U32.AND P0, PT, RZ, UR12, PT ;  /* 0x0000000cff007c0c */ /* 0x000fe2000bf05070 */
[----:B------:R-:W-:Y:S01]  /*3b710*/  ULDC UR15, c[0x0][0x630] ;  /* 0x00018c00000f7ab9 */ /* 0x000fe20000000800 */
[C---:B------:R-:W-:Y:S01]  /*3b720*/  R2UR UR16, R7.reuse ;  /* 0x00000000071072ca */ /* 0x040fe200000e0000 */
[----:B------:R-:W-:Y:S01]  /*3b730*/  ULDC UR19, c[0x0][0x154] ;  /* 0x0000550000137ab9 */ /* 0x000fe20000000800 */
[----:B------:R-:W-:Y:S01]  /*3b740*/  ISETP.NE.AND.EX P0, PT, RZ, UR13, PT, P0 ;  /* 0x0000000dff007c0c */ /* 0x000fe2000bf05300 */
[----:B------:R-:W1:Y:S01]  /*3b750*/  S2UR UR18, SR_CTAID.Y ;  /* 0x00000000001279c3 */ /* 0x000e620000002600 */
[----:B------:R-:W-:Y:S02]  /*3b760*/  R2UR UR17, R6 ;  /* 0x00000000061172ca */ /* 0x000fe400000e0000 */
[----:B------:R-:W-:-:S02]  /*3b770*/  R2UR UR10, R7 ;  /* 0x00000000070a72ca */ /* 0x000fc400000e0000 */
[----:B------:R-:W-:Y:S02]  /*3b780*/  R2UR UR11, R6 ;  /* 0x00000000060b72ca */ /* 0x000fe400000e0000 */
[----:B0-----:R-:W-:-:S05]  /*3b790*/  I2FP.F32.U32 R0, UR6 ;  /* 0x0000000600007c45 */ /* 0x001fca0008201000 */
[----:B------:R-:W-:-:S04]  /*3b7a0*/  FMUL R0, R0, UR4 ;  /* 0x0000000400007c20 */ /* 0x000fc80008400000 */
[----:B------:R0:W2:Y:S01]  /*3b7b0*/  F2I.U32.TRUNC.NTZ R3, R0 ;  /* 0x0000000000037305 */ /* 0x0000a2000020f000 */
[----:B-1----:R-:W-:Y:S05]  /*3b7c0*/  @!P0 BRA `(.L_x_1046) ;  /* 0x0000000000308947 */ /* 0x002fea0003800000 */
        /* <DEDUP_REMOVED lines=12> */
.L_x_1046:
[----:B------:R-:W-:Y:S01]  /*3b890*/  USHF.R.U64 UR42, UR10, UR15, UR11 ;  /* 0x0000000f0a2a7299 */ /* 0x000fe2000800120b */
[----:B0-----:R-:W-:Y:S01]  /*3b8a0*/  I2FP.F32.U32 R0, UR18 ;  /* 0x0000001200007c45 */ /* 0x001fe20008201000 */
[----:B------:R-:W-:Y:S02]  /*3b8b0*/  USHF.R.U32.HI UR4, URZ, UR15, UR11 ;  /* 0x0000000f3f047299 */ /* 0x000fe4000801160b */
        /* <DEDUP_REMOVED lines=8> */
[----:B------:R-:W-:Y:S01]  /*3b940*/  UIMAD.WIDE.U32 UR8, UR10, UR12, UR8 ;  /* 0x0000000c0a0872a5 */ /* 0x000fe2000f8e0008 */
[----:B--2---:R-:W-:Y:S01]  /*3b950*/  R2UR UR12, R3 ;  /* 0x00000000030c72ca */ /* 0x004fe200000e0000 */
[----:B------:R-:W-:Y:S01]  /*3b960*/  UIMAD UR10, UR10, UR13, UR4 ;  /* 0x0000000d0a0a72a4 */ /* 0x000fe2000f8e0204 */
[----:B------:R-:W-:Y:S01]  /*3b970*/  ULDC UR11, c[0x0][0x618] ;  /* 0x00018600000b7ab9 */ /* 0x000fe20000000800 */
[----:B------:R-:W-:Y:S02]  /*3b980*/  ULDC UR21, c[0x0][0x658] ;  /* 0x0001960000157ab9 */ /* 0x000fe40000000800 */
[----:B------:R-:W-:Y:S01]  /*3b990*/  UIADD3 UR9, UR9, UR10, URZ ;  /* 0x0000000a09097290 */ /* 0x000fe2000fffe03f */
[----:B------:R-:W-:Y:S01]  /*3b9a0*/  UMOV UR15, 0xffffffff ;  /* 0xffffffff000f7882 */ /* 0x000fe20000000000 */
[----:B------:R-:W-:Y:S01]  /*3b9b0*/  ULDC.64 UR4, c[0x0][0x640] ;  /* 0x0001900000047ab9 */ /* 0x000fe20000000a00 */
[----:B------:R-:W-:Y:S01]  /*3b9c0*/  USHF.L.U32 UR15, UR15, UR21, URZ ;  /* 0x000000150f0f7299 */ /* 0x000fe2000800063f */
[----:B------:R-:W-:Y:S01]  /*3b9d0*/  ISETP.NE.U32.AND P0, PT, RZ, UR4, PT ;  /* 0x00000004ff007c0c */ /* 0x000fe2000bf05070 */
[----:B------:R-:W-:-:S02]  /*3b9e0*/  USHF.R.U64 UR16, UR8, UR11, UR9 ;  /* 0x0000000b08107299 */ /* 0x000fc40008001209 */
[----:B------:R-:W-:Y:S01]  /*3b9f0*/  USHF.R.U32.HI UR8, URZ, UR11, UR9 ;  /* 0x0000000b3f087299 */ /* 0x000fe20008011609 */
[----:B0-----:R-:W-:Y:S01]  /*3ba00*/  R2UR UR14, R0 ;  /* 0x00000000000e72ca */ /* 0x001fe200000e0000 */
[----:B------:R-:W-:Y:S01]  /*3ba10*/  ULDC UR17, c[0x0][0x608] ;  /* 0x0001820000117ab9 */ /* 0x000fe20000000800 */
[----:B------:R-:W-:Y:S01]  /*3ba20*/  ULOP3.LUT UR40, URZ, UR15, URZ, 0x33, !UPT ;  /* 0x0000000f3f287292 */ /* 0x000fe2000f8e333f */
[----:B------:R-:W-:Y:S01]  /*3ba30*/  ISETP.NE.AND.EX P0, PT, RZ, UR5, PT, P0 ;  /* 0x00000005ff007c0c */ /* 0x000fe2000bf05300 */
[----:B------:R-:W-:Y:S02]  /*3ba40*/  USHF.R.U64 UR15, UR16, UR17, UR8 ;  /* 0x00000011100f7299 */ /* 0x000fe40008001208 */
[----:B------:R-:W-:Y:S02]  /*3ba50*/  USHF.R.U32.HI UR8, URZ, UR17, UR8 ;  /* 0x000000113f087299 */ /* 0x000fe40008011608 */
[----:B------:R-:W-:Y:S02]  /*3ba60*/  UIADD3 UR12, -UR12, URZ, URZ ;  /* 0x0000003f0c0c7290 */ /* 0x000fe4000fffe13f */
[----:B------:R-:W-:Y:S01]  /*3ba70*/  USHF.R.U64 UR17, UR15, UR21, UR8 ;  /* 0x000000150f117299 */ /* 0x000fe20008001208 */
[----:B------:R-:W-:Y:S01]  /*3ba80*/  UMOV UR19, 0x1 ;  /* 0x0000000100137882 */ /* 0x000fe20000000000 */
[----:B------:R-:W-:Y:S01]  /*3ba90*/  ULDC UR13, c[0x0][0x144] ;  /* 0x00005100000d7ab9 */ /* 0x000fe20000000800 */
[----:B------:R-:W-:Y:S01]  /*3baa0*/  ULDC UR7, c[0x0][0x600] ;  /* 0x0001800000077ab9 */ /* 0x000fe20000000800 */
[----:B------:R-:W-:-:S02]  /*3bab0*/  USHF.L.U32 UR24, UR19, UR21, URZ ;  /* 0x0000001513187299 */ /* 0x000fc4000800063f */
[----:B------:R-:W-:Y:S02]  /*3bac0*/  USHF.R.U32.HI UR8, URZ, UR21, UR8 ;  /* 0x000000153f087299 */ /* 0x000fe40008011608 */
[----:B------:R-:W-:Y:S02]  /*3bad0*/  UIMAD UR21, UR13, UR12, UR6 ;  /* 0x0000000c0d1572a4 */ /* 0x000fe4000f8e0206 */
[----:B------:R-:W-:Y:S02]  /*3bae0*/  UIADD3 UR20, UR7, -0x1, URZ ;  /* 0xffffffff07147890 */ /* 0x000fe4000fffe03f */
[----:B------:R-:W-:Y:S01]  /*3baf0*/  UIADD3 UR19, -UR14, URZ, URZ ;  /* 0x0000003f0e137290 */ /* 0x000fe2000fffe13f */
        /* <DEDUP_REMOVED lines=17> */
.L_x_1047:
[----:B------:R-:W-:Y:S01]  /*3bc10*/  UISETP.NE.AND UP0, UPT, UR39, URZ, UPT ;  /* 0x0000003f2700728c */ /* 0x000fe2000bf05270 */
[----:B------:R-:W-:Y:S01]  /*3bc20*/  IMAD.MOV.U32 R0, RZ, RZ, 0x1 ;  /* 0x00000001ff007424 */ /* 0x000fe200078e00ff */
[----:B------:R-:W-:Y:S02]  /*3bc30*/  USHF.R.U64 UR4, UR6, UR22, UR8 ;  /* 0x0000001606047299 */ /* 0x000fe40008001208 */
[----:B------:R-:W-:Y:S02]  /*3bc40*/  ULOP3.LUT UR40, UR15, UR40, URZ, 0xc0, !UPT ;  /* 0x000000280f287292 */ /* 0x000fe4000f8ec03f */
[----:B------:R-:W-:Y:S02]  /*3bc50*/  UIADD3 UR5, -UR4, URZ, URZ ;  /* 0x0000003f04057290 */ /* 0x000fe4000fffe13f */
[----:B------:R-:W-:Y:S02]  /*3bc60*/  UIMAD UR40, UR24, UR4, UR40 ;  /* 0x00000004182872a4 */ /* 0x000fe4000f8e0228 */
[----:B------:R-:W-:-:S02]  /*3bc70*/  ULOP3.LUT UR16, UR16, UR20, URZ, 0xc0, !UPT ;  /* 0x0000001410107292 */ /* 0x000fc4000f8ec03f */
[----:B------:R-:W-:Y:S02]  /*3bc80*/  @UP0 UIMAD UR21, UR25, UR19, UR18 ;  /* 0x00000013191502a4 */ /* 0x000fe4000f8e0212 */
[----:B------:R-:W-:-:S03]  /*3bc90*/  UIMAD UR4, UR5, UR23, UR17 ;  /* 0x00000017050472a4 */ /* 0x000fc6000f8e0211 */
[----:B------:R-:W-:Y:S01]  /*3bca0*/  ULDC UR5, c[0x0][0x610] ;  /* 0x0001840000057ab9 */ /* 0x000fe20000000800 */
[----:B------:R-:W-:Y:S02]  /*3bcb0*/  UIMAD UR4, UR4, UR7, UR16 ;  /* 0x00000007040472a4 */ /* 0x000fe4000f8e0210 */
[----:B------:R-:W-:-:S04]  /*3bcc0*/  UIMAD UR40, UR40, UR5, UR21 ;  /* 0x00000005282872a4 */ /* 0x000fc8000f8e0215 */
[----:B------:R-:W-:Y:S02]  /*3bcd0*/  USEL UR41, UR4, UR40, !UP0 ;  /* 0x0000002804297287 */ /* 0x000fe4000c000000 */
[----:B------:R-:W-:-:S12]  /*3bce0*/  USEL UR40, UR40, UR4, !UP0 ;  /* 0x0000000428287287 */ /* 0x000fd8000c000000 */
.L_x_1045:
[----:B------:R-:W-:-:S13]  /*3bcf0*/  LOP3.LUT P0, RZ, R0, 0xff, RZ, 0xc0, !PT ;  /* 0x000000ff00ff7812 */ /* 0x000fda000780c0ff */
[----:B------:R-:W-:Y:S05]  /*3bd00*/  @P0 BRA `(.L_x_1048) ;  /* 0xfffffc5000f00947 */ /* 0x000fea000383ffff */
[----:B------:R-:W-:Y:S05]  /*3bd10*/  EXIT ;  /* 0x000000000000794d */ /* 0x000fea0003800000 */
.L_x_3:
[----:B------:R-:W2:Y:S01]  /*3bd20*/  LDL R4, [R1+0x604] ;  /* 0x0006040001047983 */ /* 0x000ea20000100800 */
[----:B------:R-:W-:-:S03]  /*3bd30*/  ULDC.64 UR8, c[0x0][0x650] ;  /* 0x0001940000087ab9 */ /* 0x000fc60000000a00 */
[----:B------:R-:W3:Y:S01]  /*3bd40*/  LDL R3, [R1+0x600] ;  /* 0x0006000001037983 */ /* 0x000ee20000100800 */
[----:B------:R-:W-:Y:S01]  /*3bd50*/  PRMT R0, RZ, 0x7610, R0 ;  /* 0x00007610ff007816 */ /* 0x000fe20000000000 */
[----:B------:R-:W-:Y:S01]  /*3bd60*/  IMAD.MOV.U32 R5, RZ, RZ, -0x1 ;  /* 0xffffffffff057424 */ /* 0x000fe200078e00ff */
[----:B------:R-:W-:Y:S01]  /*3bd70*/  MOV R2, 0xffffffff ;  /* 0xffffffff00027802 */ /* 0x000fe20000000f00 */
[----:B------:R-:W-:Y:S01]  /*3bd80*/  IMAD.MOV.U32 R10, RZ, RZ, -0x1 ;  /* 0xffffffffff0a7424 */ /* 0x000fe200078e00ff */
[----:B--2---:R-:W-:-:S04]  /*3bd90*/  ISETP.GE.U32.AND P0, PT, R4, UR8, PT ;  /* 0x0000000804007c0c */ /* 0x004fc8000bf06070 */
[----:B---3--:R-:W-:-:S13]  /*3bda0*/  ISETP.GE.U32.AND.EX P0, PT, R3, UR9, PT, P0 ;  /* 0x0000000903007c0c */ /* 0x008fda000bf06100 */
[----:B------:R-:W-:Y:S05]  /*3bdb0*/  @P0 BRA `(.L_x_1049) ;  /* 0x00000004008c0947 */ /* 0x000fea0003800000 */
[----:B------:R-:W-:Y:S01]  /*3bdc0*/  I2FP.F32.U32 R0, UR4 ;  /* 0x0000000400007c45 */ /* 0x000fe20008201000 */
[----:B0-----:R-:W-:Y:S01]  /*3bdd0*/  ULDC.64 UR16, c[0x0][0x628] ;  /* 0x00018a0000107ab9 */ /* 0x001fe20000000a00 */
        /* <DEDUP_REMOVED lines=24> */
.L_x_1050:
        /* <DEDUP_REMOVED lines=24> */
[----:B------:R-:W-:Y:S01]  /*3c0e0*/  UMOV UR19, 0x1 ;  /* 0x0000000100137882 */ /* 0x000fe20000000000 */
[----:B------:R-:W-:Y:S01]  /*3c0f0*/  ULDC UR20, c[0x0][0x608] ;  /* 0x0001820000147ab9 */ /* 0x000fe20000000800 */
[----:B------:R-:W-:Y:S01]  /*3c100*/  USHF.L.U32 UR26, UR19, UR23, URZ ;  /* 0x00000017131a7299 */ /* 0x000fe2000800063f */
[----:B------:R-:W-:Y:S01]  /*3c110*/  ISETP.NE.AND.EX P0, PT, RZ, UR9, PT, P0 ;  /* 0x00000009ff007c0c */ /* 0x000fe2000bf05300 */
[----:B------:R-:W-:Y:S02]  /*3c120*/  USHF.R.U64 UR19, UR18, UR20, UR11 ;  /* 0x0000001412137299 */ /* 0x000fe4000800120b */
[----:B------:R-:W-:Y:S02]  /*3c130*/  USHF.R.U32.HI UR11, URZ, UR20, UR11 ;  /* 0x000000143f0b7299 */ /* 0x000fe4000801160b */
[----:B------:R-:W-:-:S02]  /*3c140*/  UIADD3 UR15, -UR15, URZ, URZ ;  /* 0x0000003f0f0f7290 */ /* 0x000fc4000fffe13f */
[----:B------:R-:W-:Y:S01]  /*3c150*/  USHF.R.U64 UR20, UR19, UR23, UR11 ;  /* 0x0000001713147299 */ /* 0x000fe2000800120b */
[----:B------:R-:W-:Y:S01]  /*3c160*/  ULDC UR16, c[0x0][0x144] ;  /* 0x0000510000107ab9 */ /* 0x000fe20000000800 */
[----:B------:R-:W-:Y:S01]  /*3c170*/  ULDC UR6, c[0x0][0x600] ;  /* 0x0001800000067ab9 */ /* 0x000fe20000000800 */
[----:B------:R-:W-:Y:S02]  /*3c180*/  USHF.R.U32.HI UR11, URZ, UR23, UR11 ;  /* 0x000000173f0b7299 */ /* 0x000fe4000801160b */
[----:B------:R-:W-:Y:S02]  /*3c190*/  UIMAD UR23, UR16, UR15, UR4 ;  /* 0x0000000f101772a4 */ /* 0x000fe4000f8e0204 */
[----:B------:R-:W-:Y:S02]  /*3c1a0*/  UIADD3 UR22, UR6, -0x1, URZ ;  /* 0xffffffff06167890 */ /* 0x000fe4000fffe03f */
[----:B------:R-:W-:Y:S02]  /*3c1b0*/  ULOP3.LUT UR27, URZ, UR13, URZ, 0x33, !UPT ;  /* 0x0000000d3f1b7292 */ /* 0x000fe4000f8e333f */
        /* <DEDUP_REMOVED lines=18> */
.L_x_1051:
[----:B------:R-:W-:Y:S01]  /*3c2e0*/  UISETP.NE.AND UP0, UPT, UR39, URZ, UPT ;  /* 0x0000003f2700728c */ /* 0x000fe2000bf05270 */
[----:B------:R-:W-:Y:S01]  /*3c2f0*/  IMAD.MOV.U32 R0, RZ, RZ, 0x1 ;  /* 0x00000001ff007424 */ /* 0x000fe200078e00ff */
[----:B------:R-:W-:Y:S01]  /*3c300*/  USHF.R.U64 UR8, UR4, UR24, UR11 ;  /* 0x0000001804087299 */ /* 0x000fe2000800120b */
[----:B------:R-:W-:Y:S01]  /*3c310*/  MOV R10, UR5 ;  /* 0x00000005000a7c02 */ /* 0x000fe20008000f00 */
[----:B------:R-:W-:Y:S02]  /*3c320*/  ULOP3.LUT UR4, UR19, UR27, URZ, 0xc0, !UPT ;  /* 0x0000001b13047292 */ /* 0x000fe4000f8ec03f */
[----:B------:R-:W-:Y:S02]  /*3c330*/  ULOP3.LUT UR18, UR18, UR22, URZ, 0xc0, !UPT ;  /* 0x0000001612127292 */ /* 0x000fe4000f8ec03f */
[----:B------:R-:W-:-:S03]  /*3c340*/  UIMAD UR4, UR26, UR8, UR4 ;  /* 0x000000081a0472a4 */ /* 0x000fc6000f8e0204 */
[----:B------:R-:W-:Y:S02]  /*3c350*/  @UP0 UIMAD UR23, UR28, UR21, UR7 ;  /* 0x000000151c1702a4 */ /* 0x000fe4000f8e0207 */
[----:B------:R-:W-:-:S03]  /*3c360*/  UIADD3 UR7, -UR8, URZ, URZ ;  /* 0x0000003f08077290 */ /* 0x000fc6000fffe13f */
[----:B------:R-:W-:Y:S01]  /*3c370*/  ULDC UR8, c[0x0][0x610] ;  /* 0x0001840000087ab9 */ /* 0x000fe20000000800 */
[----:B------:R-:W-:Y:S02]  /*3c380*/  UIMAD UR7, UR7, UR25, UR20 ;  /* 0x00000019070772a4 */ /* 0x000fe4000f8e0214 */
[----:B------:R-:W-:Y:S02]  /*3c390*/  UIMAD UR4, UR4, UR8, UR23 ;  /* 0x00000008040472a4 */ /* 0x000fe4000f8e0217 */
[----:B------:R-:W-:-:S04]  /*3c3a0*/  UIMAD UR7, UR7, UR6, UR18 ;  /* 0x00000006070772a4 */ /* 0x000fc8000f8e0212 */
[----:B------:R-:W-:Y:S02]  /*3c3b0*/  USEL UR6, UR7, UR4, !UP0 ;  /* 0x0000000407067287 */ /* 0x000fe4000c000000 */
[----:B------:R-:W-:-:S04]  /*3c3c0*/  USEL UR4, UR4, UR7, !UP0 ;  /* 0x0000000704047287 */ /* 0x000fc8000c000000 */
[----:B------:R-:W-:Y:S02]  /*3c3d0*/  IMAD.U32 R2, RZ, RZ, UR6 ;  /* 0x00000006ff027e24 */ /* 0x000fe4000f8e00ff */
[----:B------:R-:W-:-:S07]  /*3c3e0*/  IMAD.U32 R5, RZ, RZ, UR4 ;  /* 0x00000004ff057e24 */ /* 0x000fce000f8e00ff */
.L_x_1049:
[----:B------:R-:W-:-:S08]  /*3c3f0*/  NOP ;  /* 0x0000000000007918 */ /* 0x000fd00000000000 */
[----:B0-----:R-:W0:-:S00]  /*3c400*/  USETMAXREG.DEALLOC.CTAPOOL 0x18 ;  /* 0x00000018000079c8 */ /* 0x001e0000080e0500 */
[----:B------:R-:W-:-:S13]  /*3c410*/  ISETP.NE.AND P0, PT, RZ, UR10, PT ;  /* 0x0000000aff007c0c */ /* 0x000fda000bf05270 */
[----:B------:R-:W-:Y:S05]  /*3c420*/  @P0 EXIT ;  /* 0x000000000000094d */ /* 0x000fea0003800000 */
[----:B0-----:R-:W-:Y:S01]  /*3c430*/  LOP3.LUT P0, RZ, R0, 0xff, RZ, 0xc0, !PT ;  /* 0x000000ff00ff7812 */ /* 0x001fe2000780c0ff */
[----:B------:R-:W-:Y:S01]  /*3c440*/  IMAD.MOV.U32 R6, RZ, RZ, RZ ;  /* 0x000000ffff067224 */ /* 0x000fe200078e00ff */
[----:B------:R-:W-:-:S11]  /*3c450*/  MOV R0, 0x1 ;  /* 0x0000000100007802 */ /* 0x000fd60000000f00 */
[----:B------:R-:W-:Y:S05]  /*3c460*/  @!P0 BRA `(.L_x_1052) ;  /* 0x0000000c00688947 */ /* 0x000fea0003800000 */
[----:B------:R-:W0:Y:S01]  /*3c470*/  S2R R3, SR_TID.X ;  /* 0x0000000000037919 */ /* 0x000e220000002100 */
[----:B------:R-:W1:Y:S01]  /*3c480*/  LDC R0, c[0x0][0x28c] ;  /* 0x0000a300ff007b82 */ /* 0x000e620000000800 */
[----:B------:R-:W-:Y:S01]  /*3c490*/  ULDC UR5, c[0x0][0x658] ;  /* 0x0001960000057ab9 */ /* 0x000fe20000000800 */
[----:B------:R-:W-:Y:S01]  /*3c4a0*/  UMOV UR7, 0xffffffff ;  /* 0xffffffff00077882 */ /* 0x000fe20000000000 */
[----:B------:R-:W-:Y:S01]  /*3c4b0*/  ULDC UR6, c[0x0][0xc] ;  /* 0x0000030000067ab9 */ /* 0x000fe20000000800 */
[----:B------:R-:W-:Y:S01]  /*3c4c0*/  USHF.L.U32 UR9, UR7, UR5, URZ ;  /* 0x0000000507097299 */ /* 0x000fe2000800063f */
[----:B------:R-:W-:Y:S01]  /*3c4d0*/  BSSY B0, `(.L_x_1052) ;  /* 0x00000d3000007945 */ /* 0x000fe20003800000 */
[----:B------:R-:W-:Y:S01]  /*3c4e0*/  UMOV UR8, 0x1 ;  /* 0x0000000100087882 */ /* 0x000fe20000000000 */
[----:B------:R-:W-:Y:S01]  /*3c4f0*/  ULDC UR7, c[0x0][0x10] ;  /* 0x0000040000077ab9 */ /* 0x000fe20000000800 */
[----:B------:R-:W-:Y:S01]  /*3c500*/  USHF.L.U32 UR5, UR8, UR5, URZ ;  /* 0x0000000508057299 */ /* 0x000fe2000800063f */
[----:B------:R-:W-:Y:S01]  /*3c510*/  MOV R8, 0x1 ;  /* 0x0000000100087802 */ /* 0x000fe20000000f00 */
[----:B------:R-:W-:Y:S01]  /*3c520*/  UIMAD.WIDE.U32 UR6, UR6, UR7, URZ ;  /* 0x00000007060672a5 */ /* 0x000fe2000f8e003f */
[----:B------:R-:W-:Y:S01]  /*3c530*/  IMAD.MOV.U32 R6, RZ, RZ, RZ ;  /* 0x000000ffff067224 */ /* 0x000fe200078e00ff */
[----:B------:R-:W-:Y:S01]  /*3c540*/  ULDC UR8, c[0x0][0x14] ;  /* 0x0000050000087ab9 */ /* 0x000fe20000000800 */
[----:B------:R-:W-:Y:S01]  /*3c550*/  ULDC UR4, c[0x0][0x600] ;  /* 0x0001800000047ab9 */ /* 0x000fe20000000800 */
[----:B------:R-:W-:-:S02]  /*3c560*/  UIMAD.WIDE.U32 UR20, UR6, UR8, URZ ;  /* 0x00000008061472a5 */ /* 0x000fc4000f8e003f */
[----:B------:R-:W-:Y:S02]  /*3c570*/  UIMAD UR7, UR7, UR8, URZ ;  /* 0x00000008070772a4 */ /* 0x000fe4000f8e023f */
[----:B------:R-:W-:Y:S02]  /*3c580*/  ULOP3.LUT UR24, UR38, 0x2, URZ, 0xfc, !UPT ;  /* 0x0000000226187892 */ /* 0x000fe4000f8efc3f */
[----:B------:R-:W-:Y:S02]  /*3c590*/  UIADD3 UR4, UR4, -0x1, URZ ;  /* 0xffffffff04047890 */ /* 0x000fe4000fffe03f */
[----:B------:R-:W-:Y:S01]  /*3c5a0*/  ULOP3.LUT UR6, URZ, UR9, URZ, 0x33, !UPT ;  /* 0x000000093f067292 */ /* 0x000fe2000f8e333f */
[----:B-1----:R-:W-:Y:S01]  /*3c5b0*/  VIADD R0, R0, 0x3f ;  /* 0x0000003f00007836 */ /* 0x002fe20000000000 */
[----:B------:R-:W-:Y:S01]  /*3c5c0*/  UIADD3 UR7, UR21, UR7, URZ ;  /* 0x0000000715077290 */ /* 0x000fe2000fffe03f */
[----:B------:R-:W-:Y:S01]  /*3c5d0*/  ULDC.64 UR22, c[0x0][0x198] ;  /* 0x0000660000167ab9 */ /* 0x000fe20000000a00 */
[----:B0-----:R-:W-:-:S02]  /*3c5e0*/  LOP3.LUT P3, RZ, R3, 0x7f, RZ, 0xc0, !PT ;  /* 0x0000007f03ff7812 */ /* 0x001fc4000786c0ff */
[----:B------:R-:W-:Y:S02]  /*3c5f0*/  LOP3.LUT P0, RZ, R3, 0x1f, RZ, 0xc0, !PT ;  /* 0x0000001f03ff7812 */ /* 0x000fe4000780c0ff */
[----:B------:R-:W-:Y:S02]  /*3c600*/  SHF.R.S32.HI R3, RZ, 0x1f, R0 ;  /* 0x0000001fff037819 */ /* 0x000fe40000011400 */
[----:B------:R-:W-:Y:S02]  /*3c610*/  PLOP3.LUT P0, PT, P0, P3, PT, 0x8a, 0x0 ;  /* 0x000000000000781c */ /* 0x000fe40000707172 */
[----:B------:R-:W-:Y:S01]  /*3c620*/  LEA.HI R3, R3, R0, RZ, 0x6 ;  /* 0x0000000003037211 */ /* 0x000fe200078f30ff */
[----:B------:R-:W-:-:S03]  /*3c630*/  IMAD.MOV.U32 R0, RZ, RZ, 0x1 ;  /* 0x00000001ff007424 */ /* 0x000fc600078e00ff */
[----:B------:R-:W-:-:S04]  /*3c640*/  SHF.R.S32.HI R7, RZ, 0x6, R3 ;  /* 0x00000006ff077819 */ /* 0x000fc80000011403 */
[----:B------:R-:W-:-:S07]  /*3c650*/  IADD3 R11, R7, 0x1, RZ ;  /* 0x00000001070b7810 */ /* 0x000fce0007ffe0ff */
.L_x_1064:
[----:B------:R-:W-:-:S03]  /*3c660*/  UMOV UR8, 0xffffffff ;  /* 0xffffffff00087882 */ /* 0x000fc60000000000 */
[----:B------:R-:W-:Y:S05]  /*3c670*/  BRA.DIV UR8, `(.L_x_1053) ;  /* 0x0000000e088c7947 */ /* 0x000fea000b800000 */
[----:B------:R-:W-:-:S13]  /*3c680*/  ELECT P6, URZ, PT ;  /* 0x00000000003f782f */ /* 0x000fda00038c0000 */
.L_x_1073:
[----:B------:R-:W0:Y:S01]  /*3c690*/  LDC R3, c[0x0][0x28c] ;  /* 0x0000a300ff037b82 */ /* 0x000e220000000800 */
[----:B------:R-:W-:Y:S01]  /*3c6a0*/  BSSY B1, `(.L_x_1054) ;  /* 0x0000038000017945 */ /* 0x000fe20003800000 */
[----:B0-----:R-:W-:-:S13]  /*3c6b0*/  ISETP.LT.OR P6, PT, R3, 0x1, !P6 ;  /* 0x000000010300780c */ /* 0x001fda00077c1670 */
[----:B------:R-:W-:Y:S05]  /*3c6c0*/  @P6 BRA `(.L_x_1055) ;  /* 0x0000000000d46947 */ /* 0x000fea0003800000 */
[----:B------:R-:W-:Y:S01]  /*3c6d0*/  IMAD.SHL.U32 R2, R2, 0x100, RZ ;  /* 0x0000010002027824 */ /* 0x000fe200078e00ff */
[----:B------:R-:W-:Y:S01]  /*3c6e0*/  MOV R14, RZ ;  /* 0x000000ff000e7202 */ /* 0x000fe20000000f00 */
[----:B------:R-:W-:Y:S01]  /*3c6f0*/  IMAD.SHL.U32 R5, R5, 0x200, RZ ;  /* 0x0000020005057824 */ /* 0x000fe200078e00ff */
[----:B------:R-:W-:Y:S01]  /*3c700*/  MOV R9, R6 ;  /* 0x0000000600097202 */ /* 0x000fe20000000f00 */
[----:B------:R-:W-:Y:S02]  /*3c710*/  IMAD.MOV.U32 R4, RZ, RZ, R11 ;  /* 0x000000ffff047224 */ /* 0x000fe400078e000b */
[----:B------:R-:W-:-:S07]  /*3c720*/  IMAD.MOV.U32 R3, RZ, RZ, R0 ;  /* 0x000000ffff037224 */ /* 0x000fce00078e0000 */
.L_x_1059:
[----:B------:R-:W0:Y:S01]  /*3c730*/  S2R R13, SR_CgaCtaId ;  /* 0x00000000000d7919 */ /* 0x000e220000008800 */
[----:B------:R-:W-:-:S04]  /*3c740*/  MOV R12, 0x400 ;  /* 0x00000400000c7802 */ /* 0x000fc80000000f00 */
[----:B0-----:R-:W-:Y:S02]  /*3c750*/  LEA R16, R13, R12, 0x18 ;  /* 0x0000000c0d107211 */ /* 0x001fe400078ec0ff */
[----:B------:R-:W-:Y:S01]  /*3c760*/  SHF.L.U32 R12, R3, 0x1f, RZ ;  /* 0x0000001f030c7819 */ /* 0x000fe200000006ff */
[----:B------:R-:W0:Y:S02]  /*3c770*/  @!P3 LDC R13, c[0x0][0x500] ;  /* 0x00014000ff0dbb82 */ /* 0x000e240000000800 */
[----:B------:R-:W-:-:S04]  /*3c780*/  IMAD R15, R9, 0x8, R16 ;  /* 0x00000008090f7824 */ /* 0x000fc800078e0210 */
[----:B------:R-:W1:Y:S02]  /*3c790*/  SYNCS.PHASECHK.TRANS64.TRYWAIT P1, [R15+URZ+0x10], R12 ;  /* 0x0000100c0f0075a7 */ /* 0x000e64000802017f */
[----:B-1----:R-:W-:Y:S05]  /*3c7a0*/  @!P1 BRA `(.L_x_1056) ;  /* 0x0000000c00609947 */ /* 0x002fea0003800000 */
.L_x_1074:
[----:B------:R-:W-:Y:S01]  /*3c7b0*/  UPRMT UR8, UR24, 0x9910, URZ ;  /* 0x0000991018087896 */ /* 0x000fe2000800003f */
[----:B0-----:R0:W-:Y:S03]  /*3c7c0*/  @!P3 SYNCS.ARRIVE.TRANS64 RZ, [R15+URZ], R13 ;  /* 0x0000000d0fffb9a7 */ /* 0x0011e6000800003f */
[----:B------:R-:W-:-:S06]  /*3c7d0*/  UISETP.NE.AND UP0, UPT, UR8, 0x2, UPT ;  /* 0x000000020800788c */ /* 0x000fcc000bf05270 */
[----:B------:R-:W-:-:S13]  /*3c7e0*/  PLOP3.LUT P1, PT, PT, PT, UP0, 0x80, 0x0 ;  /* 0x000000000000781c */ /* 0x000fda0003f2f008 */
[----:B0-----:R-:W-:Y:S05]  /*3c7f0*/  @P1 BRA `(.L_x_1057) ;  /* 0x0000000000041947 */ /* 0x001fea0003800000 */
[----:B------:R-:W-:Y:S01]  /*3c800*/  BPT.TRAP 0x1 ;  /* 0x000000040000795c */ /* 0x000fe20000300000 */
.L_x_1057:
[----:B------:R-:W-:Y:S05]  /*3c810*/  @P0 BRA `(.L_x_1058) ;  /* 0x0000000000040947 */ /* 0x000fea0003800000 */
[----:B------:R-:W-:Y:S01]  /*3c820*/  BPT.TRAP 0x1 ;  /* 0x000000040000795c */ /* 0x000fe20000300000 */
.L_x_1058:
[C---:B-1----:R-:W-:Y:S01]  /*3c830*/  IMAD R12, R9.reuse, 0x10000, R16 ;  /* 0x00010000090c7824 */ /* 0x042fe200078e0210 */
[----:B------:R-:W-:Y:S01]  /*3c840*/  LEA R16, R9, R16, 0xf ;  /* 0x0000001009107211 */ /* 0x000fe200078e78ff */
[----:B------:R-:W-:Y:S01]  /*3c850*/  VIADD R4, R4, 0xffffffff ;  /* 0xffffffff04047836 */ /* 0x000fe20000000000 */
[----:B------:R-:W-:Y:S01]  /*3c860*/  R2UR UR18, R5 ;  /* 0x00000000051272ca */ /* 0x000fe200000e0000 */
[----:B------:R-:W-:Y:S01]  /*3c870*/  UIADD3 UR14, UP0, UR22, 0xf0, URZ ;  /* 0x000000f0160e7890 */ /* 0x000fe2000ff1e03f */
[----:B------:R-:W-:Y:S01]  /*3c880*/  R2UR UR8, R12 ;  /* 0x000000000c0872ca */ /* 0x000fe200000e0000 */
[----:B------:R-:W-:Y:S01]  /*3c890*/  UIADD3 UR26, UP1, UR22, 0x1f0, URZ ;  /* 0x000001f0161a7890 */ /* 0x000fe2000ff3e03f */
[----:B------:R-:W-:Y:S01]  /*3c8a0*/  R2UR UR11, R16 ;  /* 0x00000000100b72ca */ /* 0x000fe200000e0000 */
[----:B------:R-:W-:Y:S01]  /*3c8b0*/  UIADD3.X UR15, URZ, UR23, URZ, UP0, !UPT ;  /* 0x000000173f0f7290 */ /* 0x000fe200087fe43f */
[----:B------:R-:W-:Y:S01]  /*3c8c0*/  R2UR UR9, R15 ;  /* 0x000000000f0972ca */ /* 0x000fe200000e0000 */
[----:B------:R-:W-:Y:S01]  /*3c8d0*/  VIADD R9, R9, 0x1 ;  /* 0x0000000109097836 */ /* 0x000fe20000000000 */
[----:B------:R-:W-:Y:S01]  /*3c8e0*/  R2UR UR10, R14 ;  /* 0x000000000e0a72ca */ /* 0x000fe200000e0000 */
[----:B------:R-:W-:Y:S01]  /*3c8f0*/  UIADD3.X UR27, URZ, UR23, URZ, UP1, !UPT ;  /* 0x000000173f1b7290 */ /* 0x000fe20008ffe43f */
[----:B------:R-:W-:Y:S01]  /*3c900*/  R2UR UR12, R10 ;  /* 0x000000000a0c72ca */ /* 0x000fe200000e0000 */
[----:B------:R-:W-:Y:S01]  /*3c910*/  UMOV UR16, 0x0 ;  /* 0x0000000000107882 */ /* 0x000fe20000000000 */
[----:B------:R-:W-:Y:S01]  /*3c920*/  R2UR UR19, R2 ;  /* 0x00000000021372ca */ /* 0x000fe200000e0000 */
[----:B------:R-:W-:Y:S01]  /*3c930*/  UMOV UR17, 0x10000000 ;  /* 0x1000000000117882 */ /* 0x000fe20000000000 */
[----:B------:R-:W-:Y:S01]  /*3c940*/  ISETP.GT.AND P2, PT, R4, 0x1, PT ;  /* 0x000000010400780c */ /* 0x000fe20003f44270 */
[----:B------:R-:W-:Y:S01]  /*3c950*/  UIADD3 UR8, UR8, 0x100, URZ ;  /* 0x0000010008087890 */ /* 0x000fe2000fffe03f */
[----:B------:R-:W-:Y:S01]  /*3c960*/  ISETP.NE.AND P1, PT, R9, 0x2, PT ;  /* 0x000000020900780c */ /* 0x000fe20003f25270 */
[----:B------:R-:W-:Y:S01]  /*3c970*/  UIADD3 UR13, UR11, 0x20100, URZ ;  /* 0x000201000b0d7890 */ /* 0x000fe2000fffe03f */
[----:B------:R-:W-:-:S02]  /*3c980*/  IADD3 R14, R14, 0x40, RZ ;  /* 0x000000400e0e7810 */ /* 0x000fc40007ffe0ff */
[----:B------:R-:W-:Y:S01]  /*3c990*/  UMOV UR11, UR18 ;  /* 0x00000012000b7c82 */ /* 0x000fe20008000000 */
[----:B------:R-:W-:Y:S02]  /*3c9a0*/  SEL R12, RZ, 0x1, P1 ;  /* 0x00000001ff0c7807 */ /* 0x000fe40000800000 */
[----:B------:R-:W-:Y:S01]  /*3c9b0*/  SEL R9, R9, RZ, P1 ;  /* 0x000000ff09097207 */ /* 0x000fe20000800000 */
[----:B------:R0:W-:Y:S01]  /*3c9c0*/  UTMALDG.3D [UR8], [UR14], desc[UR16] ;  /* 0x000010080e0075b4 */ /* 0x0001e20008011000 */
[----:B------:R-:W-:Y:S01]  /*3c9d0*/  LOP3.LUT R3, R3, R12, RZ, 0x3c, !PT ;  /* 0x0000000c03037212 */ /* 0x000fe200078e3cff */
[----:B0-----:R-:W-:Y:S01]  /*3c9e0*/  UMOV UR8, UR13 ;  /* 0x0000000d00087c82 */ /* 0x001fe20008000000 */
[----:B------:R-:W-:Y:S02]  /*3c9f0*/  UMOV UR11, UR19 ;  /* 0x00000013000b7c82 */ /* 0x000fe40008000000 */
[----:B------:R0:W-:Y:S02]  /*3ca00*/  UTMALDG.3D [UR8], [UR26], desc[UR16] ;  /* 0x000010081a0075b4 */ /* 0x0001e40008011000 */
[----:B0-----:R-:W-:Y:S05]  /*3ca10*/  @P2 BRA `(.L_x_1059) ;  /* 0xfffffffc00442947 */ /* 0x001fea000383ffff */
.L_x_1055:
[----:B------:R-:W-:Y:S05]  /*3ca20*/  BSYNC B1 ;  /* 0x0000000000017941 */ /* 0x000fea0003800000 */
.L_x_1054:
[----:B------:R-:W2:Y:S01]  /*3ca30*/  LDL.LU R16, [R1+0x600] ;  /* 0x0006000001107983 */ /* 0x000ea20000300800 */
[----:B------:R-:W-:Y:S01]  /*3ca40*/  LOP3.LUT P4, RZ, R8, 0xff, RZ, 0xc0, !PT ;  /* 0x000000ff08ff7812 */ /* 0x000fe2000788c0ff */
[----:B------:R-:W-:Y:S01]  /*3ca50*/  IMAD.IADD R6, R7, 0x1, R6 ;  /* 0x0000000107067824 */ /* 0x000fe200078e0206 */
[----:B------:R-:W-:Y:S01]  /*3ca60*/  ULDC.64 UR8, c[0x0][0x650] ;  /* 0x0001940000087ab9 */ /* 0x000fe20000000a00 */
[----:B------:R-:W3:Y:S01]  /*3ca70*/  LDL.LU R15, [R1+0x604] ;  /* 0x00060400010f7983 */ /* 0x000ee20000300800 */
[----:B------:R-:W-:Y:S01]  /*3ca80*/  BSSY B1, `(.L_x_1060) ;  /* 0x0000075000017945 */ /* 0x000fe20003800000 */
[----:B------:R-:W-:Y:S01]  /*3ca90*/  IMAD.MOV.U32 R5, RZ, RZ, -0x1 ;  /* 0xffffffffff057424 */ /* 0x000fe200078e00ff */
[----:B------:R-:W-:Y:S01]  /*3caa0*/  SHF.R.U32.HI R2, RZ, 0x1, R6 ;  /* 0x00000001ff027819 */ /* 0x000fe20000011606 */
[----:B------:R-:W-:Y:S01]  /*3cab0*/  IMAD.MOV.U32 R10, RZ, RZ, -0x1 ;  /* 0xffffffffff0a7424 */ /* 0x000fe200078e00ff */
[----:B------:R-:W-:Y:S02]  /*3cac0*/  ISETP.GT.U32.AND P1, PT, R6, 0x1, PT ;  /* 0x000000010600780c */ /* 0x000fe40003f24070 */
[----:B------:R-:W-:-:S02]  /*3cad0*/  LOP3.LUT R2, R2, 0x1, RZ, 0xc0, !PT ;  /* 0x0000000102027812 */ /* 0x000fc400078ec0ff */
[C---:B------:R-:W-:Y:S01]  /*3cae0*/  ISETP.LT.U32.AND P1, PT, R7.reuse, 0x2, P1 ;  /* 0x000000020700780c */ /* 0x040fe20000f21070 */
[----:B------:R-:W0:Y:S01]  /*3caf0*/  @P4 S2R R3, SR_CgaCtaId ;  /* 0x0000000000034919 */ /* 0x000e220000008800 */
[----:B------:R-:W-:Y:S02]  /*3cb00*/  ISETP.NE.U32.AND P2, PT, R2, 0x1, PT ;  /* 0x000000010200780c */ /* 0x000fe40003f45070 */
[----:B------:R-:W-:Y:S02]  /*3cb10*/  @P4 MOV R2, 0x400 ;  /* 0x0000040000024802 */ /* 0x000fe40000000f00 */
[----:B------:R-:W-:Y:S02]  /*3cb20*/  ISETP.GT.U32.AND P2, PT, R7, 0x1, !P2 ;  /* 0x000000010700780c */ /* 0x000fe40005744070 */
[----:B------:R-:W-:Y:S02]  /*3cb30*/  LOP3.LUT R6, R6, 0x1, RZ, 0xc0, !PT ;  /* 0x0000000106067812 */ /* 0x000fe400078ec0ff */
[----:B------:R-:W-:-:S02]  /*3cb40*/  PRMT R8, RZ, 0x7610, R8 ;  /* 0x00007610ff087816 */ /* 0x000fc40000000008 */
[----:B0-----:R-:W-:Y:S02]  /*3cb50*/  @P4 LEA R2, R3, R2, 0x18 ;  /* 0x0000000203024211 */ /* 0x001fe400078ec0ff */
[----:B------:R-:W-:Y:S02]  /*3cb60*/  SEL R3, RZ, 0x1, !P1 ;  /* 0x00000001ff037807 */ /* 0x000fe40004800000 */
[----:B------:R0:W-:Y:S02]  /*3cb70*/  @P4 SYNCS.ARRIVE.TRANS64.A1T0 RZ, [R2+URZ+0x38], RZ ;  /* 0x000038ff02ff49a7 */ /* 0x0001e4000810003f */
[----:B0-----:R-:W-:-:S04]  /*3cb80*/  SEL R2, RZ, 0x1, !P2 ;  /* 0x00000001ff027807 */ /* 0x001fc80005000000 */
[--C-:B------:R-:W-:Y:S02]  /*3cb90*/  LOP3.LUT R0, R2, R0, R3.reuse, 0x96, !PT ;  /* 0x0000000002007212 */ /* 0x100fe400078e9603 */
[----:B------:R-:W-:Y:S02]  /*3cba0*/  MOV R2, 0xffffffff ;  /* 0xffffffff00027802 */ /* 0x000fe40000000f00 */
[----:B------:R-:W-:Y:S02]  /*3cbb0*/  PRMT R3, RZ, 0x7610, R3 ;  /* 0x00007610ff037816 */ /* 0x000fe40000000003 */
[----:B---3--:R-:W-:-:S04]  /*3cbc0*/  IADD3 R15, P1, R15, UR20, RZ ;  /* 0x000000140f0f7c10 */ /* 0x008fc8000ff3e0ff */
[----:B--2---:R-:W-:Y:S01]  /*3cbd0*/  IADD3.X R16, R16, UR7, RZ, P1, !PT ;  /* 0x0000000710107c10 */ /* 0x004fe20008ffe4ff */
[----:B------:R0:W-:Y:S01]  /*3cbe0*/  STL [R1+0x604], R15 ;  /* 0x0006040f01007387 */ /* 0x0001e20000100800 */
[----:B------:R-:W-:-:S03]  /*3cbf0*/  ISETP.GE.U32.AND P1, PT, R15, UR8, PT ;  /* 0x000000080f007c0c */ /* 0x000fc6000bf26070 */
[----:B------:R0:W-:Y:S01]  /*3cc00*/  STL [R1+0x600], R16 ;  /* 0x0006001001007387 */ /* 0x0001e20000100800 */
[----:B------:R-:W-:-:S13]  /*3cc10*/  ISETP.GE.U32.AND.EX P1, PT, R16, UR9, PT, P1 ;  /* 0x0000000910007c0c */ /* 0x000fda000bf26110 */
[----:B0-----:R-:W-:Y:S05]  /*3cc20*/  @P1 BRA `(.L_x_1061) ;  /* 0x0000000400681947 */ /* 0x001fea0003800000 */
[----:B------:R-:W0:Y:S01]  /*3cc30*/  S2UR UR8, SR_CTAID.X ;  /* 0x00000000000879c3 */ /* 0x000e220000002500 */
[----:B------:R-:W-:Y:S01]  /*3cc40*/  ULDC.64 UR10, c[0x0][0x628] ;  /* 0x00018a00000a7ab9 */ /* 0x000fe20000000a00 */
[----:B------:R-:W-:Y:S01]  /*3cc50*/  ULDC UR9, c[0x0][0x150] ;  /* 0x0000540000097ab9 */ /* 0x000fe20000000800 */
[----:B------:R-:W-:Y:S01]  /*3cc60*/  ISETP.NE.U32.AND P1, PT, RZ, UR10, PT ;  /* 0x0000000aff007c0c */ /* 0x000fe2000bf25070 */
[----:B------:R-:W-:Y:S01]  /*3cc70*/  ULDC UR12, c[0x0][0x630] ;  /* 0x00018c00000c7ab9 */ /* 0x000fe20000000800 */
[----:B------:R-:W-:Y:S01]  /*3cc80*/  ULDC UR14, c[0x0][0x154] ;  /* 0x00005500000e7ab9 */ /* 0x000fe20000000800 */
[----:B------:R-:W-:Y:S02]  /*3cc90*/  MOV R3, R16 ;  /* 0x0000001000037202 */ /* 0x000fe40000000f00 */
[----:B------:R-:W1:Y:S01]  /*3cca0*/  S2UR UR13, SR_CTAID.Y ;  /* 0x00000000000d79c3 */ /* 0x000e620000002600 */
[----:B------:R-:W-:Y:S02]  /*3ccb0*/  ISETP.NE.AND.EX P1, PT, RZ, UR11, PT, P1 ;  /* 0x0000000bff007c0c */ /* 0x000fe4000bf25310 */
[----:B0-----:R-:W-:-:S05]  /*3ccc0*/  I2FP.F32.U32 R2, UR8 ;  /* 0x0000000800027c45 */ /* 0x001fca0008201000 */
[----:B------:R-:W-:Y:S01]  /*3ccd0*/  FMUL R9, R2, UR9 ;  /* 0x0000000902097c20 */ /* 0x000fe20008400000 */
[----:B------:R-:W-:Y:S01]  /*3cce0*/  IMAD.MOV.U32 R2, RZ, RZ, R15 ;  /* 0x000000ffff027224 */ /* 0x000fe200078e000f */
[----:B-1----:R-:W-:-:S04]  /*3ccf0*/  I2FP.F32.U32 R12, UR13 ;  /* 0x0000000d000c7c45 */ /* 0x002fc80008201000 */
[----:B------:R-:W0:Y:S01]  /*3cd00*/  F2I.U32.TRUNC.NTZ R9, R9 ;  /* 0x0000000900097305 */ /* 0x000e22000020f000 */
[----:B------:R-:W-:Y:S05]  /*3cd10*/  @!P1 BRA `(.L_x_1062) ;  /* 0x0000000000289947 */ /* 0x000fea0003800000 */
[----:B------:R-:W-:Y:S02]  /*3cd20*/  ULDC UR9, c[0x0][0x634] ;  /* 0x00018d0000097ab9 */ /* 0x000fe40000000800 */
[----:B------:R-:W-:-:S05]  /*3cd30*/  IADD3 R3, P1, R15, UR9, RZ ;  /* 0x000000090f037c10 */ /* 0x000fca000ff3e0ff */
[----:B------:R-:W-:-:S04]  /*3cd40*/  IMAD.X R13, RZ, RZ, R16, P1 ;  /* 0x000000ffff0d7224 */ /* 0x000fc800008e0610 */
[----:B------:R-:W-:-:S04]  /*3cd50*/  IMAD.WIDE.U32 R4, R13, UR10, RZ ;  /* 0x0000000a0d047c25 */ /* 0x000fc8000f8e00ff */
[----:B------:R-:W-:-:S04]  /*3cd60*/  IMAD.WIDE.U32 R4, P1, R3, UR11, R4 ;  /* 0x0000000b03047c25 */ /* 0x000fc8000f820004 */
[----:B------:R-:W-:Y:S01]  /*3cd70*/  IMAD.WIDE.U32 R2, R3, UR10, RZ ;  /* 0x0000000a03027c25 */ /* 0x000fe2000f8e00ff */
[----:B------:R-:W-:-:S04]  /*3cd80*/  MOV R2, R5 ;  /* 0x0000000500027202 */ /* 0x000fc80000000f00 */
[----:B------:R-:W-:Y:S01]  /*3cd90*/  IADD3 RZ, P2, R3, R4, RZ ;  /* 0x0000000403ff7210 */ /* 0x000fe20007f5e0ff */
[----:B------:R-:W-:-:S04]  /*3cda0*/  IMAD.X R3, RZ, RZ, RZ, P1 ;  /* 0x000000ffff037224 */ /* 0x000fc800008e06ff */
[----:B------:R-:W-:-:S08]  /*3cdb0*/  IMAD.WIDE.U32.X R2, R13, UR11, R2, P2 ;  /* 0x0000000b0d027c25 */ /* 0x000fd000090e0402 */
.L_x_1062:
[--C-:B------:R-:W-:Y:S01]  /*3cdc0*/  SHF.R.U64 R10, R2, UR12, R3.reuse ;  /* 0x0000000c020a7c19 */ /* 0x100fe20008001203 */
[----:B------:R-:W-:Y:S01]  /*3cdd0*/  ULDC.64 UR10, c[0x0][0x620] ;  /* 0x00018800000a7ab9 */ /* 0x000fe20000000a00 */
[----:B------:R-:W-:Y:S01]  /*3cde0*/  SHF.R.U32.HI R2, RZ, UR12, R3 ;  /* 0x0000000cff027c19 */ /* 0x000fe20008011603 */
[----:B------:R-:W-:Y:S01]  /*3cdf0*/  FMUL R12, R12, UR14 ;  /* 0x0000000e0c0c7c20 */ /* 0x000fe20008400000 */
[----:B------:R-:W-:Y:S01]  /*3ce00*/  IADD3 R13, P1, RZ, -R10, RZ ;  /* 0x8000000aff0d7210 */ /* 0x000fe20007f3e0ff */
[----:B------:R-:W-:Y:S01]  /*3ce10*/  ULDC.64 UR14, c[0x0][0x640] ;  /* 0x00019000000e7ab9 */ /* 0x000fe20000000a00 */
[----:B------:R-:W-:Y:S02]  /*3ce20*/  MOV R3, R16 ;  /* 0x0000001000037202 */ /* 0x000fe40000000f00 */
[----:B0-----:R-:W-:Y:S01]  /*3ce30*/  R2UR UR9, R9 ;  /* 0x00000000090972ca */ /* 0x001fe200000e0000 */
[----:B------:R-:W-:Y:S01]  /*3ce40*/  IMAD.X R2, RZ, RZ, ~R2, P1 ;  /* 0x000000ffff027224 */ /* 0x000fe200008e0e02 */
[----:B------:R-:W0:Y:S01]  /*3ce50*/  F2I.U32.TRUNC.NTZ R12, R12 ;  /* 0x0000000c000c7305 */ /* 0x000e22000020f000 */
[----:B------:R-:W-:-:S02]  /*3ce60*/  ISETP.NE.U32.AND P1, PT, RZ, UR14, PT ;  /* 0x0000000eff007c0c */ /* 0x000fc4000bf25070 */
[----:B------:R-:W-:Y:S02]  /*3ce70*/  IMAD R2, R2, UR10, RZ ;  /* 0x0000000a02027c24 */ /* 0x000fe4000f8e02ff */
[----:B------:R-:W-:Y:S02]  /*3ce80*/  ISETP.NE.AND.EX P1, PT, RZ, UR15, PT, P1 ;  /* 0x0000000fff007c0c */ /* 0x000fe4000bf25310 */
[----:B------:R-:W-:Y:S02]  /*3ce90*/  IMAD R5, R13, UR11, R2 ;  /* 0x0000000b0d057c24 */ /* 0x000fe4000f8e0202 */
[----:B------:R-:W-:-:S04]  /*3cea0*/  IMAD.MOV.U32 R2, RZ, RZ, R15 ;  /* 0x000000ffff027224 */ /* 0x000fc800078e000f */
[----:B------:R-:W-:Y:S01]  /*3ceb0*/  IMAD.WIDE.U32 R2, R13, UR10, R2 ;  /* 0x0000000a0d027c25 */ /* 0x000fe2000f8e0002 */
[----:B------:R-:W-:Y:S01]  /*3cec0*/  ULDC UR10, c[0x0][0x618] ;  /* 0x00018600000a7ab9 */ /* 0x000fe20000000800 */
[----:B0-----:R-:W-:Y:S02]  /*3ced0*/  R2UR UR11, R12 ;  /* 0x000000000c0b72ca */ /* 0x001fe400000e0000 */
[----:B------:R-:W-:-:S05]  /*3cee0*/  IMAD.IADD R3, R3, 0x1, R5 ;  /* 0x0000000103037824 */ /* 0x000fca00078e0205 */
[--C-:B------:R-:W-:Y:S02]  /*3cef0*/  SHF.R.U64 R9, R2, UR10, R3.reuse ;  /* 0x0000000a02097c19 */ /* 0x100fe40008001203 */
[----:B------:R-:W-:Y:S01]  /*3cf00*/  SHF.R.U32.HI R2, RZ, UR10, R3 ;  /* 0x0000000aff027c19 */ /* 0x000fe20008011603 */
[----:B------:R-:W-:-:S03]  /*3cf10*/  ULDC UR10, c[0x0][0x608] ;  /* 0x00018200000a7ab9 */ /* 0x000fc60000000800 */
[--C-:B------:R-:W-:Y:S02]  /*3cf20*/  SHF.R.U64 R13, R9, UR10, R2.reuse ;  /* 0x0000000a090d7c19 */ /* 0x100fe40008001202 */
[----:B------:R-:W-:Y:S01]  /*3cf30*/  SHF.R.U32.HI R2, RZ, UR10, R2 ;  /* 0x0000000aff027c19 */ /* 0x000fe20008011602 */
[----:B------:R-:W-:-:S03]  /*3cf40*/  ULDC UR10, c[0x0][0x658] ;  /* 0x00019600000a7ab9 */ /* 0x000fc60000000800 */
[--C-:B------:R-:W-:Y:S02]  /*3cf50*/  SHF.R.U64 R12, R13, UR10, R2.reuse ;  /* 0x0000000a0d0c7c19 */ /* 0x100fe40008001202 */
[----:B------:R-:W-:-:S03]  /*3cf60*/  SHF.R.U32.HI R15, RZ, UR10, R2 ;  /* 0x0000000aff0f7c19 */ /* 0x000fc60008011602 */
[----:B------:R-:W-:Y:S01]  /*3cf70*/  IMAD.MOV.U32 R2, RZ, RZ, R12 ;  /* 0x000000ffff027224 */ /* 0x000fe200078e000c */
[----:B------:R-:W-:Y:S01]  /*3cf80*/  MOV R3, R15 ;  /* 0x0000000f00037202 */ /* 0x000fe20000000f00 */
[----:B------:R-:W-:Y:S06]  /*3cf90*/  @!P1 BRA `(.L_x_1063) ;  /* 0x0000000000289947 */ /* 0x000fec0003800000 */
        /* <DEDUP_REMOVED lines=10> */
.L_x_1063:
[----:B------:R-:W-:Y:S01]  /*3d040*/  ULDC UR10, c[0x0][0x648] ;  /* 0x00019200000a7ab9 */ /* 0x000fe20000000800 */
[----:B------:R-:W-:Y:S01]  /*3d050*/  UISETP.NE.AND UP0, UPT, UR39, URZ, UPT ;  /* 0x0000003f2700728c */ /* 0x000fe2000bf05270 */
[----:B------:R-:W-:Y:S01]  /*3d060*/  SHF.R.U64 R2, R2, UR10, R3 ;  /* 0x0000000a02027c19 */ /* 0x000fe20008001203 */
[----:B------:R-:W-:Y:S01]  /*3d070*/  ULDC UR10, c[0x0][0x638] ;  /* 0x00018e00000a7ab9 */ /* 0x000fe20000000800 */
[----:B------:R-:W-:Y:S01]  /*3d080*/  UIADD3 UR11, -UR11, URZ, URZ ;  /* 0x0000003f0b0b7290 */ /* 0x000fe2000fffe13f */
[----:B------:R-:W-:Y:S02]  /*3d090*/  LOP3.LUT R13, R13, UR6, RZ, 0xc0, !PT ;  /* 0x000000060d0d7c12 */ /* 0x000fe4000f8ec0ff */
[----:B------:R-:W-:Y:S01]  /*3d0a0*/  IMAD.MOV R3, RZ, RZ, -R2 ;  /* 0x000000ffff037224 */ /* 0x000fe200078e0a02 */
[----:B------:R-:W-:Y:S02]  /*3d0b0*/  LOP3.LUT R9, R9, UR4, RZ, 0xc0, !PT ;  /* 0x0000000409097c12 */ /* 0x000fe4000f8ec0ff */
[----:B------:R-:W-:Y:S01]  /*3d0c0*/  IMAD R5, R2, UR5, R13 ;  /* 0x0000000502057c24 */ /* 0x000fe2000f8e020d */
[----:B------:R-:W-:Y:S01]  /*3d0d0*/  PLOP3.LUT P1, PT, PT, PT, UP0, 0x40, 0x0 ;  /* 0x000000000000781c */ /* 0x000fe20003f2e808 */
[----:B------:R-:W-:Y:S01]  /*3d0e0*/  IMAD R12, R3, UR10, R12 ;  /* 0x0000000a030c7c24 */ /* 0x000fe2000f8e020c */
[----:B------:R-:W-:Y:S01]  /*3d0f0*/  UIADD3 UR10, -UR9, URZ, URZ ;  /* 0x0000003f090a7290 */ /* 0x000fe2000fffe13f */
[----:B------:R-:W-:-:S02]  /*3d100*/  PLOP3.LUT P2, PT, PT, PT, UP0, 0x40, 0x0 ;  /* 0x000000000000781c */ /* 0x000fc40003f4e808 */
[----:B------:R-:W-:Y:S01]  /*3d110*/  ULDC UR9, c[0x0][0x144] ;  /* 0x0000510000097ab9 */ /* 0x000fe20000000800 */
[----:B------:R-:W-:Y:S01]  /*3d120*/  MOV R3, 0x1 ;  /* 0x0000000100037802 */ /* 0x000fe20000000f00 */
[----:B------:R-:W-:-:S03]  /*3d130*/  UIMAD UR8, UR9, UR10, UR8 ;  /* 0x0000000a090872a4 */ /* 0x000fc6000f8e0208 */
[----:B------:R-:W-:Y:S02]  /*3d140*/  ULDC UR9, c[0x0][0x148] ;  /* 0x0000520000097ab9 */ /* 0x000fe40000000800 */
[----:B------:R-:W-:-:S03]  /*3d150*/  @UP0 UIMAD UR8, UR9, UR11, UR13 ;  /* 0x0000000b090802a4 */ /* 0x000fc6000f8e020d */
[----:B------:R-:W-:Y:S02]  /*3d160*/  ULDC UR9, c[0x0][0x600] ;  /* 0x0001800000097ab9 */ /* 0x000fe40000000800 */
[----:B------:R-:W-:Y:S02]  /*3d170*/  IMAD R12, R12, UR9, R9 ;  /* 0x000000090c0c7c24 */ /* 0x000fe4000f8e0209 */
[----:B------:R-:W-:Y:S01]  /*3d180*/  IMAD.U32 R2, RZ, RZ, UR8 ;  /* 0x00000008ff027e24 */ /* 0x000fe2000f8e00ff */
[----:B------:R-:W-:-:S03]  /*3d190*/  ULDC UR8, c[0x0][0x610] ;  /* 0x0001840000087ab9 */ /* 0x000fc60000000800 */
[----:B------:R-:W-:-:S05]  /*3d1a0*/  IMAD R5, R5, UR8, R2 ;  /* 0x0000000805057c24 */ /* 0x000fca000f8e0202 */
[----:B------:R-:W-:Y:S02]  /*3d1b0*/  SEL R2, R12, R5, P1 ;  /* 0x000000050c027207 */ /* 0x000fe40000800000 */
[----:B------:R-:W-:-:S07]  /*3d1c0*/  SEL R5, R5, R12, P2 ;  /* 0x0000000c05057207 */ /* 0x000fce0001000000 */
.L_x_1061:
[----:B------:R-:W-:Y:S05]  /*3d1d0*/  BSYNC B1 ;  /* 0x0000000000017941 */ /* 0x000fea0003800000 */
.L_x_1060:
[----:B------:R-:W-:-:S13]  /*3d1e0*/  LOP3.LUT P1, RZ, R3, 0xff, RZ, 0xc0, !PT ;  /* 0x000000ff03ff7812 */ /* 0x000fda000782c0ff */
[----:B------:R-:W-:Y:S05]  /*3d1f0*/  @P1 BRA `(.L_x_1064) ;  /* 0xfffffff400181947 */ /* 0x000fea000383ffff */
[----:B------:R-:W-:Y:S05]  /*3d200*/  BSYNC B0 ;  /* 0x0000000000007941 */ /* 0x000fea0003800000 */
.L_x_1052:
[----:B------:R-:W-:-:S03]  /*3d210*/  UMOV UR8, 0xffffffff ;  /* 0xffffffff00087882 */ /* 0x000fc60000000000 */
[----:B------:R-:W-:Y:S05]  /*3d220*/  BRA.DIV UR8, `(.L_x_1065) ;  /* 0x0000000208d47947 */ /* 0x000fea000b800000 */
[----:B------:R-:W-:-:S13]  /*3d230*/  ELECT P6, URZ, PT ;  /* 0x00000000003f782f */ /* 0x000fda00038c0000 */
.L_x_1077:
[----:B------:R-:W-:Y:S04]  /*3d240*/  BSSY B0, `(.L_x_1066) ;  /* 0x000001a000007945 */ /* 0x000fe80003800000 */
[----:B------:R-:W-:Y:S05]  /*3d250*/  @!P6 BRA `(.L_x_1067) ;  /* 0x000000000060e947 */ /* 0x000fea0003800000 */
[----:B------:R-:W-:-:S04]  /*3d260*/  ULOP3.LUT UR8, UR38, 0x2, URZ, 0xfc, !UPT ;  /* 0x0000000226087892 */ /* 0x000fc8000f8efc3f */
[----:B------:R-:W-:-:S06]  /*3d270*/  UISETP.NE.AND UP0, UPT, UR8, 0x3, UPT ;  /* 0x000000030800788c */ /* 0x000fcc000bf05270 */
[----:B------:R-:W-:-:S13]  /*3d280*/  PLOP3.LUT P0, PT, PT, PT, UP0, 0x80, 0x0 ;  /* 0x000000000000781c */ /* 0x000fda0003f0f008 */
[----:B------:R-:W-:Y:S05]  /*3d290*/  @!P0 BRA `(.L_x_1068) ;  /* 0x0000000000048947 */ /* 0x000fea0003800000 */
[----:B------:R-:W-:Y:S01]  /*3d2a0*/  BPT.TRAP 0x1 ;  /* 0x000000040000795c */ /* 0x000fe20000300000 */
.L_x_1068:
[----:B------:R-:W0:Y:S01]  /*3d2b0*/  S2R R3, SR_CgaCtaId ;  /* 0x0000000000037919 */ /* 0x000e220000008800 */
[----:B------:R-:W-:-:S04]  /*3d2c0*/  MOV R2, 0x400 ;  /* 0x0000040000027802 */ /* 0x000fc80000000f00 */
[----:B0-----:R-:W-:Y:S02]  /*3d2d0*/  LEA R3, R3, R2, 0x18 ;  /* 0x0000000203037211 */ /* 0x001fe400078ec0ff */
[----:B------:R-:W-:-:S03]  /*3d2e0*/  SHF.L.U32 R2, R0, 0x1f, RZ ;  /* 0x0000001f00027819 */ /* 0x000fc600000006ff */
[----:B------:R-:W-:-:S04]  /*3d2f0*/  VIADD R3, R3, 0x10 ;  /* 0x0000001003037836 */ /* 0x000fc80000000000 */
[----:B------:R-:W-:-:S04]  /*3d300*/  IMAD R5, R6, 0x8, R3 ;  /* 0x0000000806057824 */ /* 0x000fc800078e0203 */
[----:B------:R-:W0:Y:S02]  /*3d310*/  SYNCS.PHASECHK.TRANS64.TRYWAIT P0, [R5+URZ], R2 ;  /* 0x00000002050075a7 */ /* 0x000e24000800017f */
[----:B0-----:R-:W-:Y:S05]  /*3d320*/  @!P0 BRA `(.L_x_1069) ;  /* 0x0000000000b48947 */ /* 0x001fea0003800000 */
.L_x_1078:
[----:B------:R-:W-:-:S04]  /*3d330*/  IADD3 R6, R6, 0x1, RZ ;  /* 0x0000000106067810 */ /* 0x000fc80007ffe0ff */
[----:B------:R-:W-:-:S04]  /*3d340*/  ISETP.NE.AND P0, PT, R6, 0x2, PT ;  /* 0x000000020600780c */ /* 0x000fc80003f05270 */
[----:B0-----:R-:W-:Y:S02]  /*3d350*/  SEL R5, RZ, 0x1, P0 ;  /* 0x00000001ff057807 */ /* 0x001fe40000000000 */
[----:B------:R-:W-:Y:S02]  /*3d360*/  SEL R6, R6, RZ, P0 ;  /* 0x000000ff06067207 */ /* 0x000fe40000000000 */
[----:B------:R-:W-:-:S03]  /*3d370*/  LOP3.LUT R0, R0, R5, RZ, 0x3c, !PT ;  /* 0x0000000500007212 */ /* 0x000fc600078e3cff */
[----:B------:R-:W-:Y:S01]  /*3d380*/  IMAD R3, R6, 0x8, R3 ;  /* 0x0000000806037824 */ /* 0x000fe200078e0203 */
[----:B------:R-:W-:-:S07]  /*3d390*/  SHF.L.U32 R0, R0, 0x1f, RZ ;  /* 0x0000001f00007819 */ /* 0x000fce00000006ff */
.L_x_1070:
[----:B0-----:R0:W1:Y:S02]  /*3d3a0*/  SYNCS.PHASECHK.TRANS64.TRYWAIT P0, [R3+URZ], R0 ;  /* 0x00000000030075a7 */ /* 0x001064000800017f */
[----:B-1----:R-:W-:Y:S05]  /*3d3b0*/  @!P0 NANOSLEEP.SYNCS 0x989680 ;  /* 0x009896800000895d */ /* 0x002fea0003900000 */
[----:B------:R-:W1:Y:S02]  /*3d3c0*/  @!P0 SYNCS.PHASECHK.TRANS64 P0, [R3+URZ], R0 ;  /* 0x00000000030085a7 */ /* 0x000e64000800007f */
[----:B-1----:R-:W-:Y:S05]  /*3d3d0*/  @!P0 BRA `(.L_x_1070) ;  /* 0xfffffffc00f08947 */ /* 0x002fea000383ffff */
.L_x_1067:
[----:B------:R-:W-:Y:S05]  /*3d3e0*/  BSYNC B0 ;  /* 0x0000000000007941 */ /* 0x000fea0003800000 */
.L_x_1066:
[----:B------:R-:W-:Y:S05]  /*3d3f0*/  EXIT ;  /* 0x000000000000794d */ /* 0x000fea0003800000 */
.L_x_17:
[----:B-1----:R1:W4:Y:S02]  /*3d400*/  SYNCS.PHASECHK.TRANS64.TRYWAIT P1, [R3+URZ], R0 ;  /* 0x00000000030075a7 */ /* 0x002324000802017f */
[----:B----4-:R-:W-:Y:S05]  /*3d410*/  @!P1 NANOSLEEP.SYNCS 0x989680 ;  /* 0x009896800000995d */ /* 0x010fea0003900000 */
[----:B------:R-:W4:Y:S02]  /*3d420*/  @!P1 SYNCS.PHASECHK.TRANS64 P1, [R3+URZ], R0 ;  /* 0x00000000030095a7 */ /* 0x000f24000802007f */
[----:B----4-:R-:W-:Y:S05]  /*3d430*/  @!P1 BRA `(.L_x_17) ;  /* 0xfffffffc00f09947 */ /* 0x010fea000383ffff */
[----:B------:R-:W-:Y:S05]  /*3d440*/  BRA `(.L_x_16) ;  /* 0xfffffc3c00e47947 */ /* 0x000fea000383ffff */
.L_x_22:
[----:B-1----:R-:W-:-:S04]  /*3d450*/  IMAD.U32 R5, RZ, RZ, UR9 ;  /* 0x00000009ff057e24 */ /* 0x002fc8000f8e00ff */
[----:B------:R1:W2:Y:S03]  /*3d460*/  SYNCS.PHASECHK.TRANS64.TRYWAIT P1, [R5+URZ], R4 ;  /* 0x00000004050075a7 */ /* 0x0002a6000802017f */
[----:B--2---:R-:W-:Y:S05]  /*3d470*/  @!P1 NANOSLEEP.SYNCS 0x989680 ;  /* 0x009896800000995d */ /* 0x004fea0003900000 */
[----:B------:R-:W2:Y:S02]  /*3d480*/  @!P1 SYNCS.PHASECHK.TRANS64 P1, [R5+URZ], R4 ;  /* 0x00000004050095a7 */ /* 0x000ea4000802007f */
[----:B--2---:R-:W-:Y:S05]  /*3d490*/  @!P1 BRA `(.L_x_22) ;  /* 0xfffffffc00ec9947 */ /* 0x004fea000383ffff */
[----:B------:R-:W-:Y:S05]  /*3d4a0*/  BRA `(.L_x_21) ;  /* 0xfffffcec00247947 */ /* 0x000fea000383ffff */
.L_x_1053:
[----:B------:R-:W-:Y:S01]  /*3d4b0*/  BSSY B1, `(.L_x_1071) ;  /* 0x0000006000017945 */ /* 0x000fe20003800000 */
[----:B------:R-:W-:-:S07]  /*3d4c0*/  MOV R15, 0xffffffff ;  /* 0xffffffff000f7802 */ /* 0x000fce0000000f00 */
[----:B------:R-:W-:Y:S05]  /*3d4d0*/  WARPSYNC.COLLECTIVE R15, `(.L_x_1072) ;  /* 0x000000000f0c7348 */ /* 0x000fea0003c00000 */
[----:B------:R-:W-:Y:S02]  /*3d4e0*/  ELECT P6, UR62, PT ;  /* 0x00000000003e782f */ /* 0x000fe400038c0000 */
[----:B------:R-:W-:Y:S01]  /*3d4f0*/  MOV R14, UR62 ;  /* 0x0000003e000e7c02 */ /* 0x000fe20008000f00 */
[----:B------:R-:W-:Y:S10]  /*3d500*/  ENDCOLLECTIVE ;  /* 0x000000000000791b */ /* 0x000ff40003800000 */
.L_x_1072:
[----:B------:R-:W-:Y:S05]  /*3d510*/  BSYNC B1 ;  /* 0x0000000000017941 */ /* 0x000fea0003800000 */
.L_x_1071:
[----:B------:R-:W-:Y:S05]  /*3d520*/  BRA `(.L_x_1073) ;  /* 0xfffffff000587947 */ /* 0x000fea000383ffff */
.L_x_1056:
[----:B-1----:R1:W2:Y:S02]  /*3d530*/  SYNCS.PHASECHK.TRANS64.TRYWAIT P1, [R15+URZ+0x10], R12 ;  /* 0x0000100c0f0075a7 */ /* 0x0022a4000802017f */
[----:B--2---:R-:W-:Y:S05]  /*3d540*/  @!P1 NANOSLEEP.SYNCS 0x989680 ;  /* 0x009896800000995d */ /* 0x004fea0003900000 */
[----:B------:R-:W2:Y:S02]  /*3d550*/  @!P1 SYNCS.PHASECHK.TRANS64 P1, [R15+URZ+0x10], R12 ;  /* 0x0000100c0f0095a7 */ /* 0x000ea4000802007f */
[----:B--2---:R-:W-:Y:S05]  /*3d560*/  @!P1 BRA `(.L_x_1056) ;  /* 0xfffffffc00f09947 */ /* 0x004fea000383ffff */
[----:B------:R-:W-:Y:S05]  /*3d570*/  BRA `(.L_x_1074) ;  /* 0xfffffff0008c7947 */ /* 0x000fea000383ffff */
.L_x_1065:
[----:B------:R-:W-:Y:S01]  /*3d580*/  BSSY B0, `(.L_x_1075) ;  /* 0x0000006000007945 */ /* 0x000fe20003800000 */
[----:B------:R-:W-:-:S07]  /*3d590*/  IMAD.MOV.U32 R15, RZ, RZ, -0x1 ;  /* 0xffffffffff0f7424 */ /* 0x000fce00078e00ff */
[----:B------:R-:W-:Y:S05]  /*3d5a0*/  WARPSYNC.COLLECTIVE R15, `(.L_x_1076) ;  /* 0x000000000f0c7348 */ /* 0x000fea0003c00000 */
[----:B------:R-:W-:Y:S02]  /*3d5b0*/  ELECT P6, UR62, PT ;  /* 0x00000000003e782f */ /* 0x000fe400038c0000 */
[----:B------:R-:W-:Y:S01]  /*3d5c0*/  MOV R14, UR62 ;  /* 0x0000003e000e7c02 */ /* 0x000fe20008000f00 */
[----:B------:R-:W-:Y:S10]  /*3d5d0*/  ENDCOLLECTIVE ;  /* 0x000000000000791b */ /* 0x000ff40003800000 */
.L_x_1076:
[----:B------:R-:W-:Y:S05]  /*3d5e0*/  BSYNC B0 ;  /* 0x0000000000007941 */ /* 0x000fea0003800000 */
.L_x_1075:
[----:B------:R-:W-:Y:S05]  /*3d5f0*/  BRA `(.L_x_1077) ;  /* 0xfffffffc00107947 */ /* 0x000fea000383ffff */
.L_x_1069:
[----:B0-----:R0:W1:Y:S02]  /*3d600*/  SYNCS.PHASECHK.TRANS64.TRYWAIT P0, [R5+URZ], R2 ;  /* 0x00000002050075a7 */ /* 0x001064000800017f */
[----:B-1----:R-:W-:Y:S05]  /*3d610*/  @!P0 NANOSLEEP.SYNCS 0x989680 ;  /* 0x009896800000895d */ /* 0x002fea0003900000 */
[----:B------:R-:W1:Y:S02]  /*3d620*/  @!P0 SYNCS.PHASECHK.TRANS64 P0, [R5+URZ], R2 ;  /* 0x00000002050085a7 */ /* 0x000e64000800007f */
[----:B-1----:R-:W-:Y:S05]  /*3d630*/  @!P0 BRA `(.L_x_1069) ;  /* 0xfffffffc00f08947 */ /* 0x002fea000383ffff */
[----:B------:R-:W-:Y:S05]  /*3d640*/  BRA `(.L_x_1078) ;  /* 0xfffffffc00387947 */ /* 0x000fea000383ffff */
.L_x_1079:
[----:B------:R-:W-:-:S00]  /*3d650*/  BRA `(.L_x_1079) ;  /* 0xfffffffc00fc7947 */ /* 0x000fc0000383ffff */
[----:B------:R-:W-:-:S00]  /*3d660*/  NOP ;  /* 0x0000000000007918 */ /* 0x000fc00000000000 */
        /* <DEDUP_REMOVED lines=9> */
.L_x_1080:


//--------------------- .nv.global.init           --------------------------
	.section	.nv.global.init,"aw",@progbits
.nv.global.init:
	.type		$str$22,@object
	.size		$str$22,($str$23 - $str$22)
$str$22:
        /*0000*/ 	.byte	0x6b, 0x5f, 0x74, 0x69, 0x6c, 0x65, 0x5f, 0x63, 0x6f, 0x75, 0x6e, 0x74, 0x20, 0x3e, 0x3d, 0x20
        /*0010*/ 	.byte	0x31, 0x00
	.type		$str$23,@object
	.size		$str$23,(__unnamed_1 - $str$23)
$str$23:
        /*0012*/ 	.byte	0x2f, 0x74, 0x6d, 0x70, 0x2f, 0x63, 0x75, 0x74, 0x6c, 0x61, 0x73, 0x73, 0x5f, 0x73, 0x77, 0x65
        /*0022*/ 	.byte	0x65, 0x70, 0x5f, 0x73, 0x72, 0x63, 0x2f, 0x69, 0x6e, 0x63, 0x6c, 0x75, 0x64, 0x65, 0x2f, 0x63
        /*0032*/ 	.byte	0x75, 0x74, 0x6c, 0x61, 0x73, 0x73, 0x2f, 0x67, 0x65, 0x6d, 0x6d, 0x2f, 0x63, 0x6f, 0x6c, 0x6c
        /*0042*/ 	.byte	0x65, 0x63, 0x74, 0x69, 0x76, 0x65, 0x2f, 0x73, 0x6d, 0x39, 0x30, 0x5f, 0x6d, 0x6d, 0x61, 0x5f
        /*0052*/ 	.byte	0x74, 0x6d, 0x61, 0x5f, 0x67, 0x6d, 0x6d, 0x61, 0x5f, 0x73, 0x73, 0x5f, 0x77, 0x61, 0x72, 0x70
        /*0062*/ 	.byte	0x73, 0x70, 0x65, 0x63, 0x69, 0x61, 0x6c, 0x69, 0x7a, 0x65, 0x64, 0x2e, 0x68, 0x70, 0x70, 0x00
	.type		__unnamed_1,@object
	.size		__unnamed_1,(.L_0 - __unnamed_1)
__unnamed_1:
        /* <DEDUP_REMOVED lines=181> */
        /*0bc2*/ 	.byte	0x65, 0x6e, 0x74, 0x69, 0x74, 0x79, 0x5d, 0x00
.L_0:


//--------------------- .nv.shared._ZN7cutlass13device_kernelINS_4gemm6kernel13GemmUniversalIN4cute5tupleIJiiiiEEENS1_10collective13CollectiveMmaINS1_34MainloopSm90TmaGmmaWarpSpecializedILi2ENS5_IJNS4_1CILi1EEESB_SB_EEENS1_35KernelTmaWarpSpecializedCooperativeEEENS5_IJNSA_ILi512EEENSA_ILi256EEENSA_ILi64EEEEEENS_10bfloat16_tENS5_IJlSB_lEEESJ_SK_NS4_8TiledMMAINS4_8MMA_AtomIJNS4_4SM904GMMA28MMA_64x256x16_F32BF16BF16_SSILNSO_5MajorE0ELSQ_0ELNSO_7ScaleInE1ELSR_1EEEEEENS4_6LayoutINS5_IJNSA_ILi2EEESB_SB_EEENS5_IJSB_NSA_ILi0EEESX_EEEEENS5_IJNS4_10UnderscoreES10_S10_EEEEENS4_13SM90_TMA_LOADENS4_14ComposedLayoutINS4_7SwizzleILi3ELi4ELi3EEENS4_18smem_ptr_flag_bitsILi16EEENSU_INS5_IJNSA_ILi8EEESH_EEENS5_IJSH_SB_EEEEEEEvNS4_8identityES13_S1D_vS1E_EENS_8epilogue10collective6detail29Sm90TmaWarpSpecializedAdapterINS1H_15DefaultEpilogueISJ_SK_SK_NS1G_6thread17LinearCombinationISJ_Li1EffLNS1L_9ScaleType4KindE0ELNS_15FloatRoundStyleE2ESJ_EENS1_15EpilogueDefaultEEEEEvvEEEEvNT_6ParamsE --------------------------
	.section	.nv.shared._ZN7cutlass13device_kernelINS_4gemm6kernel13GemmUniversalIN4cute5tupleIJiiiiEEENS1_10collective13CollectiveMmaINS1_34MainloopSm90TmaGmmaWarpSpecializedILi2ENS5_IJNS4_1CILi1EEESB_SB_EEENS1_35KernelTmaWarpSpecializedCooperativeEEENS5_IJNSA_ILi512EEENSA_ILi256EEENSA_ILi64EEEEEENS_10bfloat16_tENS5_IJlSB_lEEESJ_SK_NS4_8TiledMMAINS4_8MMA_AtomIJNS4_4SM904GMMA28MMA_64x256x16_F32BF16BF16_SSILNSO_5MajorE0ELSQ_0ELNSO_7ScaleInE1ELSR_1EEEEEENS4_6LayoutINS5_IJNSA_ILi2EEESB_SB_EEENS5_IJSB_NSA_ILi0EEESX_EEEEENS5_IJNS4_10UnderscoreES10_S10_EEEEENS4_13SM90_TMA_LOADENS4_14ComposedLayoutINS4_7SwizzleILi3ELi4ELi3EEENS4_18smem_ptr_flag_bitsILi16EEENSU_INS5_IJNSA_ILi8EEESH_EEENS5_IJSH_SB_EEEEEEEvNS4_8identityES13_S1D_vS1E_EENS_8epilogue10collective6detail29Sm90TmaWarpSpecializedAdapterINS1H_15DefaultEpilogueISJ_SK_SK_NS1G_6thread17LinearCombinationISJ_Li1EffLNS1L_9ScaleType4KindE0ELNS_15FloatRoundStyleE2ESJ_EENS1_15EpilogueDefaultEEEEEvvEEEEvNT_6ParamsE,"aw",@nobits
	.sectionflags	@""
	.align	16
	.zero		1024


//--------------------- .nv.shared.reserved.0     --------------------------
	.section	.nv.shared.reserved.0,"aw",@nobits
	.weak		__nv_reservedSMEM_offset_0_alias
	.size		__nv_reservedSMEM_offset_0_alias, 0, 0
	.other		__nv_reservedSMEM_offset_0_alias,@"STO_CUDA_RESERVED_SHARED STV_DEFAULT"
__nv_reservedSMEM_offset_0_alias:
	.zero		0


//--------------------- .nv.global                --------------------------
	.section	.nv.global,"aw",@nobits
.nv.global:
	.type		_ZN40_INTERNAL_4a3b296f_4_k_cu_bcc89f6b_176204cute1_E,@object
	.size		_ZN40_INTERNAL_4a3b296f_4_k_cu_bcc89f6b_176204cute1_E,(_ZN40_INTERNAL_4a3b296f_4_k_cu_bcc89f6b_176204cuda3std3__45__cpo6cbeginE - _ZN40_INTERNAL_4a3b296f_4_k_cu_bcc89f6b_176204cute1_E)
_ZN40_INTERNAL_4a3b296f_4_k_cu_bcc89f6b_176204cute1_E:
	.zero		1
	.type		_ZN40_INTERNAL_4a3b296f_4_k_cu_bcc89f6b_176204cuda3std3__45__cpo6cbeginE,@object
	.size		_ZN40_INTERNAL_4a3b296f_4_k_cu_bcc89f6b_176204cuda3std3__45__cpo6cbeginE,(_ZN40_INTERNAL_4a3b296f_4_k_cu_bcc89f6b_176204cuda3std3__48in_placeE - _ZN40_INTERNAL_4a3b296f_4_k_cu_bcc89f6b_176204cuda3std3__45__cpo6cbeginE)
_ZN40_INTERNAL_4a3b296f_4_k_cu_bcc89f6b_176204cuda3std3__45__cpo6cbeginE:
	.zero		1
	.type		_ZN40_INTERNAL_4a3b296f_4_k_cu_bcc89f6b_176204cuda3std3__48in_placeE,@object
	.size		_ZN40_INTERNAL_4a3b296f_4_k_cu_bcc89f6b_176204cuda3std3__48in_placeE,(_ZN40_INTERNAL_4a3b296f_4_k_cu_bcc89f6b_176204cuda3std6ranges3__45__cpo9iter_moveE - _ZN40_INTERNAL_4a3b296f_4_k_cu_bcc89f6b_176204cuda3std3__48in_placeE)
_ZN40_INTERNAL_4a3b296f_4_k_cu_bcc89f6b_176204cuda3std3__48in_placeE:
	.zero		1
	.type		_ZN40_INTERNAL_4a3b296f_4_k_cu_bcc89f6b_176204cuda3std6ranges3__45__cpo9iter_moveE,@object
	.size		_ZN40_INTERNAL_4a3b296f_4_k_cu_bcc89f6b_176204cuda3std6ranges3__45__cpo9iter_moveE,(_ZN40_INTERNAL_4a3b296f_4_k_cu_bcc89f6b_176204cuda3std3__45__cpo5beginE - _ZN40_INTERNAL_4a3b296f_4_k_cu_bcc89f6b_176204cuda3std6ranges3__45__cpo9iter_moveE)
_ZN40_INTERNAL_4a3b296f_4_k_cu_bcc89f6b_176204cuda3std6ranges3__45__cpo9iter_moveE:
	.zero		1
	.type		_ZN40_INTERNAL_4a3b296f_4_k_cu_bcc89f6b_176204cuda3std3__45__cpo5beginE,@object
	.size		_ZN40_INTERNAL_4a3b296f_4_k_cu_bcc89f6b_176204cuda3std3__45__cpo5beginE,(_ZN40_INTERNAL_4a3b296f_4_k_cu_bcc89f6b_176204cuda3std3__442_GLOBAL__N__4a3b296f_4_k_cu_bcc89f6b_176206ignoreE - _ZN40_INTERNAL_4a3b296f_4_k_cu_bcc89f6b_176204cuda3std3__45__cpo5beginE)
_ZN40_INTERNAL_4a3b296f_4_k_cu_bcc89f6b_176204cuda3std3__45__cpo5beginE:
	.zero		1
	.type		_ZN40_INTERNAL_4a3b296f_4_k_cu_bcc89f6b_176204cuda3std3__442_GLOBAL__N__4a3b296f_4_k_cu_bcc89f6b_176206ignoreE,@object
	.size		_ZN40_INTERNAL_4a3b296f_4_k_cu_bcc89f6b_176204cuda3std3__442_GLOBAL__N__4a3b296f_4_k_cu_bcc89f6b_176206ignoreE,(_ZN40_INTERNAL_4a3b296f_4_k_cu_bcc89f6b_176204cute7productE - _ZN40_INTERNAL_4a3b296f_4_k_cu_bcc89f6b_176204cuda3std3__442_GLOBAL__N__4a3b296f_4_k_cu_bcc89f6b_176206ignoreE)
_ZN40_INTERNAL_4a3b296f_4_k_cu_bcc89f6b_176204cuda3std3__442_GLOBAL__N__4a3b296f_4_k_cu_bcc89f6b_176206ignoreE:
	.zero		1
	.type		_ZN40_INTERNAL_4a3b296f_4_k_cu_bcc89f6b_176204cute7productE,@object
	.size		_ZN40_INTERNAL_4a3b296f_4_k_cu_bcc89f6b_176204cute7productE,(_ZN40_INTERNAL_4a3b296f_4_k_cu_bcc89f6b_176204cuda3std3__45__cpo3endE - _ZN40_INTERNAL_4a3b296f_4_k_cu_bcc89f6b_176204cute7productE)
_ZN40_INTERNAL_4a3b296f_4_k_cu_bcc89f6b_176204cute7productE:
	.zero		1
	.type		_ZN40_INTERNAL_4a3b296f_4_k_cu_bcc89f6b_176204cuda3std3__45__cpo3endE,@object
	.size		_ZN40_INTERNAL_4a3b296f_4_k_cu_bcc89f6b_176204cuda3std3__45__cpo3endE,(_ZN40_INTERNAL_4a3b296f_4_k_cu_bcc89f6b_176204cuda3std3__419piecewise_constructE - _ZN40_INTERNAL_4a3b296f_4_k_cu_bcc89f6b_176204cuda3std3__45__cpo3endE)
_ZN40_INTERNAL_4a3b296f_4_k_cu_bcc89f6b_176204cuda3std3__45__cpo3endE:
	.zero		1
	.type		_ZN40_INTERNAL_4a3b296f_4_k_cu_bcc89f6b_176204cuda3std3__419piecewise_constructE,@object
	.size		_ZN40_INTERNAL_4a3b296f_4_k_cu_bcc89f6b_176204cuda3std3__419piecewise_constructE,(_ZN40_INTERNAL_4a3b296f_4_k_cu_bcc89f6b_176204cuda3std3__45__cpo4cendE - _ZN40_INTERNAL_4a3b296f_4_k_cu_bcc89f6b_176204cuda3std3__419piecewise_constructE)
_ZN40_INTERNAL_4a3b296f_4_k_cu_bcc89f6b_176204cuda3std3__419piecewise_constructE:
	.zero		1
	.type		_ZN40_INTERNAL_4a3b296f_4_k_cu_bcc89f6b_176204cuda3std3__45__cpo4cendE,@object
	.size		_ZN40_INTERNAL_4a3b296f_4_k_cu_bcc89f6b_176204cuda3std3__45__cpo4cendE,(_ZN40_INTERNAL_4a3b296f_4_k_cu_bcc89f6b_176204cuda3std6ranges3__45__cpo4swapE - _ZN40_INTERNAL_4a3b296f_4_k_cu_bcc89f6b_176204cuda3std3__45__cpo4cendE)
_ZN40_INTERNAL_4a3b296f_4_k_cu_bcc89f6b_176204cuda3std3__45__cpo4cendE:
	.zero		1
	.type		_ZN40_INTERNAL_4a3b296f_4_k_cu_bcc89f6b_176204cuda3std6ranges3__45__cpo4swapE,@object
	.size		_ZN40_INTERNAL_4a3b296f_4_k_cu_bcc89f6b_176204cuda3std6ranges3__45__cpo4swapE,(.L_8 - _ZN40_INTERNAL_4a3b296f_4_k_cu_bcc89f6b_176204cuda3std6ranges3__45__cpo4swapE)
_ZN40_INTERNAL_4a3b296f_4_k_cu_bcc89f6b_176204cuda3std6ranges3__45__cpo4swapE:
	.zero		1
.L_8:


//--------------------- .nv.constant0._ZN7cutlass13device_kernelINS_4gemm6kernel13GemmUniversalIN4cute5tupleIJiiiiEEENS1_10collective13CollectiveMmaINS1_34MainloopSm90TmaGmmaWarpSpecializedILi2ENS5_IJNS4_1CILi1EEESB_SB_EEENS1_35KernelTmaWarpSpecializedCooperativeEEENS5_IJNSA_ILi512EEENSA_ILi256EEENSA_ILi64EEEEEENS_10bfloat16_tENS5_IJlSB_lEEESJ_SK_NS4_8TiledMMAINS4_8MMA_AtomIJNS4_4SM904GMMA28MMA_64x256x16_F32BF16BF16_SSILNSO_5MajorE0ELSQ_0ELNSO_7ScaleInE1ELSR_1EEEEEENS4_6LayoutINS5_IJNSA_ILi2EEESB_SB_EEENS5_IJSB_NSA_ILi0EEESX_EEEEENS5_IJNS4_10UnderscoreES10_S10_EEEEENS4_13SM90_TMA_LOADENS4_14ComposedLayoutINS4_7SwizzleILi3ELi4ELi3EEENS4_18smem_ptr_flag_bitsILi16EEENSU_INS5_IJNSA_ILi8EEESH_EEENS5_IJSH_SB_EEEEEEEvNS4_8identityES13_S1D_vS1E_EENS_8epilogue10collective6detail29Sm90TmaWarpSpecializedAdapterINS1H_15DefaultEpilogueISJ_SK_SK_NS1G_6thread17LinearCombinationISJ_Li1EffLNS1L_9ScaleType4KindE0ELNS_15FloatRoundStyleE2ESJ_EENS1_15EpilogueDefaultEEEEEvvEEEEvNT_6ParamsE --------------------------
	.section	.nv.constant0._ZN7cutlass13device_kernelINS_4gemm6kernel13GemmUniversalIN4cute5tupleIJiiiiEEENS1_10collective13CollectiveMmaINS1_34MainloopSm90TmaGmmaWarpSpecializedILi2ENS5_IJNS4_1CILi1EEESB_SB_EEENS1_35KernelTmaWarpSpecializedCooperativeEEENS5_IJNSA_ILi512EEENSA_ILi256EEENSA_ILi64EEEEEENS_10bfloat16_tENS5_IJlSB_lEEESJ_SK_NS4_8TiledMMAINS4_8MMA_AtomIJNS4_4SM904GMMA28MMA_64x256x16_F32BF16BF16_SSILNSO_5MajorE0ELSQ_0ELNSO_7ScaleInE1ELSR_1EEEEEENS4_6LayoutINS5_IJNSA_ILi2EEESB_SB_EEENS5_IJSB_NSA_ILi0EEESX_EEEEENS5_IJNS4_10UnderscoreES10_S10_EEEEENS4_13SM90_TMA_LOADENS4_14ComposedLayoutINS4_7SwizzleILi3ELi4ELi3EEENS4_18smem_ptr_flag_bitsILi16EEENSU_INS5_IJNSA_ILi8EEESH_EEENS5_IJSH_SB_EEEEEEEvNS4_8identityES13_S1D_vS1E_EENS_8epilogue10collective6detail29Sm90TmaWarpSpecializedAdapterINS1H_15DefaultEpilogueISJ_SK_SK_NS1G_6thread17LinearCombinationISJ_Li1EffLNS1L_9ScaleType4KindE0ELNS_15FloatRoundStyleE2ESJ_EENS1_15EpilogueDefaultEEEEEvvEEEEvNT_6ParamsE,"a",@progbits
	.sectionflags	@""
	.align	4
.nv.constant0._ZN7cutlass13device_kernelINS_4gemm6kernel13GemmUniversalIN4cute5tupleIJiiiiEEENS1_10collective13CollectiveMmaINS1_34MainloopSm90TmaGmmaWarpSpecializedILi2ENS5_IJNS4_1CILi1EEESB_SB_EEENS1_35KernelTmaWarpSpecializedCooperativeEEENS5_IJNSA_ILi512EEENSA_ILi256EEENSA_ILi64EEEEEENS_10bfloat16_tENS5_IJlSB_lEEESJ_SK_NS4_8TiledMMAINS4_8MMA_AtomIJNS4_4SM904GMMA28MMA_64x256x16_F32BF16BF16_SSILNSO_5MajorE0ELSQ_0ELNSO_7ScaleInE1ELSR_1EEEEEENS4_6LayoutINS5_IJNSA_ILi2EEESB_SB_EEENS5_IJSB_NSA_ILi0EEESX_EEEEENS5_IJNS4_10UnderscoreES10_S10_EEEEENS4_13SM90_TMA_LOADENS4_14ComposedLayoutINS4_7SwizzleILi3ELi4ELi3EEENS4_18smem_ptr_flag_bitsILi16EEENSU_INS5_IJNSA_ILi8EEESH_EEENS5_IJSH_SB_EEEEEEEvNS4_8identityES13_S1D_vS1E_EENS_8epilogue10collective6detail29Sm90TmaWarpSpecializedAdapterINS1H_15DefaultEpilogueISJ_SK_SK_NS1G_6thread17LinearCombinationISJ_Li1EffLNS1L_9ScaleType4KindE0ELNS_15FloatRoundStyleE2ESJ_EENS1_15EpilogueDefaultEEEEEvvEEEEvNT_6ParamsE:
	.zero		1664


//--------------------- SYMBOLS --------------------------

	.type		.nv.reservedSmem.offset0,@object
	.size		.nv.reservedSmem.offset0,0x4
	.type		__assertfail,@function
